	.target	sm_90a

	.elftype	@"ET_EXEC"


//--------------------- .note.nv.tkinfo           --------------------------
	.section	.note.nv.tkinfo,"",@"SHT_NOTE"
	.sectionflags	@"SHF_NOTE_NV_TKINFO"
	.tkinfo
        /*0018*/ 	.word	0x00000002
        /*0030*/ 	.string	""
        /*0030*/ 	.string	"ptxas"
        /*0030*/ 	.string	"Cuda compilation tools, release 13.0, V13.0.88"
        /*0030*/ 	.string	"Build cuda_13.0.r13.0/compiler.36424714_0"
        /*0030*/ 	.string	"-v  -suppress-debug-info  -lineinfo  -arch sm_90a "



//--------------------- .note.nv.cuinfo           --------------------------
	.section	.note.nv.cuinfo,"",@"SHT_NOTE"
	.sectionflags	@"SHF_NOTE_NV_CUINFO"
        /*0018*/ 	.short	0x0002
        /*001a*/ 	.short	0x005a
        /*001c*/ 	.short	0x0082
	.zero		2


//--------------------- .nv.info                  --------------------------
	.section	.nv.info,"",@"SHT_CUDA_INFO"
	.align	4


	//----- nvinfo : EIATTR_REGCOUNT
	.align		4
        /*0000*/ 	.byte	0x04, 0x2f
        /*0002*/ 	.short	(.L_1 - .L_0)
	.align		4
.L_0:
        /*0004*/ 	.word	index@(matmul_kernel)
        /*0008*/ 	.word	0x000000ff


	//----- nvinfo : EIATTR_FRAME_SIZE
	.align		4
.L_1:
        /*000c*/ 	.byte	0x04, 0x11
        /*000e*/ 	.short	(.L_3 - .L_2)
	.align		4
.L_2:
        /*0010*/ 	.word	index@(matmul_kernel)
        /*0014*/ 	.word	0x000023d0


	//----- nvinfo : EIATTR_MIN_STACK_SIZE
	.align		4
.L_3:
        /*0018*/ 	.byte	0x04, 0x12
        /*001a*/ 	.short	(.L_5 - .L_4)
	.align		4
.L_4:
        /*001c*/ 	.word	index@(matmul_kernel)
        /*0020*/ 	.word	0x000023d0
.L_5:


//--------------------- .nv.compat                --------------------------
	.section	.nv.compat,"",@"SHT_CUDA_COMPAT_INFO"
	.align	4
        /*0000*/ 	.byte	0x02, 0x09, 0x01, 0x00, 0x02, 0x02, 0x04, 0x00, 0x02, 0x05, 0x05, 0x00, 0x03, 0x07, 0x01, 0x01
        /*0010*/ 	.byte	0x02, 0x03, 0x00, 0x00, 0x02, 0x06, 0x01, 0x00, 0x04, 0x0b, 0x08, 0x00, 0x00, 0x00, 0x00, 0x00
        /*0020*/ 	.byte	0x00, 0x00, 0x00, 0x00


//--------------------- .nv.info.matmul_kernel    --------------------------
	.section	.nv.info.matmul_kernel,"",@"SHT_CUDA_INFO"
	.sectionflags	@""
	.align	4


	//----- nvinfo : EIATTR_CUDA_API_VERSION
	.align		4
        /*0000*/ 	.byte	0x04, 0x37
        /*0002*/ 	.short	(.L_7 - .L_6)
.L_6:
        /*0004*/ 	.word	0x00000082


	//----- nvinfo : EIATTR_KPARAM_INFO
	.align		4
.L_7:
        /*0008*/ 	.byte	0x04, 0x17
        /*000a*/ 	.short	(.L_9 - .L_8)
.L_8:
        /*000c*/ 	.word	0x00000000
        /*0010*/ 	.short	0x000d
        /*0012*/ 	.short	0x0048
        /*0014*/ 	.byte	0x00, 0xf4, 0x21, 0x00


	//----- nvinfo : EIATTR_KPARAM_INFO
	.align		4
.L_9:
        /*0018*/ 	.byte	0x04, 0x17
        /*001a*/ 	.short	(.L_11 - .L_10)
.L_10:
        /*001c*/ 	.word	0x00000000
        /*0020*/ 	.short	0x000c
        /*0022*/ 	.short	0x0040
        /*0024*/ 	.byte	0x00, 0xf4, 0x21, 0x00


	//----- nvinfo : EIATTR_KPARAM_INFO
	.align		4
.L_11:
        /*0028*/ 	.byte	0x04, 0x17
        /*002a*/ 	.short	(.L_13 - .L_12)
.L_12:
        /*002c*/ 	.word	0x00000000
        /*0030*/ 	.short	0x000b
        /*0032*/ 	.short	0x0038
        /*0034*/ 	.byte	0x00, 0xf0, 0x11, 0x00


	//----- nvinfo : EIATTR_KPARAM_INFO
	.align		4
.L_13:
        /*0038*/ 	.byte	0x04, 0x17
        /*003a*/ 	.short	(.L_15 - .L_14)
.L_14:
        /*003c*/ 	.word	0x00000000
        /*0040*/ 	.short	0x000a
        /*0042*/ 	.short	0x0034
        /*0044*/ 	.byte	0x00, 0xf0, 0x11, 0x00


	//----- nvinfo : EIATTR_KPARAM_INFO
	.align		4
.L_15:
        /*0048*/ 	.byte	0x04, 0x17
        /*004a*/ 	.short	(.L_17 - .L_16)
.L_16:
        /*004c*/ 	.word	0x00000000
        /*0050*/ 	.short	0x0009
        /*0052*/ 	.short	0x0030
        /*0054*/ 	.byte	0x00, 0xf0, 0x11, 0x00


	//----- nvinfo : EIATTR_KPARAM_INFO
	.align		4
.L_17:
        /*0058*/ 	.byte	0x04, 0x17
        /*005a*/ 	.short	(.L_19 - .L_18)
.L_18:
        /*005c*/ 	.word	0x00000000
        /*0060*/ 	.short	0x0008
        /*0062*/ 	.short	0x002c
        /*0064*/ 	.byte	0x00, 0xf0, 0x11, 0x00


	//----- nvinfo : EIATTR_KPARAM_INFO
	.align		4
.L_19:
        /*0068*/ 	.byte	0x04, 0x17
        /*006a*/ 	.short	(.L_21 - .L_20)
.L_20:
        /*006c*/ 	.word	0x00000000
        /*0070*/ 	.short	0x0007
        /*0072*/ 	.short	0x0028
        /*0074*/ 	.byte	0x00, 0xf0, 0x11, 0x00


	//----- nvinfo : EIATTR_KPARAM_INFO
	.align		4
.L_21:
        /*0078*/ 	.byte	0x04, 0x17
        /*007a*/ 	.short	(.L_23 - .L_22)
.L_22:
        /*007c*/ 	.word	0x00000000
        /*0080*/ 	.short	0x0006
        /*0082*/ 	.short	0x0024
        /*0084*/ 	.byte	0x00, 0xf0, 0x11, 0x00


	//----- nvinfo : EIATTR_KPARAM_INFO
	.align		4
.L_23:
        /*0088*/ 	.byte	0x04, 0x17
        /*008a*/ 	.short	(.L_25 - .L_24)
.L_24:
        /*008c*/ 	.word	0x00000000
        /*0090*/ 	.short	0x0005
        /*0092*/ 	.short	0x0020
        /*0094*/ 	.byte	0x00, 0xf0, 0x11, 0x00


	//----- nvinfo : EIATTR_KPARAM_INFO
	.align		4
.L_25:
        /*0098*/ 	.byte	0x04, 0x17
        /*009a*/ 	.short	(.L_27 - .L_26)
.L_26:
        /*009c*/ 	.word	0x00000000
        /*00a0*/ 	.short	0x0004
        /*00a2*/ 	.short	0x001c
        /*00a4*/ 	.byte	0x00, 0xf0, 0x11, 0x00


	//----- nvinfo : EIATTR_KPARAM_INFO
	.align		4
.L_27:
        /*00a8*/ 	.byte	0x04, 0x17
        /*00aa*/ 	.short	(.L_29 - .L_28)
.L_28:
        /*00ac*/ 	.word	0x00000000
        /*00b0*/ 	.short	0x0003
        /*00b2*/ 	.short	0x0018
        /*00b4*/ 	.byte	0x00, 0xf0, 0x11, 0x00


	//----- nvinfo : EIATTR_KPARAM_INFO
	.align		4
.L_29:
        /*00b8*/ 	.byte	0x04, 0x17
        /*00ba*/ 	.short	(.L_31 - .L_30)
.L_30:
        /*00bc*/ 	.word	0x00000000
        /*00c0*/ 	.short	0x0002
        /*00c2*/ 	.short	0x0010
        /*00c4*/ 	.byte	0x00, 0xf4, 0x21, 0x00


	//----- nvinfo : EIATTR_KPARAM_INFO
	.align		4
.L_31:
        /*00c8*/ 	.byte	0x04, 0x17
        /*00ca*/ 	.short	(.L_33 - .L_32)
.L_32:
        /*00cc*/ 	.word	0x00000000
        /*00d0*/ 	.short	0x0001
        /*00d2*/ 	.short	0x0008
        /*00d4*/ 	.byte	0x00, 0xf4, 0x21, 0x00


	//----- nvinfo : EIATTR_KPARAM_INFO
	.align		4
.L_33:
        /*00d8*/ 	.byte	0x04, 0x17
        /*00da*/ 	.short	(.L_35 - .L_34)
.L_34:
        /*00dc*/ 	.word	0x00000000
        /*00e0*/ 	.short	0x0000
        /*00e2*/ 	.short	0x0000
        /*00e4*/ 	.byte	0x00, 0xf4, 0x21, 0x00


	//----- nvinfo : EIATTR_SPARSE_MMA_MASK
	.align		4
.L_35:
        /*00e8*/ 	.byte	0x03, 0x50
        /*00ea*/ 	.short	0x0000


	//----- nvinfo : EIATTR_MAXREG_COUNT
	.align		4
        /*00ec*/ 	.byte	0x03, 0x1b
        /*00ee*/ 	.short	0x00ff


	//----- nvinfo : EIATTR_NUM_BARRIERS
	.align		4
        /*00f0*/ 	.byte	0x02, 0x4c
        /*00f2*/ 	.byte	0x01
	.zero		1


	//----- nvinfo : EIATTR_ANNOTATIONS
	.align		4
        /*00f4*/ 	.byte	0x04, 0x55
        /*00f6*/ 	.short	(.L_37 - .L_36)


	//   ....[0]....
.L_36:
        /*00f8*/ 	.word	0x00000001
        /*00fc*/ 	.byte	0x90, 0x01, 0x00, 0x00, 0x01, 0x00, 0x00, 0x00, 0xd0, 0x0a, 0x00, 0x00, 0x01, 0x00, 0x00, 0x00
        /* <DEDUP_REMOVED lines=392> */
        /*198c*/ 	.byte	0x20, 0x1b, 0x01, 0x00, 0x01, 0x00, 0x00, 0x00, 0x30, 0x1b, 0x01, 0x00


	//----- nvinfo : EIATTR_MERCURY_ISA_VERSION
	.align		4
.L_37:
        /*1998*/ 	.byte	0x03, 0x5f
        /*199a*/ 	.short	0x0101


	//----- nvinfo : EIATTR_EXIT_INSTR_OFFSETS
	.align		4
        /*199c*/ 	.byte	0x04, 0x1c
        /*199e*/ 	.short	(.L_39 - .L_38)


	//   ....[0]....
.L_38:
        /*19a0*/ 	.word	0x0005c2c0


	//   ....[1]....
        /*19a4*/ 	.word	0x0005c2e0


	//----- nvinfo : EIATTR_REQNTID
	.align		4
.L_39:
        /*19a8*/ 	.byte	0x04, 0x10
        /*19aa*/ 	.short	(.L_41 - .L_40)
.L_40:
        /*19ac*/ 	.word	0x00000080
        /*19b0*/ 	.word	0x00000001
        /*19b4*/ 	.word	0x00000001


	//----- nvinfo : EIATTR_CBANK_PARAM_SIZE
	.align		4
.L_41:
        /*19b8*/ 	.byte	0x03, 0x19
        /*19ba*/ 	.short	0x0050


	//----- nvinfo : EIATTR_PARAM_CBANK
	.align		4
        /*19bc*/ 	.byte	0x04, 0x0a
        /*19be*/ 	.short	(.L_43 - .L_42)
	.align		4
.L_42:
        /*19c0*/ 	.word	index@(.nv.constant0.matmul_kernel)
        /*19c4*/ 	.short	0x0210
        /*19c6*/ 	.short	0x0050


	//----- nvinfo : EIATTR_SW_WAR
	.align		4
.L_43:
        /*19c8*/ 	.byte	0x04, 0x36
        /*19ca*/ 	.short	(.L_45 - .L_44)
.L_44:
        /*19cc*/ 	.word	0x00000008
.L_45:


//--------------------- .nv.callgraph             --------------------------
	.section	.nv.callgraph,"",@"SHT_CUDA_CALLGRAPH"
	.align	4
	.sectionentsize	8
	.align		4
        /*0000*/ 	.word	0x00000000
	.align		4
        /*0004*/ 	.word	0xffffffff
	.align		4
        /*0008*/ 	.word	0x00000000
	.align		4
        /*000c*/ 	.word	0xfffffffe
	.align		4
        /*0010*/ 	.word	0x00000000
	.align		4
        /*0014*/ 	.word	0xfffffffd
	.align		4
        /*0018*/ 	.word	0x00000000
	.align		4
        /*001c*/ 	.word	0xfffffffc


//--------------------- .text.matmul_kernel       --------------------------
	.section	.text.matmul_kernel,"ax",@progbits
	.align	128
        .global         matmul_kernel
        .type           matmul_kernel,@function
        .size           matmul_kernel,(.L_x_3 - matmul_kernel)
        .other          matmul_kernel,@"STO_CUDA_ENTRY STV_DEFAULT"
matmul_kernel:
.text.matmul_kernel:
[----:B------:R-:W1:Y:S08]  /*0000*/  LDC R1, c[0x0][0x28] ;  /* 0x00000a00ff017b82 */ /* 0x000e700000000800 */
[----:B------:R-:W2:Y:S01]  /*0010*/  LDC.64 R2, c[0x0][0x228] ;  /* 0x00008a00ff027b82 */ /* 0x000ea20000000a00 */
[----:B-1----:R-:W-:Y:S01]  /*0020*/  VIADD R1, R1, 0xffffdc30 ;  /* 0xffffdc3001017836 */ /* 0x002fe20000000000 */
[----:B------:R-:W1:Y:S01]  /*0030*/  S2R R5, SR_CTAID.X ;  /* 0x0000000000057919 */ /* 0x000e620000002500 */
[----:B------:R-:W-:Y:S01]  /*0040*/  ULDC UR4, c[0x0][0x230] ;  /* 0x00008c0000047ab9 */ /* 0x000fe20000000800 */
[----:B------:R-:W-:Y:S01]  /*0050*/  ULDC UR6, c[0x0][0x230] ;  /* 0x00008c0000067ab9 */ /* 0x000fe20000000800 */
[----:B------:R-:W-:Y:S01]  /*0060*/  UIADD3 UR4, UR4, 0x3f, URZ ;  /* 0x0000003f04047890 */ /* 0x000fe2000fffe03f */
[----:B------:R-:W3:Y:S01]  /*0070*/  S2R R50, SR_TID.X ;  /* 0x0000000000327919 */ /* 0x000ee20000002100 */
[----:B------:R-:W-:Y:S01]  /*0080*/  ULDC UR33, c[0x0][0x240] ;  /* 0x0000900000217ab9 */ /* 0x000fe20000000800 */
[----:B------:R-:W-:Y:S01]  /*0090*/  ULDC UR31, c[0x0][0x240] ;  /* 0x00009000001f7ab9 */ /* 0x000fe20000000800 */
[----:B------:R-:W-:Y:S01]  /*00a0*/  UISETP.GT.AND UP0, UPT, UR4, 0x3f, UPT ;  /* 0x0000003f0400788c */ /* 0x000fe2000bf04270 */
[----:B------:R-:W4:Y:S01]  /*00b0*/  LDC R248, c[0x0][0x230] ;  /* 0x00008c00fff87b82 */ /* 0x000f220000000800 */
[----:B------:R-:W-:Y:S01]  /*00c0*/  ULDC UR34, c[0x0][0x240] ;  /* 0x0000900000227ab9 */ /* 0x000fe20000000800 */
[----:B------:R-:W-:Y:S01]  /*00d0*/  ULDC UR35, c[0x0][0x240] ;  /* 0x0000900000237ab9 */ /* 0x000fe20000000800 */
[----:B------:R-:W-:Y:S01]  /*00e0*/  USEL UR5, URZ, 0x4, !UP0 ;  /* 0x000000043f057887 */ /* 0x000fe2000c000000 */
[----:B------:R-:W-:Y:S01]  /*00f0*/  ULDC UR37, c[0x0][0x240] ;  /* 0x0000900000257ab9 */ /* 0x000fe20000000800 */
        /* <DEDUP_REMOVED lines=8> */
[----:B--2---:R-:W-:Y:S01]  /*0180*/  IMAD.MOV.U32 R48, RZ, RZ, R3 ;  /* 0x000000ffff307224 */ /* 0x004fe200078e0003 */
[----:B------:R2:W-:Y:S01]  /*0190*/  STL.64 [R1+0x18d8], R2 ;  /* 0x0018d80201007387 */ /* 0x0005e20000100a00 */
[----:B------:R-:W-:Y:S01]  /*01a0*/  IMAD.MOV.U32 R46, RZ, RZ, R2 ;  /* 0x000000ffff2e7224 */ /* 0x000fe200078e0002 */
[----:B------:R-:W-:Y:S01]  /*01b0*/  ULDC UR44, c[0x0][0x240] ;  /* 0x00009000002c7ab9 */ /* 0x000fe20000000800 */
[----:B------:R-:W-:Y:S01]  /*01c0*/  VIADD R0, R48, 0xff ;  /* 0x000000ff30007836 */ /* 0x000fe20000000000 */
[----:B------:R-:W-:Y:S01]  /*01d0*/  LOP3.LUT R238, RZ, R48, RZ, 0x33, !PT ;  /* 0x00000030ffee7212 */ /* 0x000fe200078e33ff */
[----:B------:R-:W-:Y:S01]  /*01e0*/  ULDC UR45, c[0x0][0x240] ;  /* 0x00009000002d7ab9 */ /* 0x000fe20000000800 */
[----:B------:R-:W-:Y:S01]  /*01f0*/  ULDC UR46, c[0x0][0x240] ;  /* 0x00009000002e7ab9 */ /* 0x000fe20000000800 */
[----:B------:R-:W-:Y:S01]  /*0200*/  ULDC UR49, c[0x0][0x240] ;  /* 0x0000900000317ab9 */ /* 0x000fe20000000800 */
[----:B------:R-:W-:Y:S01]  /*0210*/  ULDC UR53, c[0x0][0x240] ;  /* 0x0000900000357ab9 */ /* 0x000fe20000000800 */
[----:B-1----:R-:W-:Y:S01]  /*0220*/  IABS R8, R5 ;  /* 0x0000000500087213 */ /* 0x002fe20000000000 */
[----:B------:R-:W-:Y:S01]  /*0230*/  ULDC UR48, c[0x0][0x240] ;  /* 0x0000900000307ab9 */ /* 0x000fe20000000800 */
[----:B------:R-:W-:Y:S01]  /*0240*/  ULDC UR50, c[0x0][0x240] ;  /* 0x0000900000327ab9 */ /* 0x000fe20000000800 */
[----:B--2---:R-:W-:Y:S01]  /*0250*/  SHF.R.S32.HI R3, RZ, 0x1f, R0 ;  /* 0x0000001fff037819 */ /* 0x004fe20000011400 */
[----:B------:R-:W-:Y:S01]  /*0260*/  ULDC UR51, c[0x0][0x240] ;  /* 0x0000900000337ab9 */ /* 0x000fe20000000800 */
[C---:B---3--:R-:W-:Y:S01]  /*0270*/  LOP3.LUT R250, R50.reuse, 0x7f, RZ, 0xc0, !PT ;  /* 0x0000007f32fa7812 */ /* 0x048fe200078ec0ff */
[----:B------:R-:W-:Y:S01]  /*0280*/  ULDC UR52, c[0x0][0x240] ;  /* 0x0000900000347ab9 */ /* 0x000fe20000000800 */
[----:B------:R-:W-:Y:S01]  /*0290*/  LEA.HI R3, R3, R0, RZ, 0x8 ;  /* 0x0000000003037211 */ /* 0x000fe200078f40ff */
[----:B------:R-:W-:Y:S01]  /*02a0*/  ULDC UR55, c[0x0][0x240] ;  /* 0x0000900000377ab9 */ /* 0x000fe20000000800 */
[----:B------:R-:W-:Y:S01]  /*02b0*/  LOP3.LUT R252, R50, 0x3f, RZ, 0xc0, !PT ;  /* 0x0000003f32fc7812 */ /* 0x000fe200078ec0ff */
[----:B------:R-:W-:Y:S01]  /*02c0*/  ULDC UR59, c[0x0][0x240] ;  /* 0x00009000003b7ab9 */ /* 0x000fe20000000800 */
[----:B------:R-:W-:Y:S01]  /*02d0*/  SHF.R.S32.HI R3, RZ, 0x8, R3 ;  /* 0x00000008ff037819 */ /* 0x000fe20000011403 */
[----:B------:R-:W-:Y:S01]  /*02e0*/  ULDC UR54, c[0x0][0x240] ;  /* 0x0000900000367ab9 */ /* 0x000fe20000000800 */
[----:B------:R-:W-:Y:S01]  /*02f0*/  ULDC UR56, c[0x0][0x240] ;  /* 0x0000900000387ab9 */ /* 0x000fe20000000800 */
[----:B------:R-:W-:Y:S01]  /*0300*/  ULDC UR57, c[0x0][0x240] ;  /* 0x0000900000397ab9 */ /* 0x000fe20000000800 */
[----:B------:R-:W-:Y:S01]  /*0310*/  ULDC UR58, c[0x0][0x240] ;  /* 0x00009000003a7ab9 */ /* 0x000fe20000000800 */
[----:B------:R-:W-:Y:S01]  /*0320*/  IMAD.SHL.U32 R4, R3, 0x8, RZ ;  /* 0x0000000803047824 */ /* 0x000fe200078e00ff */
[----:B------:R-:W-:Y:S01]  /*0330*/  ULDC UR61, c[0x0][0x240] ;  /* 0x00009000003d7ab9 */ /* 0x000fe20000000800 */
[----:B------:R-:W-:Y:S01]  /*0340*/  ULDC UR8, c[0x0][0x240] ;  /* 0x0000900000087ab9 */ /* 0x000fe20000000800 */
[----:B------:R-:W-:Y:S01]  /*0350*/  ULDC UR60, c[0x0][0x240] ;  /* 0x00009000003c7ab9 */ /* 0x000fe20000000800 */
[----:B------:R-:W-:Y:S01]  /*0360*/  ULDC UR10, c[0x0][0x240] ;  /* 0x00009000000a7ab9 */ /* 0x000fe20000000800 */
[-C--:B------:R-:W-:Y:S01]  /*0370*/  IABS R7, R4.reuse ;  /* 0x0000000400077213 */ /* 0x080fe20000000000 */
[----:B------:R-:W-:Y:S01]  /*0380*/  ULDC UR14, c[0x0][0x240] ;  /* 0x00009000000e7ab9 */ /* 0x000fe20000000800 */
[----:B------:R-:W-:Y:S01]  /*0390*/  IABS R10, R4 ;  /* 0x00000004000a7213 */ /* 0x000fe20000000000 */
[----:B------:R-:W-:Y:S01]  /*03a0*/  ULDC UR9, c[0x0][0x240] ;  /* 0x0000900000097ab9 */ /* 0x000fe20000000800 */
[----:B------:R-:W1:Y:S01]  /*03b0*/  I2F.RP R0, R7 ;  /* 0x0000000700007306 */ /* 0x000e620000209400 */
        /* <DEDUP_REMOVED lines=14> */
[----:B-1----:R-:W1:Y:S01]  /*04a0*/  MUFU.RCP R0, R0 ;  /* 0x0000000000007308 */ /* 0x002e620000001000 */
[----:B------:R-:W-:Y:S01]  /*04b0*/  ULDC UR25, c[0x0][0x240] ;  /* 0x0000900000197ab9 */ /* 0x000fe20000000800 */
[----:B------:R-:W-:Y:S01]  /*04c0*/  ULDC UR28, c[0x0][0x240] ;  /* 0x00009000001c7ab9 */ /* 0x000fe20000000800 */
[----:B------:R-:W-:Y:S01]  /*04d0*/  ULDC UR32, c[0x0][0x240] ;  /* 0x0000900000207ab9 */ /* 0x000fe20000000800 */
[----:B------:R-:W-:Y:S01]  /*04e0*/  ULDC UR27, c[0x0][0x240] ;  /* 0x00009000001b7ab9 */ /* 0x000fe20000000800 */
[----:B------:R-:W-:Y:S01]  /*04f0*/  ULDC UR29, c[0x0][0x240] ;  /* 0x00009000001d7ab9 */ /* 0x000fe20000000800 */
[----:B------:R-:W-:Y:S01]  /*0500*/  ULDC UR30, c[0x0][0x240] ;  /* 0x00009000001e7ab9 */ /* 0x000fe20000000800 */
[----:B------:R-:W2:Y:S01]  /*0510*/  LDC R246, c[0x0][0x230] ;  /* 0x00008c00fff67b82 */ /* 0x000ea20000000800 */
[----:B-1----:R-:W-:-:S02]  /*0520*/  VIADD R2, R0, 0xffffffe ;  /* 0x0ffffffe00027836 */ /* 0x002fc40000000000 */
[----:B------:R-:W-:Y:S02]  /*0530*/  IMAD.MOV R0, RZ, RZ, -R10 ;  /* 0x000000ffff007224 */ /* 0x000fe400078e0a0a */
[----:B------:R1:W3:Y:S02]  /*0540*/  F2I.FTZ.U32.TRUNC.NTZ R3, R2 ;  /* 0x0000000200037305 */ /* 0x0002e4000021f000 */
[----:B-1----:R-:W-:Y:S02]  /*0550*/  IMAD.MOV.U32 R2, RZ, RZ, RZ ;  /* 0x000000ffff027224 */ /* 0x002fe400078e00ff */
[----:B--2---:R-:W-:Y:S02]  /*0560*/  VIADD R246, R246, 0xffffffff ;  /* 0xfffffffff6f67836 */ /* 0x004fe40000000000 */
[----:B---3--:R-:W-:-:S04]  /*0570*/  IMAD.MOV R6, RZ, RZ, -R3 ;  /* 0x000000ffff067224 */ /* 0x008fc800078e0a03 */
[----:B------:R-:W-:Y:S02]  /*0580*/  IMAD R9, R6, R7, RZ ;  /* 0x0000000706097224 */ /* 0x000fe400078e02ff */
[----:B------:R-:W-:Y:S02]  /*0590*/  IMAD.MOV.U32 R6, RZ, RZ, R8 ;  /* 0x000000ffff067224 */ /* 0x000fe400078e0008 */
[----:B------:R-:W-:-:S06]  /*05a0*/  IMAD.HI.U32 R3, R3, R9, R2 ;  /* 0x0000000903037227 */ /* 0x000fcc00078e0002 */
[----:B------:R-:W-:-:S04]  /*05b0*/  IMAD.HI.U32 R3, R3, R6, RZ ;  /* 0x0000000603037227 */ /* 0x000fc800078e00ff */
[----:B------:R-:W-:-:S05]  /*05c0*/  IMAD R0, R3, R0, R6 ;  /* 0x0000000003007224 */ /* 0x000fca00078e0206 */
[----:B------:R-:W-:-:S13]  /*05d0*/  ISETP.GT.U32.AND P1, PT, R7, R0, PT ;  /* 0x000000000700720c */ /* 0x000fda0003f24070 */
[----:B------:R-:W-:Y:S02]  /*05e0*/  @!P1 IMAD.IADD R0, R0, 0x1, -R7 ;  /* 0x0000000100009824 */ /* 0x000fe400078e0a07 */
[----:B------:R-:W-:Y:S01]  /*05f0*/  @!P1 VIADD R3, R3, 0x1 ;  /* 0x0000000103039836 */ /* 0x000fe20000000000 */
[----:B------:R-:W-:Y:S02]  /*0600*/  ISETP.NE.AND P1, PT, R4, RZ, PT ;  /* 0x000000ff0400720c */ /* 0x000fe40003f25270 */
[----:B------:R-:W-:Y:S02]  /*0610*/  ISETP.GE.U32.AND P0, PT, R0, R7, PT ;  /* 0x000000070000720c */ /* 0x000fe40003f06070 */
[----:B------:R-:W-:-:S04]  /*0620*/  LOP3.LUT R0, R5, R4, RZ, 0x3c, !PT ;  /* 0x0000000405007212 */ /* 0x000fc800078e3cff */
[----:B------:R-:W-:Y:S01]  /*0630*/  ISETP.GE.AND P2, PT, R0, RZ, PT ;  /* 0x000000ff0000720c */ /* 0x000fe20003f46270 */
[----:B------:R-:W-:-:S06]  /*0640*/  VIADD R0, R46, 0x1ff ;  /* 0x000001ff2e007836 */ /* 0x000fcc0000000000 */
[----:B------:R-:W-:-:S04]  /*0650*/  @P0 VIADD R3, R3, 0x1 ;  /* 0x0000000103030836 */ /* 0x000fc80000000000 */
[----:B------:R-:W-:Y:S01]  /*0660*/  IMAD.MOV.U32 R2, RZ, RZ, R3 ;  /* 0x000000ffff027224 */ /* 0x000fe200078e0003 */
[----:B------:R-:W-:-:S03]  /*0670*/  SHF.R.S32.HI R3, RZ, 0x1f, R0 ;  /* 0x0000001fff037819 */ /* 0x000fc60000011400 */
[----:B------:R-:W-:Y:S01]  /*0680*/  @!P2 IMAD.MOV R2, RZ, RZ, -R2 ;  /* 0x000000ffff02a224 */ /* 0x000fe200078e0a02 */
[----:B------:R-:W-:Y:S02]  /*0690*/  @!P1 LOP3.LUT R2, RZ, R4, RZ, 0x33, !PT ;  /* 0x00000004ff029212 */ /* 0x000fe400078e33ff */
[----:B------:R-:W-:-:S03]  /*06a0*/  LEA.HI R3, R3, R0, RZ, 0x9 ;  /* 0x0000000003037211 */ /* 0x000fc600078f48ff */
[----:B------:R-:W-:Y:S02]  /*06b0*/  IMAD.SHL.U32 R8, R2, 0x8, RZ ;  /* 0x0000000802087824 */ /* 0x000fe400078e00ff */
[----:B------:R-:W-:-:S03]  /*06c0*/  IMAD.MOV R2, RZ, RZ, -R2 ;  /* 0x000000ffff027224 */ /* 0x000fc600078e0a02 */
[----:B------:R-:W-:Y:S01]  /*06d0*/  LEA.HI.SX32 R3, R3, -R8, 0x17 ;  /* 0x8000000803037211 */ /* 0x000fe200078fbaff */
[----:B------:R-:W-:-:S03]  /*06e0*/  IMAD R10, R4, R2, R5 ;  /* 0x00000002040a7224 */ /* 0x000fc600078e0205 */
[----:B------:R-:W-:Y:S02]  /*06f0*/  VIMNMX R11, R3, 0x8, PT ;  /* 0x00000008030b7848 */ /* 0x000fe40003fe0100 */
[----:B------:R-:W-:Y:S02]  /*0700*/  IABS R9, R10 ;  /* 0x0000000a00097213 */ /* 0x000fe40000000000 */
[-C--:B------:R-:W-:Y:S02]  /*0710*/  IABS R7, R11.reuse ;  /* 0x0000000b00077213 */ /* 0x080fe40000000000 */
[----:B------:R-:W-:Y:S02]  /*0720*/  IABS R4, R11 ;  /* 0x0000000b00047213 */ /* 0x000fe40000000000 */
[----:B------:R-:W1:Y:S08]  /*0730*/  I2F.RP R0, R7 ;  /* 0x0000000700007306 */ /* 0x000e700000209400 */
[----:B-1----:R-:W1:Y:S02]  /*0740*/  MUFU.RCP R0, R0 ;  /* 0x0000000000007308 */ /* 0x002e640000001000 */
[----:B-1----:R-:W-:-:S02]  /*0750*/  VIADD R3, R0, 0xffffffe ;  /* 0x0ffffffe00037836 */ /* 0x002fc40000000000 */
[----:B------:R-:W-:Y:S01]  /*0760*/  IMAD.MOV R0, RZ, RZ, -R4 ;  /* 0x000000ffff007224 */ /* 0x000fe200078e0a04 */
[----:B------:R-:W-:-:S03]  /*0770*/  IABS R4, R48 ;  /* 0x0000003000047213 */ /* 0x000fc60000000000 */
[----:B------:R-:W1:Y:S02]  /*0780*/  F2I.FTZ.U32.TRUNC.NTZ R3, R3 ;  /* 0x0000000300037305 */ /* 0x000e64000021f000 */
[----:B-1----:R-:W-:-:S04]  /*0790*/  IMAD.MOV R6, RZ, RZ, -R3 ;  /* 0x000000ffff067224 */ /* 0x002fc800078e0a03 */
[----:B------:R-:W-:-:S04]  /*07a0*/  IMAD.MOV.U32 R2, RZ, RZ, R6 ;  /* 0x000000ffff027224 */ /* 0x000fc800078e0006 */
[----:B------:R-:W-:Y:S02]  /*07b0*/  IMAD R5, R2, R7, RZ ;  /* 0x0000000702057224 */ /* 0x000fe400078e02ff */
[----:B------:R-:W-:-:S04]  /*07c0*/  IMAD.MOV.U32 R2, RZ, RZ, RZ ;  /* 0x000000ffff027224 */ /* 0x000fc800078e00ff */
[----:B------:R-:W-:Y:S01]  /*07d0*/  IMAD.HI.U32 R2, R3, R5, R2 ;  /* 0x0000000503027227 */ /* 0x000fe200078e0002 */
[----:B------:R-:W-:Y:S01]  /*07e0*/  IABS R3, R46 ;  /* 0x0000002e00037213 */ /* 0x000fe20000000000 */
[----:B------:R-:W1:Y:S04]  /*07f0*/  I2F.RP R5, R4 ;  /* 0x0000000400057306 */ /* 0x000e680000209400 */
[----:B------:R-:W-:-:S04]  /*0800*/  IMAD.HI.U32 R2, R2, R9, RZ ;  /* 0x0000000902027227 */ /* 0x000fc800078e00ff */
[----:B------:R-:W-:Y:S02]  /*0810*/  IMAD R0, R2, R0, R9 ;  /* 0x0000000002007224 */ /* 0x000fe400078e0209 */
[----:B------:R-:W-:-:S03]  /*0820*/  IMAD.MOV.U32 R9, RZ, RZ, R3 ;  /* 0x000000ffff097224 */ /* 0x000fc600078e0003 */
[----:B------:R-:W-:Y:S01]  /*0830*/  ISETP.GT.U32.AND P1, PT, R7, R0, PT ;  /* 0x000000000700720c */ /* 0x000fe20003f24070 */
[----:B------:R-:W2:Y:S08]  /*0840*/  I2F.RP R3, R9 ;  /* 0x0000000900037306 */ /* 0x000eb00000209400 */
[----:B-1----:R-:W1:Y:S04]  /*0850*/  MUFU.RCP R5, R5 ;  /* 0x0000000500057308 */ /* 0x002e680000001000 */
[----:B------:R-:W-:-:S02]  /*0860*/  @!P1 IMAD.IADD R0, R0, 0x1, -R7 ;  /* 0x0000000100009824 */ /* 0x000fc400078e0a07 */
[----:B------:R-:W-:Y:S01]  /*0870*/  @!P1 VIADD R2, R2, 0x1 ;  /* 0x0000000102029836 */ /* 0x000fe20000000000 */
[----:B------:R-:W-:Y:S01]  /*0880*/  ISETP.NE.AND P1, PT, R11, RZ, PT ;  /* 0x000000ff0b00720c */ /* 0x000fe20003f25270 */
[----:B--2---:R-:W2:Y:S01]  /*0890*/  MUFU.RCP R3, R3 ;  /* 0x0000000300037308 */ /* 0x004ea20000001000 */
[----:B------:R-:W-:Y:S02]  /*08a0*/  ISETP.GE.U32.AND P0, PT, R0, R7, PT ;  /* 0x000000070000720c */ /* 0x000fe40003f06070 */
[----:B------:R-:W-:-:S04]  /*08b0*/  LOP3.LUT R0, R10, R11, RZ, 0x3c, !PT ;  /* 0x0000000b0a007212 */ /* 0x000fc800078e3cff */
[----:B------:R-:W-:Y:S01]  /*08c0*/  ISETP.GE.AND P2, PT, R0, RZ, PT ;  /* 0x000000ff0000720c */ /* 0x000fe20003f46270 */
[----:B-1----:R-:W-:-:S04]  /*08d0*/  VIADD R6, R5, 0xffffffe ;  /* 0x0ffffffe05067836 */ /* 0x002fc80000000000 */
[----:B------:R1:W-:Y:S02]  /*08e0*/  F2I.FTZ.U32.TRUNC.NTZ R7, R6 ;  /* 0x0000000600077305 */ /* 0x0003e4000021f000 */
[----:B------:R-:W-:-:S04]  /*08f0*/  @P0 VIADD R2, R2, 0x1 ;  /* 0x0000000102020836 */ /* 0x000fc80000000000 */
[----:B------:R-:W-:Y:S02]  /*0900*/  IMAD.MOV.U32 R22, RZ, RZ, R2 ;  /* 0x000000ffff167224 */ /* 0x000fe400078e0002 */
[----:B--2---:R-:W-:Y:S02]  /*0910*/  VIADD R2, R3, 0xffffffe ;  /* 0x0ffffffe03027836 */ /* 0x004fe40000000000 */
[----:B------:R-:W-:Y:S01]  /*0920*/  @!P2 IMAD.MOV R22, RZ, RZ, -R22 ;  /* 0x000000ffff16a224 */ /* 0x000fe200078e0a16 */
[----:B------:R-:W-:Y:S01]  /*0930*/  @!P1 LOP3.LUT R22, RZ, R11, RZ, 0x33, !PT ;  /* 0x0000000bff169212 */ /* 0x000fe200078e33ff */
[----:B------:R2:W3:Y:S01]  /*0940*/  F2I.FTZ.U32.TRUNC.NTZ R3, R2 ;  /* 0x0000000200037305 */ /* 0x0004e2000021f000 */
[----:B-1----:R-:W-:-:S03]  /*0950*/  IMAD.MOV.U32 R6, RZ, RZ, RZ ;  /* 0x000000ffff067224 */ /* 0x002fc600078e00ff */
[----:B------:R-:W-:Y:S02]  /*0960*/  IMAD.MOV R0, RZ, RZ, -R22 ;  /* 0x000000ffff007224 */ /* 0x000fe400078e0a16 */
[----:B------:R-:W-:Y:S02]  /*0970*/  IMAD.SHL.U32 R22, R22, 0x100, RZ ;  /* 0x0000010016167824 */ /* 0x000fe400078e00ff */
[----:B------:R-:W-:Y:S01]  /*0980*/  IMAD R0, R11, R0, R10 ;  /* 0x000000000b007224 */ /* 0x000fe200078e020a */
[----:B------:R-:W-:Y:S01]  /*0990*/  SHF.R.S32.HI R10, RZ, 0x6, R50 ;  /* 0x00000006ff0a7819 */ /* 0x000fe20000011432 */
[----:B--2---:R-:W-:Y:S02]  /*09a0*/  IMAD.SHL.U32 R2, R50, 0x4, RZ ;  /* 0x0000000432027824 */ /* 0x004fe400078e00ff */
[----:B------:R-:W-:Y:S01]  /*09b0*/  IMAD.IADD R0, R8, 0x1, R0 ;  /* 0x0000000108007824 */ /* 0x000fe200078e0200 */
[----:B------:R-:W-:Y:S01]  /*09c0*/  SGXT R5, R10, 0x1 ;  /* 0x000000010a05781a */ /* 0x000fe20000000200 */
[----:B---3--:R-:W-:-:S03]  /*09d0*/  IMAD.MOV R11, RZ, RZ, -R3 ;  /* 0x000000ffff0b7224 */ /* 0x008fc600078e0a03 */
[----:B------:R-:W-:Y:S01]  /*09e0*/  LOP3.LUT R5, R5, 0x90, RZ, 0xc0, !PT ;  /* 0x0000009005057812 */ /* 0x000fe200078ec0ff */
[----:B------:R-:W-:Y:S02]  /*09f0*/  IMAD R23, R0, 0x200, R250 ;  /* 0x0000020000177824 */ /* 0x000fe400078e02fa */
[----:B------:R-:W-:Y:S02]  /*0a00*/  IMAD.MOV.U32 R8, RZ, RZ, R11 ;  /* 0x000000ffff087224 */ /* 0x000fe400078e000b */
[----:B------:R-:W-:Y:S01]  /*0a10*/  VIADD R152, R23, 0x80 ;  /* 0x0000008017987836 */ /* 0x000fe20000000000 */
[----:B------:R-:W-:Y:S01]  /*0a20*/  IABS R10, R23 ;  /* 0x00000017000a7213 */ /* 0x000fe20000000000 */
[----:B------:R-:W-:Y:S01]  /*0a30*/  IMAD R11, R8, R9, RZ ;  /* 0x00000009080b7224 */ /* 0x000fe200078e02ff */
[----:B------:R-:W-:Y:S01]  /*0a40*/  LOP3.LUT R8, R5, 0x7c, R2, 0x78, !PT ;  /* 0x0000007c05087812 */ /* 0x000fe200078e7802 */
[----:B------:R-:W-:Y:S02]  /*0a50*/  IMAD.MOV.U32 R2, RZ, RZ, RZ ;  /* 0x000000ffff027224 */ /* 0x000fe400078e00ff */
[----:B------:R-:W-:-:S02]  /*0a60*/  IMAD.SHL.U32 R5, R50, 0x400, RZ ;  /* 0x0000040032057824 */ /* 0x000fc400078e00ff */
[----:B------:R-:W-:Y:S01]  /*0a70*/  IMAD.HI.U32 R2, R3, R11, R2 ;  /* 0x0000000b03027227 */ /* 0x000fe200078e0002 */
[----:B------:R-:W-:Y:S02]  /*0a80*/  SHF.R.U32.HI R3, RZ, 0x6, R50 ;  /* 0x00000006ff037819 */ /* 0x000fe40000011632 */
[----:B------:R-:W-:Y:S01]  /*0a90*/  LOP3.LUT R8, R8, 0x8000, R5, 0xf8, !PT ;  /* 0x0000800008087812 */ /* 0x000fe200078ef805 */
[----:B------:R-:W-:Y:S01]  /*0aa0*/  IMAD.MOV R11, RZ, RZ, -R7 ;  /* 0x000000ffff0b7224 */ /* 0x000fe200078e0a07 */
[----:B------:R-:W-:Y:S01]  /*0ab0*/  SGXT.U32 R3, R3, 0x1 ;  /* 0x000000010303781a */ /* 0x000fe20000000000 */
[----:B------:R-:W-:Y:S02]  /*0ac0*/  IMAD.HI.U32 R0, R2, R10, RZ ;  /* 0x0000000a02007227 */ /* 0x000fe400078e00ff */
[----:B------:R1:W-:Y:S01]  /*0ad0*/  STL [R1+0x1844], R8 ;  /* 0x0018440801007387 */ /* 0x0003e20000100800 */
[----:B------:R-:W-:Y:S01]  /*0ae0*/  LOP3.LUT R3, R22, R3, RZ, 0xfc, !PT ;  /* 0x0000000316037212 */ /* 0x000fe200078efcff */
[----:B------:R-:W-:-:S02]  /*0af0*/  IMAD R5, R11, R4, RZ ;  /* 0x000000040b057224 */ /* 0x000fc400078e02ff */
[----:B------:R-:W-:Y:S01]  /*0b00*/  IMAD.MOV R0, RZ, RZ, -R0 ;  /* 0x000000ffff007224 */ /* 0x000fe200078e0a00 */
[----:B------:R-:W-:Y:S01]  /*0b10*/  IABS R219, R3 ;  /* 0x0000000300db7213 */ /* 0x000fe20000000000 */
[----:B------:R-:W-:Y:S01]  /*0b20*/  IMAD.HI.U32 R6, R7, R5, R6 ;  /* 0x0000000507067227 */ /* 0x000fe200078e0006 */
[C---:B------:R-:W-:Y:S01]  /*0b30*/  LOP3.LUT R5, R3.reuse, 0xfe, RZ, 0xfc, !PT ;  /* 0x000000fe03057812 */ /* 0x040fe200078efcff */
[----:B------:R2:W-:Y:S01]  /*0b40*/  STL.64 [R1+0x1b00], R22 ;  /* 0x001b001601007387 */ /* 0x0005e20000100a00 */
[----:B------:R-:W-:Y:S01]  /*0b50*/  LOP3.LUT R14, R3, 0x4e, RZ, 0xfc, !PT ;  /* 0x0000004e030e7812 */ /* 0x000fe200078efcff */
[----:B------:R-:W-:Y:S01]  /*0b60*/  IMAD R0, R9, R0, R10 ;  /* 0x0000000009007224 */ /* 0x000fe200078e020a */
[----:B------:R-:W-:Y:S01]  /*0b70*/  IABS R10, R152 ;  /* 0x00000098000a7213 */ /* 0x000fe20000000000 */
[----:B------:R-:W-:Y:S01]  /*0b80*/  VIADD R154, R23, 0x100 ;  /* 0x00000100179a7836 */ /* 0x000fe20000000000 */
[----:B------:R-:W-:Y:S01]  /*0b90*/  ISETP.GE.AND P4, PT, R5, RZ, PT ;  /* 0x000000ff0500720c */ /* 0x000fe20003f86270 */
[----:B------:R-:W-:Y:S01]  /*0ba0*/  VIADD R153, R23, 0x180 ;  /* 0x0000018017997836 */ /* 0x000fe20000000000 */
[----:B------:R-:W-:Y:S01]  /*0bb0*/  IABS R217, R5 ;  /* 0x0000000500d97213 */ /* 0x000fe20000000000 */
[----:B------:R-:W-:Y:S01]  /*0bc0*/  IMAD.HI.U32 R7, R6, R219, RZ ;  /* 0x000000db06077227 */ /* 0x000fe200078e00ff */
[----:B------:R-:W-:-:S02]  /*0bd0*/  IABS R38, R154 ;  /* 0x0000009a00267213 */ /* 0x000fc40000000000 */
[----:B------:R-:W-:Y:S01]  /*0be0*/  IABS R40, R153 ;  /* 0x0000009900287213 */ /* 0x000fe20000000000 */
[C---:B------:R-:W-:Y:S01]  /*0bf0*/  IMAD.HI.U32 R5, R2.reuse, R10, RZ ;  /* 0x0000000a02057227 */ /* 0x040fe200078e00ff */
[----:B------:R-:W-:Y:S01]  /*0c00*/  ISETP.GT.U32.AND P0, PT, R9, R0, PT ;  /* 0x000000000900720c */ /* 0x000fe20003f04070 */
[----:B------:R3:W-:Y:S01]  /*0c10*/  STL.64 [R1+0x1b08], R152 ;  /* 0x001b089801007387 */ /* 0x0007e20000100a00 */
[C---:B------:R-:W-:Y:S01]  /*0c20*/  LOP3.LUT R13, R3.reuse, 0x4c, RZ, 0xfc, !PT ;  /* 0x0000004c030d7812 */ /* 0x040fe200078efcff */
[----:B------:R-:W-:Y:S01]  /*0c30*/  IMAD.MOV R12, RZ, RZ, -R7 ;  /* 0x000000ffff0c7224 */ /* 0x000fe200078e0a07 */
[----:B------:R-:W-:Y:S01]  /*0c40*/  IABS R135, R14 ;  /* 0x0000000e00877213 */ /* 0x000fe20000000000 */
[C---:B------:R-:W-:Y:S01]  /*0c50*/  IMAD.HI.U32 R7, R2.reuse, R38, RZ ;  /* 0x0000002602077227 */ /* 0x040fe200078e00ff */
[----:B------:R-:W-:Y:S02]  /*0c60*/  IABS R137, R13 ;  /* 0x0000000d00897213 */ /* 0x000fe40000000000 */
[C---:B------:R-:W-:Y:S01]  /*0c70*/  LOP3.LUT R15, R3.reuse, 0xc8, RZ, 0xfc, !PT ;  /* 0x000000c8030f7812 */ /* 0x040fe200078efcff */
[----:B------:R-:W-:Y:S01]  /*0c80*/  IMAD.MOV R11, RZ, RZ, -R5 ;  /* 0x000000ffff0b7224 */ /* 0x000fe200078e0a05 */
[C---:B------:R-:W-:Y:S01]  /*0c90*/  LOP3.LUT R16, R3.reuse, 0xd8, RZ, 0xfc, !PT ;  /* 0x000000d803107812 */ /* 0x040fe200078efcff */
[----:B------:R-:W-:Y:S01]  /*0ca0*/  IMAD.HI.U32 R5, R2, R40, RZ ;  /* 0x0000002802057227 */ /* 0x000fe200078e00ff */
[----:B------:R-:W-:-:S02]  /*0cb0*/  LOP3.LUT R18, R3, 0xdc, RZ, 0xfc, !PT ;  /* 0x000000dc03127812 */ /* 0x000fc400078efcff */
[----:B------:R-:W-:Y:S01]  /*0cc0*/  IABS R235, R16 ;  /* 0x0000001000eb7213 */ /* 0x000fe20000000000 */
[----:B------:R-:W-:Y:S01]  /*0cd0*/  IMAD.MOV R7, RZ, RZ, -R7 ;  /* 0x000000ffff077224 */ /* 0x000fe200078e0a07 */
[----:B------:R-:W-:Y:S01]  /*0ce0*/  LOP3.LUT R17, R3, 0xda, RZ, 0xfc, !PT ;  /* 0x000000da03117812 */ /* 0x000fe200078efcff */
[----:B------:R-:W-:Y:S01]  /*0cf0*/  IMAD R2, R9, R11, R10 ;  /* 0x0000000b09027224 */ /* 0x000fe200078e020a */
[C---:B------:R-:W-:Y:S01]  /*0d00*/  LOP3.LUT R10, R3.reuse, 0x6, RZ, 0xfc, !PT ;  /* 0x00000006030a7812 */ /* 0x040fe200078efcff */
[----:B------:R-:W-:Y:S01]  /*0d10*/  IMAD.MOV R5, RZ, RZ, -R5 ;  /* 0x000000ffff057224 */ /* 0x000fe200078e0a05 */
[----:B------:R-:W-:Y:S01]  /*0d20*/  LOP3.LUT R11, R3, 0x10, RZ, 0xfc, !PT ;  /* 0x00000010030b7812 */ /* 0x000fe200078efcff */
[C---:B------:R-:W-:Y:S01]  /*0d30*/  IMAD R38, R9.reuse, R7, R38 ;  /* 0x0000000709267224 */ /* 0x040fe200078e0226 */
[----:B------:R-:W-:Y:S01]  /*0d40*/  ISETP.GT.U32.AND P2, PT, R9, R2, PT ;  /* 0x000000020900720c */ /* 0x000fe20003f44070 */
[----:B-1----:R-:W-:Y:S01]  /*0d50*/  IMAD.HI.U32 R8, R6, R217, RZ ;  /* 0x000000d906087227 */ /* 0x002fe200078e00ff */
[----:B------:R-:W-:-:S02]  /*0d60*/  LOP3.LUT R7, R3, 0x4, RZ, 0xfc, !PT ;  /* 0x0000000403077812 */ /* 0x000fc400078efcff */
[C---:B------:R-:W-:Y:S01]  /*0d70*/  ISETP.GT.U32.AND P5, PT, R9.reuse, R38, PT ;  /* 0x000000260900720c */ /* 0x040fe20003fa4070 */
[----:B------:R-:W-:Y:S01]  /*0d80*/  IMAD R40, R9, R5, R40 ;  /* 0x0000000509287224 */ /* 0x000fe200078e0228 */
[----:B------:R-:W-:Y:S01]  /*0d90*/  LOP3.LUT R5, R3, 0x2, RZ, 0xfc, !PT ;  /* 0x0000000203057812 */ /* 0x000fe200078efcff */
[----:B------:R-:W-:Y:S01]  /*0da0*/  IMAD.MOV R8, RZ, RZ, -R8 ;  /* 0x000000ffff087224 */ /* 0x000fe200078e0a08 */
[----:B------:R-:W-:Y:S01]  /*0db0*/  IABS R211, R10 ;  /* 0x0000000a00d37213 */ /* 0x000fe20000000000 */
[----:B------:R-:W-:Y:S01]  /*0dc0*/  @!P0 IMAD.IADD R0, R0, 0x1, -R9 ;  /* 0x0000000100008824 */ /* 0x000fe200078e0a09 */
[C---:B------:R-:W-:Y:S01]  /*0dd0*/  ISETP.GT.U32.AND P3, PT, R9.reuse, R40, PT ;  /* 0x000000280900720c */ /* 0x040fe20003f64070 */
[----:B------:R-:W-:Y:S01]  /*0de0*/  IMAD R217, R4, R8, R217 ;  /* 0x0000000804d97224 */ /* 0x000fe200078e02d9 */
[----:B------:R-:W-:Y:S01]  /*0df0*/  IABS R215, R5 ;  /* 0x0000000500d77213 */ /* 0x000fe20000000000 */
[----:B------:R-:W-:Y:S01]  /*0e00*/  @!P2 IMAD.IADD R2, R2, 0x1, -R9 ;  /* 0x000000010202a824 */ /* 0x000fe200078e0a09 */
[C---:B------:R-:W-:Y:S01]  /*0e10*/  ISETP.GT.U32.AND P6, PT, R9.reuse, R0, PT ;  /* 0x000000000900720c */ /* 0x040fe20003fc4070 */
[C---:B------:R-:W-:Y:S01]  /*0e20*/  IMAD R219, R4.reuse, R12, R219 ;  /* 0x0000000c04db7224 */ /* 0x040fe200078e02db */
[----:B------:R-:W-:Y:S01]  /*0e30*/  ISETP.GT.U32.AND P2, PT, R4, R217, PT ;  /* 0x000000d90400720c */ /* 0x000fe20003f44070 */
[----:B------:R-:W-:Y:S01]  /*0e40*/  @!P5 IMAD.IADD R38, R38, 0x1, -R9 ;  /* 0x000000012626d824 */ /* 0x000fe200078e0a09 */
[----:B------:R-:W-:Y:S01]  /*0e50*/  ISETP.GT.U32.AND P5, PT, R9, R2, PT ;  /* 0x000000020900720c */ /* 0x000fe20003fa4070 */
[----:B------:R-:W-:Y:S01]  /*0e60*/  IMAD.HI.U32 R8, R6, R211, RZ ;  /* 0x000000d306087227 */ /* 0x000fe200078e00ff */
[----:B------:R-:W-:-:S02]  /*0e70*/  ISETP.GE.AND P0, PT, R5, RZ, PT ;  /* 0x000000ff0500720c */ /* 0x000fc40003f06270 */
[----:B------:R-:W-:Y:S01]  /*0e80*/  IABS R213, R7 ;  /* 0x0000000700d57213 */ /* 0x000fe20000000000 */
[--C-:B------:R-:W-:Y:S01]  /*0e90*/  @!P3 IMAD.IADD R40, R40, 0x1, -R9.reuse ;  /* 0x000000012828b824 */ /* 0x100fe200078e0a09 */
[----:B------:R-:W-:Y:S01]  /*0ea0*/  ISETP.GE.AND P1, PT, R7, RZ, PT ;  /* 0x000000ff0700720c */ /* 0x000fe20003f26270 */
[----:B------:R-:W-:Y:S01]  /*0eb0*/  IMAD.HI.U32 R5, R6, R215, RZ ;  /* 0x000000d706057227 */ /* 0x000fe200078e00ff */
[C---:B------:R-:W-:Y:S02]  /*0ec0*/  ISETP.GT.U32.AND P3, PT, R9.reuse, R38, PT ;  /* 0x000000260900720c */ /* 0x040fe40003f64070 */
[----:B------:R-:W-:Y:S01]  /*0ed0*/  IABS R201, R11 ;  /* 0x0000000b00c97213 */ /* 0x000fe20000000000 */
[----:B------:R-:W-:Y:S01]  /*0ee0*/  @!P6 IMAD.IADD R0, R0, 0x1, -R9 ;  /* 0x000000010000e824 */ /* 0x000fe200078e0a09 */
[----:B------:R-:W-:Y:S01]  /*0ef0*/  ISETP.GT.U32.AND P6, PT, R9, R40, PT ;  /* 0x000000280900720c */ /* 0x000fe20003fc4070 */
[----:B------:R-:W-:Y:S01]  /*0f00*/  @!P2 IMAD.IADD R217, R217, 0x1, -R4 ;  /* 0x00000001d9d9a824 */ /* 0x000fe200078e0a04 */
[----:B------:R-:W-:Y:S01]  /*0f10*/  ISETP.GT.U32.AND P2, PT, R4, R219, PT ;  /* 0x000000db0400720c */ /* 0x000fe20003f44070 */
[----:B------:R-:W-:Y:S01]  /*0f20*/  IMAD.MOV R5, RZ, RZ, -R5 ;  /* 0x000000ffff057224 */ /* 0x000fe200078e0a05 */
[C---:B------:R-:W-:Y:S01]  /*0f30*/  LOP3.LUT R12, R3.reuse, 0x12, RZ, 0xfc, !PT ;  /* 0x00000012030c7812 */ /* 0x040fe200078efcff */
[----:B------:R-:W-:Y:S01]  /*0f40*/  @!P5 IMAD.IADD R2, R2, 0x1, -R9 ;  /* 0x000000010202d824 */ /* 0x000fe200078e0a09 */
[C---:B------:R-:W-:Y:S01]  /*0f50*/  ISETP.GT.U32.AND P5, PT, R4.reuse, R217, PT ;  /* 0x000000d90400720c */ /* 0x040fe20003fa4070 */
[----:B------:R-:W-:Y:S01]  /*0f60*/  IMAD R215, R4, R5, R215 ;  /* 0x0000000504d77224 */ /* 0x000fe200078e02d7 */
[----:B------:R-:W-:Y:S01]  /*0f70*/  LOP3.LUT R5, R3, 0x8, RZ, 0xfc, !PT ;  /* 0x0000000803057812 */ /* 0x000fe200078efcff */
[----:B------:R-:W-:Y:S01]  /*0f80*/  IMAD.HI.U32 R7, R6, R213, RZ ;  /* 0x000000d506077227 */ /* 0x000fe200078e00ff */
[----:B------:R-:W-:-:S02]  /*0f90*/  IABS R199, R12 ;  /* 0x0000000c00c77213 */ /* 0x000fc40000000000 */
[----:B------:R-:W-:Y:S01]  /*0fa0*/  IABS R209, R5 ;  /* 0x0000000500d17213 */ /* 0x000fe20000000000 */
[----:B------:R-:W-:Y:S01]  /*0fb0*/  @!P6 IMAD.IADD R40, R40, 0x1, -R9 ;  /* 0x000000012828e824 */ /* 0x000fe200078e0a09 */
[C---:B------:R-:W-:Y:S01]  /*0fc0*/  ISETP.GT.U32.AND P6, PT, R4.reuse, R215, PT ;  /* 0x000000d70400720c */ /* 0x040fe20003fc4070 */
[----:B------:R-:W-:Y:S01]  /*0fd0*/  @!P2 IMAD.IADD R219, R219, 0x1, -R4 ;  /* 0x00000001dbdba824 */ /* 0x000fe200078e0a04 */
[----:B------:R-:W-:Y:S01]  /*0fe0*/  ISETP.GE.AND P2, PT, R5, RZ, PT ;  /* 0x000000ff0500720c */ /* 0x000fe20003f46270 */
[----:B------:R-:W-:Y:S01]  /*0ff0*/  IMAD.MOV R8, RZ, RZ, -R8 ;  /* 0x000000ffff087224 */ /* 0x000fe200078e0a08 */
[----:B------:R-:W-:Y:S01]  /*1000*/  IABS R233, R17 ;  /* 0x0000001100e97213 */ /* 0x000fe20000000000 */
[--C-:B------:R-:W-:Y:S01]  /*1010*/  @!P5 IMAD.IADD R217, R217, 0x1, -R4.reuse ;  /* 0x00000001d9d9d824 */ /* 0x100fe200078e0a04 */
[C---:B------:R-:W-:Y:S01]  /*1020*/  ISETP.GT.U32.AND P5, PT, R4.reuse, R219, PT ;  /* 0x000000db0400720c */ /* 0x040fe20003fa4070 */
[----:B------:R-:W-:Y:S01]  /*1030*/  IMAD.MOV R7, RZ, RZ, -R7 ;  /* 0x000000ffff077224 */ /* 0x000fe200078e0a07 */
[C---:B------:R-:W-:Y:S01]  /*1040*/  LOP3.LUT R28, R3.reuse, 0xde, RZ, 0xfc, !PT ;  /* 0x000000de031c7812 */ /* 0x040fe200078efcff */
[C---:B------:R-:W-:Y:S01]  /*1050*/  IMAD R211, R4.reuse, R8, R211 ;  /* 0x0000000804d37224 */ /* 0x040fe200078e02d3 */
[C---:B------:R-:W-:Y:S01]  /*1060*/  LOP3.LUT R8, R3.reuse, 0xa, RZ, 0xfc, !PT ;  /* 0x0000000a03087812 */ /* 0x040fe200078efcff */
[----:B------:R-:W-:Y:S01]  /*1070*/  IMAD R213, R4, R7, R213 ;  /* 0x0000000704d57224 */ /* 0x000fe200078e02d5 */
[----:B------:R-:W-:Y:S01]  /*1080*/  LOP3.LUT R30, R3, 0xe0, RZ, 0xfc, !PT ;  /* 0x000000e0031e7812 */ /* 0x000fe200078efcff */
[----:B------:R-:W-:Y:S01]  /*1090*/  @!P6 IMAD.IADD R215, R215, 0x1, -R4 ;  /* 0x00000001d7d7e824 */ /* 0x000fe200078e0a04 */
[----:B------:R-:W-:Y:S01]  /*10a0*/  IABS R207, R8 ;  /* 0x0000000800cf7213 */ /* 0x000fe20000000000 */
[----:B------:R-:W-:Y:S01]  /*10b0*/  IMAD.HI.U32 R5, R6, R209, RZ ;  /* 0x000000d106057227 */ /* 0x000fe200078e00ff */
[----:B------:R-:W-:-:S02]  /*10c0*/  IABS R231, R28 ;  /* 0x0000001c00e77213 */ /* 0x000fc40000000000 */
[C---:B------:R-:W-:Y:S01]  /*10d0*/  ISETP.GT.U32.AND P6, PT, R4.reuse, R215, PT ;  /* 0x000000d70400720c */ /* 0x040fe20003fc4070 */
[--C-:B------:R-:W-:Y:S01]  /*10e0*/  @!P5 IMAD.IADD R219, R219, 0x1, -R4.reuse ;  /* 0x00000001dbdbd824 */ /* 0x100fe200078e0a04 */
[----:B------:R-:W-:Y:S01]  /*10f0*/  ISETP.GT.U32.AND P5, PT, R4, R213, PT ;  /* 0x000000d50400720c */ /* 0x000fe20003fa4070 */
[----:B------:R-:W-:Y:S01]  /*1100*/  IMAD.HI.U32 R7, R6, R207, RZ ;  /* 0x000000cf06077227 */ /* 0x000fe200078e00ff */
[C---:B------:R-:W-:Y:S02]  /*1110*/  LOP3.LUT R34, R3.reuse, 0xf2, RZ, 0xfc, !PT ;  /* 0x000000f203227812 */ /* 0x040fe400078efcff */
[C---:B------:R-:W-:Y:S01]  /*1120*/  LOP3.LUT R36, R3.reuse, 0xf4, RZ, 0xfc, !PT ;  /* 0x000000f403247812 */ /* 0x040fe200078efcff */
[----:B------:R-:W-:Y:S01]  /*1130*/  IMAD.MOV R5, RZ, RZ, -R5 ;  /* 0x000000ffff057224 */ /* 0x000fe200078e0a05 */
[----:B------:R-:W-:Y:S01]  /*1140*/  IABS R225, R34 ;  /* 0x0000002200e17213 */ /* 0x000fe20000000000 */
[----:B------:R-:W-:Y:S01]  /*1150*/  @!P4 IMAD.MOV R217, RZ, RZ, -R217 ;  /* 0x000000ffffd9c224 */ /* 0x000fe200078e0ad9 */
[C---:B------:R-:W-:Y:S01]  /*1160*/  ISETP.GE.AND P4, PT, R3.reuse, RZ, PT ;  /* 0x000000ff0300720c */ /* 0x040fe20003f86270 */
[----:B------:R-:W-:Y:S01]  /*1170*/  IMAD.MOV R7, RZ, RZ, -R7 ;  /* 0x000000ffff077224 */ /* 0x000fe200078e0a07 */
[----:B------:R-:W-:Y:S01]  /*1180*/  IABS R223, R36 ;  /* 0x0000002400df7213 */ /* 0x000fe20000000000 */
[C---:B------:R-:W-:Y:S01]  /*1190*/  IMAD R209, R4.reuse, R5, R209 ;  /* 0x0000000504d17224 */ /* 0x040fe200078e02d1 */
[C---:B------:R-:W-:Y:S01]  /*11a0*/  LOP3.LUT R32, R3.reuse, 0xf0, RZ, 0xfc, !PT ;  /* 0x000000f003207812 */ /* 0x040fe200078efcff */
[C---:B------:R-:W-:Y:S01]  /*11b0*/  IMAD R207, R4.reuse, R7, R207 ;  /* 0x0000000704cf7224 */ /* 0x040fe200078e02cf */
[----:B------:R-:W-:Y:S01]  /*11c0*/  LOP3.LUT R42, R3, 0xf6, RZ, 0xfc, !PT ;  /* 0x000000f6032a7812 */ /* 0x000fe200078efcff */
[--C-:B------:R-:W-:Y:S01]  /*11d0*/  @!P6 IMAD.IADD R215, R215, 0x1, -R4.reuse ;  /* 0x00000001d7d7e824 */ /* 0x100fe200078e0a04 */
[----:B------:R-:W-:Y:S01]  /*11e0*/  ISETP.GT.U32.AND P6, PT, R4, R209, PT ;  /* 0x000000d10400720c */ /* 0x000fe20003fc4070 */
[----:B------:R-:W-:Y:S01]  /*11f0*/  @!P3 IMAD.IADD R38, R38, 0x1, -R9 ;  /* 0x000000012626b824 */ /* 0x000fe200078e0a09 */
[----:B------:R-:W-:Y:S01]  /*1200*/  LOP3.LUT R9, R3, 0xc, RZ, 0xfc, !PT ;  /* 0x0000000c03097812 */ /* 0x000fe200078efcff */
[----:B------:R-:W-:Y:S01]  /*1210*/  @!P5 IMAD.IADD R213, R213, 0x1, -R4 ;  /* 0x00000001d5d5d824 */ /* 0x000fe200078e0a04 */
[----:B------:R-:W-:Y:S01]  /*1220*/  ISETP.GT.U32.AND P5, PT, R4, R207, PT ;  /* 0x000000cf0400720c */ /* 0x000fe20003fa4070 */
[----:B------:R-:W-:Y:S01]  /*1230*/  @!P4 IMAD.MOV R219, RZ, RZ, -R219 ;  /* 0x000000ffffdbc224 */ /* 0x000fe200078e0adb */
[----:B------:R-:W-:Y:S01]  /*1240*/  IABS R205, R9 ;  /* 0x0000000900cd7213 */ /* 0x000fe20000000000 */
[----:B------:R-:W-:Y:S01]  /*1250*/  @!P0 IMAD.MOV R215, RZ, RZ, -R215 ;  /* 0x000000ffffd78224 */ /* 0x000fe200078e0ad7 */
[----:B------:R-:W-:Y:S01]  /*1260*/  ISETP.GE.AND P3, PT, R10, RZ, PT ;  /* 0x000000ff0a00720c */ /* 0x000fe20003f66270 */
[----:B------:R-:W-:Y:S01]  /*1270*/  IMAD.HI.U32 R7, R6, R199, RZ ;  /* 0x000000c706077227 */ /* 0x000fe200078e00ff */
[----:B------:R-:W-:-:S02]  /*1280*/  ISETP.GT.U32.AND P4, PT, R4, R211, PT ;  /* 0x000000d30400720c */ /* 0x000fc40003f84070 */
[----:B------:R-:W-:Y:S01]  /*1290*/  LOP3.LUT R10, R3, 0xe, RZ, 0xfc, !PT ;  /* 0x0000000e030a7812 */ /* 0x000fe200078efcff */
[----:B------:R-:W-:Y:S01]  /*12a0*/  IMAD.HI.U32 R5, R6, R205, RZ ;  /* 0x000000cd06057227 */ /* 0x000fe200078e00ff */
[----:B------:R-:W-:Y:S02]  /*12b0*/  IABS R237, R32 ;  /* 0x0000002000ed7213 */ /* 0x000fe40000000000 */
[----:B------:R-:W-:Y:S01]  /*12c0*/  IABS R203, R10 ;  /* 0x0000000a00cb7213 */ /* 0x000fe20000000000 */
[--C-:B------:R-:W-:Y:S01]  /*12d0*/  @!P6 IMAD.IADD R209, R209, 0x1, -R4.reuse ;  /* 0x00000001d1d1e824 */ /* 0x100fe200078e0a04 */
[----:B------:R-:W-:Y:S01]  /*12e0*/  LOP3.LUT R44, R3, 0xf8, RZ, 0xfc, !PT ;  /* 0x000000f8032c7812 */ /* 0x000fe200078efcff */
[----:B------:R-:W-:Y:S01]  /*12f0*/  IMAD.MOV R5, RZ, RZ, -R5 ;  /* 0x000000ffff057224 */ /* 0x000fe200078e0a05 */
[----:B------:R-:W-:Y:S01]  /*1300*/  IABS R241, R42 ;  /* 0x0000002a00f17213 */ /* 0x000fe20000000000 */
[----:B------:R-:W-:Y:S01]  /*1310*/  @!P5 IMAD.IADD R207, R207, 0x1, -R4 ;  /* 0x00000001cfcfd824 */ /* 0x000fe200078e0a04 */
[C---:B------:R-:W-:Y:S01]  /*1320*/  ISETP.GT.U32.AND P5, PT, R4.reuse, R209, PT ;  /* 0x000000d10400720c */ /* 0x040fe20003fa4070 */
[----:B------:R-:W-:-:S02]  /*1330*/  IMAD R205, R4, R5, R205 ;  /* 0x0000000504cd7224 */ /* 0x000fc400078e02cd */
[----:B------:R-:W-:Y:S01]  /*1340*/  IMAD.HI.U32 R5, R6, R203, RZ ;  /* 0x000000cb06057227 */ /* 0x000fe200078e00ff */
[----:B------:R-:W-:-:S03]  /*1350*/  ISETP.GT.U32.AND P0, PT, R4, R207, PT ;  /* 0x000000cf0400720c */ /* 0x000fc60003f04070 */
[--C-:B------:R-:W-:Y:S01]  /*1360*/  @!P4 IMAD.IADD R211, R211, 0x1, -R4.reuse ;  /* 0x00000001d3d3c824 */ /* 0x100fe200078e0a04 */
[C---:B------:R-:W-:Y:S01]  /*1370*/  ISETP.GT.U32.AND P4, PT, R4.reuse, R213, PT ;  /* 0x000000d50400720c */ /* 0x040fe20003f84070 */
[----:B------:R-:W-:Y:S02]  /*1380*/  IMAD.MOV R5, RZ, RZ, -R5 ;  /* 0x000000ffff057224 */ /* 0x000fe400078e0a05 */
[----:B------:R-:W-:Y:S01]  /*1390*/  IMAD.MOV R7, RZ, RZ, -R7 ;  /* 0x000000ffff077224 */ /* 0x000fe200078e0a07 */
[C---:B------:R-:W-:Y:S01]  /*13a0*/  ISETP.GT.U32.AND P6, PT, R4.reuse, R211, PT ;  /* 0x000000d30400720c */ /* 0x040fe20003fc4070 */
[----:B------:R-:W-:Y:S02]  /*13b0*/  IMAD R203, R4, R5, R203 ;  /* 0x0000000504cb7224 */ /* 0x000fe400078e02cb */
[----:B------:R-:W-:Y:S02]  /*13c0*/  @!P5 IMAD.IADD R209, R209, 0x1, -R4 ;  /* 0x00000001d1d1d824 */ /* 0x000fe400078e0a04 */
[----:B------:R-:W-:Y:S01]  /*13d0*/  IMAD.HI.U32 R5, R6, R201, RZ ;  /* 0x000000c906057227 */ /* 0x000fe200078e00ff */
[----:B------:R-:W-:-:S03]  /*13e0*/  ISETP.GT.U32.AND P5, PT, R4, R203, PT ;  /* 0x000000cb0400720c */ /* 0x000fc60003fa4070 */
[----:B------:R-:W-:Y:S02]  /*13f0*/  IMAD.MOV R5, RZ, RZ, -R5 ;  /* 0x000000ffff057224 */ /* 0x000fe400078e0a05 */
[--C-:B------:R-:W-:Y:S01]  /*1400*/  @!P4 IMAD.IADD R213, R213, 0x1, -R4.reuse ;  /* 0x00000001d5d5c824 */ /* 0x100fe200078e0a04 */
[----:B------:R-:W-:Y:S01]  /*1410*/  ISETP.GT.U32.AND P4, PT, R4, R205, PT ;  /* 0x000000cd0400720c */ /* 0x000fe20003f84070 */
[--C-:B------:R-:W-:Y:S01]  /*1420*/  @!P6 IMAD.IADD R211, R211, 0x1, -R4.reuse ;  /* 0x00000001d3d3e824 */ /* 0x100fe200078e0a04 */
[----:B------:R-:W-:Y:S01]  /*1430*/  ISETP.GE.AND P6, PT, R8, RZ, PT ;  /* 0x000000ff0800720c */ /* 0x000fe20003fc6270 */
[C---:B------:R-:W-:Y:S01]  /*1440*/  IMAD R201, R4.reuse, R5, R201 ;  /* 0x0000000504c97224 */ /* 0x040fe200078e02c9 */
[----:B------:R-:W-:Y:S01]  /*1450*/  LOP3.LUT R8, R3, 0x14, RZ, 0xfc, !PT ;  /* 0x0000001403087812 */ /* 0x000fe200078efcff */
[--C-:B------:R-:W-:Y:S01]  /*1460*/  @!P0 IMAD.IADD R207, R207, 0x1, -R4.reuse ;  /* 0x00000001cfcf8824 */ /* 0x100fe200078e0a04 */
[----:B------:R-:W-:Y:S01]  /*1470*/  ISETP.GE.AND P0, PT, R9, RZ, PT ;  /* 0x000000ff0900720c */ /* 0x000fe20003f06270 */
[----:B------:R-:W-:Y:S01]  /*1480*/  @!P5 IMAD.IADD R203, R203, 0x1, -R4 ;  /* 0x00000001cbcbd824 */ /* 0x000fe200078e0a04 */
[----:B------:R-:W-:Y:S01]  /*1490*/  IABS R197, R8 ;  /* 0x0000000800c57213 */ /* 0x000fe20000000000 */
[C---:B------:R-:W-:Y:S01]  /*14a0*/  IMAD R199, R4.reuse, R7, R199 ;  /* 0x0000000704c77224 */ /* 0x040fe200078e02c7 */
[----:B------:R-:W-:Y:S01]  /*14b0*/  LOP3.LUT R9, R3, 0x16, RZ, 0xfc, !PT ;  /* 0x0000001603097812 */ /* 0x000fe200078efcff */
[----:B------:R-:W-:Y:S01]  /*14c0*/  @!P1 IMAD.MOV R213, RZ, RZ, -R213 ;  /* 0x000000ffffd59224 */ /* 0x000fe200078e0ad5 */
[----:B------:R-:W-:Y:S01]  /*14d0*/  ISETP.GT.U32.AND P5, PT, R4, R203, PT ;  /* 0x000000cb0400720c */ /* 0x000fe20003fa4070 */
[----:B------:R-:W-:Y:S01]  /*14e0*/  IMAD.HI.U32 R5, R6, R197, RZ ;  /* 0x000000c506057227 */ /* 0x000fe200078e00ff */
[----:B------:R-:W-:-:S03]  /*14f0*/  IABS R195, R9 ;  /* 0x0000000900c37213 */ /* 0x000fc60000000000 */
[----:B------:R-:W-:Y:S02]  /*1500*/  IMAD.MOV R5, RZ, RZ, -R5 ;  /* 0x000000ffff057224 */ /* 0x000fe400078e0a05 */
[--C-:B------:R-:W-:Y:S01]  /*1510*/  @!P4 IMAD.IADD R205, R205, 0x1, -R4.reuse ;  /* 0x00000001cdcdc824 */ /* 0x100fe200078e0a04 */
[----:B------:R-:W-:Y:S01]  /*1520*/  ISETP.GE.AND P4, PT, R10, RZ, PT ;  /* 0x000000ff0a00720c */ /* 0x000fe20003f86270 */
[C---:B------:R-:W-:Y:S01]  /*1530*/  IMAD R197, R4.reuse, R5, R197 ;  /* 0x0000000504c57224 */ /* 0x040fe200078e02c5 */
[----:B------:R-:W-:Y:S01]  /*1540*/  LOP3.LUT R10, R3, 0x18, RZ, 0xfc, !PT ;  /* 0x00000018030a7812 */ /* 0x000fe200078efcff */
[----:B------:R-:W-:Y:S01]  /*1550*/  @!P6 IMAD.MOV R207, RZ, RZ, -R207 ;  /* 0x000000ffffcfe224 */ /* 0x000fe200078e0acf */
[C---:B------:R-:W-:Y:S01]  /*1560*/  ISETP.GT.U32.AND P1, PT, R4.reuse, R205, PT ;  /* 0x000000cd0400720c */ /* 0x040fe20003f24070 */
[----:B------:R-:W-:Y:S01]  /*1570*/  @!P5 IMAD.IADD R203, R203, 0x1, -R4 ;  /* 0x00000001cbcbd824 */ /* 0x000fe200078e0a04 */
[C---:B------:R-:W-:Y:S01]  /*1580*/  ISETP.GT.U32.AND P5, PT, R4.reuse, R197, PT ;  /* 0x000000c50400720c */ /* 0x040fe20003fa4070 */
[----:B------:R-:W-:Y:S01]  /*1590*/  @!P3 IMAD.MOV R211, RZ, RZ, -R211 ;  /* 0x000000ffffd3b224 */ /* 0x000fe200078e0ad3 */
[----:B------:R-:W-:Y:S01]  /*15a0*/  ISETP.GT.U32.AND P6, PT, R4, R199, PT ;  /* 0x000000c70400720c */ /* 0x000fe20003fc4070 */
[----:B------:R-:W-:Y:S01]  /*15b0*/  IMAD.HI.U32 R5, R6, R195, RZ ;  /* 0x000000c306057227 */ /* 0x000fe200078e00ff */
[----:B------:R-:W-:-:S02]  /*15c0*/  IABS R193, R10 ;  /* 0x0000000a00c17213 */ /* 0x000fc40000000000 */
[----:B------:R-:W-:Y:S01]  /*15d0*/  ISETP.GT.U32.AND P3, PT, R4, R201, PT ;  /* 0x000000c90400720c */ /* 0x000fe20003f64070 */
[----:B------:R-:W-:Y:S02]  /*15e0*/  IMAD.MOV R7, RZ, RZ, -R5 ;  /* 0x000000ffff077224 */ /* 0x000fe400078e0a05 */
[----:B------:R-:W-:-:S04]  /*15f0*/  IMAD.HI.U32 R5, R6, R193, RZ ;  /* 0x000000c106057227 */ /* 0x000fc800078e00ff */
[--C-:B------:R-:W-:Y:S02]  /*1600*/  @!P5 IMAD.IADD R197, R197, 0x1, -R4.reuse ;  /* 0x00000001c5c5d824 */ /* 0x100fe400078e0a04 */
[--C-:B------:R-:W-:Y:S01]  /*1610*/  @!P1 IMAD.IADD R205, R205, 0x1, -R4.reuse ;  /* 0x00000001cdcd9824 */ /* 0x100fe200078e0a04 */
[----:B------:R-:W-:Y:S01]  /*1620*/  ISETP.GE.AND P1, PT, R12, RZ, PT ;  /* 0x000000ff0c00720c */ /* 0x000fe20003f26270 */
[--C-:B------:R-:W-:Y:S01]  /*1630*/  @!P6 IMAD.IADD R199, R199, 0x1, -R4.reuse ;  /* 0x00000001c7c7e824 */ /* 0x100fe200078e0a04 */
[C---:B------:R-:W-:Y:S01]  /*1640*/  ISETP.GT.U32.AND P5, PT, R4.reuse, R197, PT ;  /* 0x000000c50400720c */ /* 0x040fe20003fa4070 */
[----:B------:R-:W-:Y:S01]  /*1650*/  IMAD.MOV R5, RZ, RZ, -R5 ;  /* 0x000000ffff057224 */ /* 0x000fe200078e0a05 */
[----:B------:R-:W-:Y:S01]  /*1660*/  LOP3.LUT R12, R3, 0x4a, RZ, 0xfc, !PT ;  /* 0x0000004a030c7812 */ /* 0x000fe200078efcff */
[----:B------:R-:W-:Y:S01]  /*1670*/  @!P0 IMAD.MOV R205, RZ, RZ, -R205 ;  /* 0x000000ffffcd8224 */ /* 0x000fe200078e0acd */
[C---:B------:R-:W-:Y:S01]  /*1680*/  ISETP.GT.U32.AND P0, PT, R4.reuse, R199, PT ;  /* 0x000000c70400720c */ /* 0x040fe20003f04070 */
[----:B------:R-:W-:Y:S01]  /*1690*/  IMAD R193, R4, R5, R193 ;  /* 0x0000000504c17224 */ /* 0x000fe200078e02c1 */
[----:B------:R-:W-:Y:S01]  /*16a0*/  IABS R139, R12 ;  /* 0x0000000c008b7213 */ /* 0x000fe20000000000 */
[--C-:B------:R-:W-:Y:S01]  /*16b0*/  @!P3 IMAD.IADD R201, R201, 0x1, -R4.reuse ;  /* 0x00000001c9c9b824 */ /* 0x100fe200078e0a04 */
[----:B------:R-:W-:Y:S01]  /*16c0*/  ISETP.GE.AND P3, PT, R8, RZ, PT ;  /* 0x000000ff0800720c */ /* 0x000fe20003f66270 */
[----:B------:R-:W-:Y:S01]  /*16d0*/  @!P2 IMAD.MOV R209, RZ, RZ, -R209 ;  /* 0x000000ffffd1a224 */ /* 0x000fe200078e0ad1 */
[----:B------:R-:W-:Y:S01]  /*16e0*/  LOP3.LUT R8, R3, 0x1a, RZ, 0xfc, !PT ;  /* 0x0000001a03087812 */ /* 0x000fe200078efcff */
[C---:B------:R-:W-:Y:S01]  /*16f0*/  IMAD R195, R4.reuse, R7, R195 ;  /* 0x0000000704c37224 */ /* 0x040fe200078e02c3 */
[----:B------:R-:W-:Y:S01]  /*1700*/  ISETP.GE.AND P2, PT, R11, RZ, PT ;  /* 0x000000ff0b00720c */ /* 0x000fe20003f46270 */
[--C-:B------:R-:W-:Y:S01]  /*1710*/  @!P5 IMAD.IADD R197, R197, 0x1, -R4.reuse ;  /* 0x00000001c5c5d824 */ /* 0x100fe200078e0a04 */
[C---:B------:R-:W-:Y:S01]  /*1720*/  ISETP.GT.U32.AND P5, PT, R4.reuse, R193, PT ;  /* 0x000000c10400720c */ /* 0x040fe20003fa4070 */
[----:B------:R-:W-:Y:S01]  /*1730*/  @!P4 IMAD.MOV R203, RZ, RZ, -R203 ;  /* 0x000000ffffcbc224 */ /* 0x000fe200078e0acb */
[----:B------:R-:W-:Y:S01]  /*1740*/  ISETP.GT.U32.AND P6, PT, R4, R201, PT ;  /* 0x000000c90400720c */ /* 0x000fe20003fc4070 */
[----:B------:R-:W-:Y:S01]  /*1750*/  @!P0 IMAD.IADD R199, R199, 0x1, -R4 ;  /* 0x00000001c7c78824 */ /* 0x000fe200078e0a04 */
[----:B------:R-:W-:Y:S01]  /*1760*/  LOP3.LUT R11, R3, 0x1c, RZ, 0xfc, !PT ;  /* 0x0000001c030b7812 */ /* 0x000fe200078efcff */
[----:B------:R-:W-:Y:S01]  /*1770*/  IMAD.MOV.U32 R234, RZ, RZ, R2 ;  /* 0x000000ffffea7224 */ /* 0x000fe200078e0002 */
[----:B------:R-:W-:Y:S01]  /*1780*/  IABS R191, R8 ;  /* 0x0000000800bf7213 */ /* 0x000fe20000000000 */
[----:B------:R-:W-:Y:S01]  /*1790*/  @!P3 IMAD.MOV R197, RZ, RZ, -R197 ;  /* 0x000000ffffc5b224 */ /* 0x000fe200078e0ac5 */
[----:B------:R-:W-:Y:S01]  /*17a0*/  IABS R189, R11 ;  /* 0x0000000b00bd7213 */ /* 0x000fe20000000000 */
[----:B------:R-:W-:Y:S01]  /*17b0*/  @!P1 IMAD.MOV R199, RZ, RZ, -R199 ;  /* 0x000000ffffc79224 */ /* 0x000fe200078e0ac7 */
[----:B------:R-:W-:Y:S01]  /*17c0*/  ISETP.GE.AND P0, PT, R9, RZ, PT ;  /* 0x000000ff0900720c */ /* 0x000fe20003f06270 */
[----:B------:R-:W-:Y:S01]  /*17d0*/  IMAD.HI.U32 R5, R6, R191, RZ ;  /* 0x000000bf06057227 */ /* 0x000fe200078e00ff */
[----:B------:R-:W-:-:S02]  /*17e0*/  LOP3.LUT R9, R3, 0x1e, RZ, 0xfc, !PT ;  /* 0x0000001e03097812 */ /* 0x000fc400078efcff */
[----:B------:R-:W-:Y:S01]  /*17f0*/  ISETP.GE.AND P1, PT, R8, RZ, PT ;  /* 0x000000ff0800720c */ /* 0x000fe20003f26270 */
[----:B------:R-:W-:Y:S01]  /*1800*/  IMAD.HI.U32 R7, R6, R189, RZ ;  /* 0x000000bd06077227 */ /* 0x000fe200078e00ff */
[----:B------:R-:W-:Y:S02]  /*1810*/  IABS R187, R9 ;  /* 0x0000000900bb7213 */ /* 0x000fe40000000000 */
[----:B------:R-:W-:Y:S01]  /*1820*/  LOP3.LUT R8, R3, 0x24, RZ, 0xfc, !PT ;  /* 0x0000002403087812 */ /* 0x000fe200078efcff */
[----:B------:R-:W-:Y:S02]  /*1830*/  IMAD.MOV R5, RZ, RZ, -R5 ;  /* 0x000000ffff057224 */ /* 0x000fe400078e0a05 */
[--C-:B------:R-:W-:Y:S01]  /*1840*/  @!P5 IMAD.IADD R193, R193, 0x1, -R4.reuse ;  /* 0x00000001c1c1d824 */ /* 0x100fe200078e0a04 */
[----:B------:R-:W-:Y:S01]  /*1850*/  IABS R181, R8 ;  /* 0x0000000800b57213 */ /* 0x000fe20000000000 */
[----:B------:R-:W-:Y:S01]  /*1860*/  @!P6 IMAD.IADD R201, R201, 0x1, -R4 ;  /* 0x00000001c9c9e824 */ /* 0x000fe200078e0a04 */
[C---:B------:R-:W-:Y:S01]  /*1870*/  ISETP.GT.U32.AND P6, PT, R4.reuse, R195, PT ;  /* 0x000000c30400720c */ /* 0x040fe20003fc4070 */
[----:B------:R-:W-:Y:S01]  /*1880*/  IMAD.MOV R7, RZ, RZ, -R7 ;  /* 0x000000ffff077224 */ /* 0x000fe200078e0a07 */
[C---:B------:R-:W-:Y:S01]  /*1890*/  ISETP.GT.U32.AND P4, PT, R4.reuse, R193, PT ;  /* 0x000000c10400720c */ /* 0x040fe20003f84070 */
[----:B------:R-:W-:-:S02]  /*18a0*/  IMAD R191, R4, R5, R191 ;  /* 0x0000000504bf7224 */ /* 0x000fc400078e02bf */
[----:B------:R-:W-:Y:S01]  /*18b0*/  IMAD R189, R4, R7, R189 ;  /* 0x0000000704bd7224 */ /* 0x000fe200078e02bd */
[----:B------:R-:W-:Y:S01]  /*18c0*/  LOP3.LUT R7, R3, 0x22, RZ, 0xfc, !PT ;  /* 0x0000002203077812 */ /* 0x000fe200078efcff */
[----:B------:R-:W-:-:S03]  /*18d0*/  IMAD.HI.U32 R5, R6, R187, RZ ;  /* 0x000000bb06057227 */ /* 0x000fc600078e00ff */
[C---:B------:R-:W-:Y:S01]  /*18e0*/  ISETP.GT.U32.AND P3, PT, R4.reuse, R189, PT ;  /* 0x000000bd0400720c */ /* 0x040fe20003f64070 */
[----:B------:R-:W-:Y:S01]  /*18f0*/  @!P2 IMAD.MOV R201, RZ, RZ, -R201 ;  /* 0x000000ffffc9a224 */ /* 0x000fe200078e0ac9 */
[----:B------:R-:W-:Y:S01]  /*1900*/  ISETP.GT.U32.AND P2, PT, R4, R191, PT ;  /* 0x000000bf0400720c */ /* 0x000fe20003f44070 */
[----:B------:R-:W-:Y:S01]  /*1910*/  IMAD.MOV R5, RZ, RZ, -R5 ;  /* 0x000000ffff057224 */ /* 0x000fe200078e0a05 */
[----:B------:R-:W-:Y:S01]  /*1920*/  IABS R183, R7 ;  /* 0x0000000700b77213 */ /* 0x000fe20000000000 */
[--C-:B------:R-:W-:Y:S01]  /*1930*/  @!P6 IMAD.IADD R195, R195, 0x1, -R4.reuse ;  /* 0x00000001c3c3e824 */ /* 0x100fe200078e0a04 */
[----:B------:R-:W-:Y:S01]  /*1940*/  ISETP.GE.AND P6, PT, R10, RZ, PT ;  /* 0x000000ff0a00720c */ /* 0x000fe20003fc6270 */
[C---:B------:R-:W-:Y:S01]  /*1950*/  IMAD R187, R4.reuse, R5, R187 ;  /* 0x0000000504bb7224 */ /* 0x040fe200078e02bb */
[----:B------:R-:W-:Y:S01]  /*1960*/  LOP3.LUT R10, R3, 0x20, RZ, 0xfc, !PT ;  /* 0x00000020030a7812 */ /* 0x000fe200078efcff */
[----:B------:R-:W-:Y:S01]  /*1970*/  @!P4 IMAD.IADD R193, R193, 0x1, -R4 ;  /* 0x00000001c1c1c824 */ /* 0x000fe200078e0a04 */
[----:B------:R-:W-:-:S02]  /*1980*/  ISETP.GT.U32.AND P5, PT, R4, R195, PT ;  /* 0x000000c30400720c */ /* 0x000fc40003fa4070 */
[----:B------:R-:W-:Y:S01]  /*1990*/  ISETP.GT.U32.AND P4, PT, R4, R187, PT ;  /* 0x000000bb0400720c */ /* 0x000fe20003f84070 */
[--C-:B------:R-:W-:Y:S01]  /*19a0*/  @!P3 IMAD.IADD R189, R189, 0x1, -R4.reuse ;  /* 0x00000001bdbdb824 */ /* 0x100fe200078e0a04 */
[----:B------:R-:W-:Y:S01]  /*19b0*/  IABS R185, R10 ;  /* 0x0000000a00b97213 */ /* 0x000fe20000000000 */
[----:B------:R-:W-:Y:S01]  /*19c0*/  @!P2 IMAD.IADD R191, R191, 0x1, -R4 ;  /* 0x00000001bfbfa824 */ /* 0x000fe200078e0a04 */
[----:B------:R-:W-:Y:S02]  /*19d0*/  ISETP.GE.AND P2, PT, R9, RZ, PT ;  /* 0x000000ff0900720c */ /* 0x000fe40003f46270 */
[----:B------:R-:W-:Y:S01]  /*19e0*/  LOP3.LUT R9, R3, 0x26, RZ, 0xfc, !PT ;  /* 0x0000002603097812 */ /* 0x000fe200078efcff */
[----:B------:R-:W-:Y:S01]  /*19f0*/  IMAD.HI.U32 R5, R6, R185, RZ ;  /* 0x000000b906057227 */ /* 0x000fe200078e00ff */
[----:B------:R-:W-:Y:S02]  /*1a00*/  ISETP.GT.U32.AND P3, PT, R4, R191, PT ;  /* 0x000000bf0400720c */ /* 0x000fe40003f64070 */
[----:B------:R-:W-:Y:S01]  /*1a10*/  IABS R179, R9 ;  /* 0x0000000900b37213 */ /* 0x000fe20000000000 */
[----:B------:R-:W-:-:S02]  /*1a20*/  IMAD.MOV R5, RZ, RZ, -R5 ;  /* 0x000000ffff057224 */ /* 0x000fc400078e0a05 */
[----:B------:R-:W-:Y:S02]  /*1a30*/  @!P4 IMAD.IADD R187, R187, 0x1, -R4 ;  /* 0x00000001bbbbc824 */ /* 0x000fe400078e0a04 */
[----:B------:R-:W-:Y:S02]  /*1a40*/  IMAD R185, R4, R5, R185 ;  /* 0x0000000504b97224 */ /* 0x000fe400078e02b9 */
[----:B------:R-:W-:Y:S01]  /*1a50*/  IMAD.HI.U32 R5, R6, R183, RZ ;  /* 0x000000b706057227 */ /* 0x000fe200078e00ff */
[----:B------:R-:W-:-:S03]  /*1a60*/  ISETP.GT.U32.AND P4, PT, R4, R187, PT ;  /* 0x000000bb0400720c */ /* 0x000fc60003f84070 */
[--C-:B------:R-:W-:Y:S01]  /*1a70*/  @!P3 IMAD.IADD R191, R191, 0x1, -R4.reuse ;  /* 0x00000001bfbfb824 */ /* 0x100fe200078e0a04 */
[C---:B------:R-:W-:Y:S01]  /*1a80*/  ISETP.GT.U32.AND P3, PT, R4.reuse, R185, PT ;  /* 0x000000b90400720c */ /* 0x040fe20003f64070 */
[--C-:B------:R-:W-:Y:S01]  /*1a90*/  @!P5 IMAD.IADD R195, R195, 0x1, -R4.reuse ;  /* 0x00000001c3c3d824 */ /* 0x100fe200078e0a04 */
[----:B------:R-:W-:Y:S01]  /*1aa0*/  ISETP.GE.AND P5, PT, R11, RZ, PT ;  /* 0x000000ff0b00720c */ /* 0x000fe20003fa6270 */
[----:B------:R-:W-:Y:S01]  /*1ab0*/  IMAD.MOV R5, RZ, RZ, -R5 ;  /* 0x000000ffff057224 */ /* 0x000fe200078e0a05 */
[----:B------:R-:W-:Y:S01]  /*1ac0*/  LOP3.LUT R11, R3, 0x36, RZ, 0xfc, !PT ;  /* 0x00000036030b7812 */ /* 0x000fe200078efcff */
[----:B------:R-:W-:Y:S01]  /*1ad0*/  @!P0 IMAD.MOV R195, RZ, RZ, -R195 ;  /* 0x000000ffffc38224 */ /* 0x000fe200078e0ac3 */
[C---:B------:R-:W-:Y:S01]  /*1ae0*/  ISETP.GT.U32.AND P0, PT, R4.reuse, R189, PT ;  /* 0x000000bd0400720c */ /* 0x040fe20003f04070 */
[----:B------:R-:W-:Y:S01]  /*1af0*/  IMAD R183, R4, R5, R183 ;  /* 0x0000000504b77224 */ /* 0x000fe200078e02b7 */
[----:B------:R-:W-:Y:S01]  /*1b00*/  IABS R163, R11 ;  /* 0x0000000b00a37213 */ /* 0x000fe20000000000 */
[----:B------:R-:W-:-:S02]  /*1b10*/  @!P4 IMAD.IADD R187, R187, 0x1, -R4 ;  /* 0x00000001bbbbc824 */ /* 0x000fc400078e0a04 */
[----:B------:R-:W-:Y:S01]  /*1b20*/  @!P6 IMAD.MOV R193, RZ, RZ, -R193 ;  /* 0x000000ffffc1e224 */ /* 0x000fe200078e0ac1 */
[----:B------:R-:W-:Y:S01]  /*1b30*/  ISETP.GT.U32.AND P4, PT, R4, R183, PT ;  /* 0x000000b70400720c */ /* 0x000fe20003f84070 */
[----:B------:R-:W-:Y:S01]  /*1b40*/  IMAD.HI.U32 R5, R6, R181, RZ ;  /* 0x000000b506057227 */ /* 0x000fe200078e00ff */
[----:B------:R-:W-:Y:S02]  /*1b50*/  ISETP.GE.AND P6, PT, R10, RZ, PT ;  /* 0x000000ff0a00720c */ /* 0x000fe40003fc6270 */
[----:B------:R-:W-:Y:S01]  /*1b60*/  LOP3.LUT R10, R3, 0x28, RZ, 0xfc, !PT ;  /* 0x00000028030a7812 */ /* 0x000fe200078efcff */
[--C-:B------:R-:W-:Y:S01]  /*1b70*/  @!P3 IMAD.IADD R185, R185, 0x1, -R4.reuse ;  /* 0x00000001b9b9b824 */ /* 0x100fe200078e0a04 */
[----:B------:R-:W-:Y:S01]  /*1b80*/  ISETP.GE.AND P3, PT, R8, RZ, PT ;  /* 0x000000ff0800720c */ /* 0x000fe20003f66270 */
[----:B------:R-:W-:Y:S01]  /*1b90*/  IMAD.MOV R5, RZ, RZ, -R5 ;  /* 0x000000ffff057224 */ /* 0x000fe200078e0a05 */
[----:B------:R-:W-:Y:S01]  /*1ba0*/  IABS R177, R10 ;  /* 0x0000000a00b17213 */ /* 0x000fe20000000000 */
[----:B------:R-:W-:Y:S01]  /*1bb0*/  @!P1 IMAD.MOV R191, RZ, RZ, -R191 ;  /* 0x000000ffffbf9224 */ /* 0x000fe200078e0abf */
[C---:B------:R-:W-:Y:S01]  /*1bc0*/  ISETP.GT.U32.AND P1, PT, R4.reuse, R185, PT ;  /* 0x000000b90400720c */ /* 0x040fe20003f24070 */
[----:B------:R-:W-:Y:S01]  /*1bd0*/  @!P0 IMAD.IADD R189, R189, 0x1, -R4 ;  /* 0x00000001bdbd8824 */ /* 0x000fe200078e0a04 */
[----:B------:R-:W-:Y:S01]  /*1be0*/  ISETP.GE.AND P0, PT, R7, RZ, PT ;  /* 0x000000ff0700720c */ /* 0x000fe20003f06270 */
[----:B------:R-:W-:Y:S01]  /*1bf0*/  IMAD R181, R4, R5, R181 ;  /* 0x0000000504b57224 */ /* 0x000fe200078e02b5 */
[----:B------:R-:W-:Y:S01]  /*1c00*/  LOP3.LUT R8, R3, 0x2a, RZ, 0xfc, !PT ;  /* 0x0000002a03087812 */ /* 0x000fe200078efcff */
[----:B------:R-:W-:-:S03]  /*1c10*/  IMAD.HI.U32 R7, R6, R177, RZ ;  /* 0x000000b106077227 */ /* 0x000fc600078e00ff */
[----:B------:R-:W-:Y:S01]  /*1c20*/  IABS R175, R8 ;  /* 0x0000000800af7213 */ /* 0x000fe20000000000 */
[----:B------:R-:W-:Y:S02]  /*1c30*/  @!P4 IMAD.IADD R183, R183, 0x1, -R4 ;  /* 0x00000001b7b7c824 */ /* 0x000fe400078e0a04 */
[----:B------:R-:W-:Y:S01]  /*1c40*/  @!P5 IMAD.MOV R189, RZ, RZ, -R189 ;  /* 0x000000ffffbdd224 */ /* 0x000fe200078e0abd */
[C---:B------:R-:W-:Y:S01]  /*1c50*/  ISETP.GT.U32.AND P5, PT, R4.reuse, R181, PT ;  /* 0x000000b50400720c */ /* 0x040fe20003fa4070 */
[----:B------:R-:W-:Y:S01]  /*1c60*/  IMAD.MOV R7, RZ, RZ, -R7 ;  /* 0x000000ffff077224 */ /* 0x000fe200078e0a07 */
[----:B------:R-:W-:Y:S01]  /*1c70*/  ISETP.GT.U32.AND P4, PT, R4, R183, PT ;  /* 0x000000b70400720c */ /* 0x000fe20003f84070 */
[----:B------:R-:W-:-:S04]  /*1c80*/  IMAD.HI.U32 R5, R6, R179, RZ ;  /* 0x000000b306057227 */ /* 0x000fc800078e00ff */
[--C-:B------:R-:W-:Y:S01]  /*1c90*/  @!P1 IMAD.IADD R185, R185, 0x1, -R4.reuse ;  /* 0x00000001b9b99824 */ /* 0x100fe200078e0a04 */
[----:B------:R-:W-:Y:S01]  /*1ca0*/  ISETP.GE.AND P1, PT, R10, RZ, PT ;  /* 0x000000ff0a00720c */ /* 0x000fe20003f26270 */
[C---:B------:R-:W-:Y:S01]  /*1cb0*/  IMAD R177, R4.reuse, R7, R177 ;  /* 0x0000000704b17224 */ /* 0x040fe200078e02b1 */
[C---:B------:R-:W-:Y:S01]  /*1cc0*/  LOP3.LUT R7, R3.reuse, 0x2c, RZ, 0xfc, !PT ;  /* 0x0000002c03077812 */ /* 0x040fe200078efcff */
[----:B------:R-:W-:Y:S01]  /*1cd0*/  IMAD.MOV R5, RZ, RZ, -R5 ;  /* 0x000000ffff057224 */ /* 0x000fe200078e0a05 */
[----:B------:R-:W-:Y:S01]  /*1ce0*/  LOP3.LUT R10, R3, 0x34, RZ, 0xfc, !PT ;  /* 0x00000034030a7812 */ /* 0x000fe200078efcff */
[----:B------:R-:W-:Y:S01]  /*1cf0*/  @!P6 IMAD.MOV R185, RZ, RZ, -R185 ;  /* 0x000000ffffb9e224 */ /* 0x000fe200078e0ab9 */
[C---:B------:R-:W-:Y:S01]  /*1d00*/  ISETP.GT.U32.AND P6, PT, R4.reuse, R177, PT ;  /* 0x000000b10400720c */ /* 0x040fe20003fc4070 */
[C---:B------:R-:W-:Y:S01]  /*1d10*/  IMAD R179, R4.reuse, R5, R179 ;  /* 0x0000000504b37224 */ /* 0x040fe200078e02b3 */
[----:B------:R-:W-:Y:S01]  /*1d20*/  IABS R173, R7 ;  /* 0x0000000700ad7213 */ /* 0x000fe20000000000 */
[--C-:B------:R-:W-:Y:S01]  /*1d30*/  @!P5 IMAD.IADD R181, R181, 0x1, -R4.reuse ;  /* 0x00000001b5b5d824 */ /* 0x100fe200078e0a04 */
[----:B------:R-:W-:Y:S01]  /*1d40*/  IABS R165, R10 ;  /* 0x0000000a00a57213 */ /* 0x000fe20000000000 */
[----:B------:R-:W-:Y:S01]  /*1d50*/  @!P4 IMAD.IADD R183, R183, 0x1, -R4 ;  /* 0x00000001b7b7c824 */ /* 0x000fe200078e0a04 */
[C---:B------:R-:W-:Y:S01]  /*1d60*/  ISETP.GT.U32.AND P4, PT, R4.reuse, R179, PT ;  /* 0x000000b30400720c */ /* 0x040fe20003f84070 */
[----:B------:R-:W-:Y:S01]  /*1d70*/  @!P2 IMAD.MOV R187, RZ, RZ, -R187 ;  /* 0x000000ffffbba224 */ /* 0x000fe200078e0abb */
[----:B------:R-:W-:Y:S01]  /*1d80*/  ISETP.GT.U32.AND P5, PT, R4, R181, PT ;  /* 0x000000b50400720c */ /* 0x000fe20003fa4070 */
[----:B------:R-:W-:Y:S01]  /*1d90*/  IMAD.HI.U32 R5, R6, R175, RZ ;  /* 0x000000af06057227 */ /* 0x000fe200078e00ff */
[----:B------:R-:W-:-:S02]  /*1da0*/  ISETP.GE.AND P2, PT, R9, RZ, PT ;  /* 0x000000ff0900720c */ /* 0x000fc40003f46270 */
[----:B------:R-:W-:Y:S01]  /*1db0*/  LOP3.LUT R9, R3, 0x2e, RZ, 0xfc, !PT ;  /* 0x0000002e03097812 */ /* 0x000fe200078efcff */
[--C-:B------:R-:W-:Y:S02]  /*1dc0*/  @!P6 IMAD.IADD R177, R177, 0x1, -R4.reuse ;  /* 0x00000001b1b1e824 */ /* 0x100fe400078e0a04 */
[----:B------:R-:W-:Y:S01]  /*1dd0*/  @!P0 IMAD.MOV R183, RZ, RZ, -R183 ;  /* 0x000000ffffb78224 */ /* 0x000fe200078e0ab7 */
[----:B------:R-:W-:Y:S02]  /*1de0*/  IABS R171, R9 ;  /* 0x0000000900ab7213 */ /* 0x000fe40000000000 */
[----:B------:R-:W-:Y:S01]  /*1df0*/  ISETP.GT.U32.AND P6, PT, R4, R177, PT ;  /* 0x000000b10400720c */ /* 0x000fe20003fc4070 */
[--C-:B------:R-:W-:Y:S01]  /*1e00*/  @!P4 IMAD.IADD R179, R179, 0x1, -R4.reuse ;  /* 0x00000001b3b3c824 */ /* 0x100fe200078e0a04 */
[----:B------:R-:W-:Y:S01]  /*1e10*/  ISETP.GE.AND P0, PT, R8, RZ, PT ;  /* 0x000000ff0800720c */ /* 0x000fe20003f06270 */
[----:B------:R-:W-:Y:S01]  /*1e20*/  @!P5 IMAD.IADD R181, R181, 0x1, -R4 ;  /* 0x00000001b5b5d824 */ /* 0x000fe200078e0a04 */
[----:B------:R-:W-:Y:S01]  /*1e30*/  ISETP.GE.AND P5, PT, R7, RZ, PT ;  /* 0x000000ff0700720c */ /* 0x000fe20003fa6270 */
[----:B------:R-:W-:Y:S01]  /*1e40*/  IMAD.HI.U32 R7, R6, R171, RZ ;  /* 0x000000ab06077227 */ /* 0x000fe200078e00ff */
[----:B------:R-:W-:-:S03]  /*1e50*/  ISETP.GT.U32.AND P4, PT, R4, R179, PT ;  /* 0x000000b30400720c */ /* 0x000fc60003f84070 */
[----:B------:R-:W-:Y:S02]  /*1e60*/  IMAD.MOV R7, RZ, RZ, -R7 ;  /* 0x000000ffff077224 */ /* 0x000fe400078e0a07 */
[----:B------:R-:W-:Y:S02]  /*1e70*/  IMAD.MOV R8, RZ, RZ, -R5 ;  /* 0x000000ffff087224 */ /* 0x000fe400078e0a05 */
[C---:B------:R-:W-:Y:S02]  /*1e80*/  IMAD R171, R4.reuse, R7, R171 ;  /* 0x0000000704ab7224 */ /* 0x040fe400078e02ab */
[----:B------:R-:W-:Y:S02]  /*1e90*/  @!P6 IMAD.IADD R177, R177, 0x1, -R4 ;  /* 0x00000001b1b1e824 */ /* 0x000fe400078e0a04 */
[C---:B------:R-:W-:Y:S02]  /*1ea0*/  IMAD R175, R4.reuse, R8, R175 ;  /* 0x0000000804af7224 */ /* 0x040fe400078e02af */
[----:B------:R-:W-:Y:S01]  /*1eb0*/  @!P1 IMAD.MOV R177, RZ, RZ, -R177 ;  /* 0x000000ffffb19224 */ /* 0x000fe200078e0ab1 */
[----:B------:R-:W-:Y:S01]  /*1ec0*/  ISETP.GT.U32.AND P1, PT, R4, R171, PT ;  /* 0x000000ab0400720c */ /* 0x000fe20003f24070 */
[----:B------:R-:W-:-:S04]  /*1ed0*/  IMAD.HI.U32 R5, R6, R173, RZ ;  /* 0x000000ad06057227 */ /* 0x000fc800078e00ff */
[----:B------:R-:W-:Y:S01]  /*1ee0*/  @!P3 IMAD.MOV R181, RZ, RZ, -R181 ;  /* 0x000000ffffb5b224 */ /* 0x000fe200078e0ab5 */
[----:B------:R-:W-:Y:S01]  /*1ef0*/  ISETP.GE.AND P3, PT, R9, RZ, PT ;  /* 0x000000ff0900720c */ /* 0x000fe20003f66270 */
[--C-:B------:R-:W-:Y:S01]  /*1f00*/  @!P4 IMAD.IADD R179, R179, 0x1, -R4.reuse ;  /* 0x00000001b3b3c824 */ /* 0x100fe200078e0a04 */
[C---:B------:R-:W-:Y:S01]  /*1f10*/  ISETP.GT.U32.AND P4, PT, R4.reuse, R175, PT ;  /* 0x000000af0400720c */ /* 0x040fe20003f84070 */
[----:B------:R-:W-:Y:S01]  /*1f20*/  IMAD.MOV R5, RZ, RZ, -R5 ;  /* 0x000000ffff057224 */ /* 0x000fe200078e0a05 */
[----:B------:R-:W-:Y:S01]  /*1f30*/  LOP3.LUT R9, R3, 0x32, RZ, 0xfc, !PT ;  /* 0x0000003203097812 */ /* 0x000fe200078efcff */
[----:B------:R-:W-:Y:S02]  /*1f40*/  @!P2 IMAD.MOV R179, RZ, RZ, -R179 ;  /* 0x000000ffffb3a224 */ /* 0x000fe400078e0ab3 */
[----:B------:R-:W-:Y:S01]  /*1f50*/  IMAD R173, R4, R5, R173 ;  /* 0x0000000504ad7224 */ /* 0x000fe200078e02ad */
[----:B------:R-:W-:Y:S01]  /*1f60*/  IABS R167, R9 ;  /* 0x0000000900a77213 */ /* 0x000fe20000000000 */
[----:B------:R-:W-:Y:S01]  /*1f70*/  @!P1 IMAD.IADD R171, R171, 0x1, -R4 ;  /* 0x00000001abab9824 */ /* 0x000fe200078e0a04 */
[----:B------:R-:W-:-:S02]  /*1f80*/  LOP3.LUT R5, R3, 0x30, RZ, 0xfc, !PT ;  /* 0x0000003003057812 */ /* 0x000fc400078efcff */
[----:B------:R-:W-:Y:S01]  /*1f90*/  ISETP.GT.U32.AND P2, PT, R4, R173, PT ;  /* 0x000000ad0400720c */ /* 0x000fe20003f44070 */
[----:B------:R-:W-:Y:S01]  /*1fa0*/  IMAD.HI.U32 R7, R6, R167, RZ ;  /* 0x000000a706077227 */ /* 0x000fe200078e00ff */
[----:B------:R-:W-:Y:S02]  /*1fb0*/  ISETP.GT.U32.AND P1, PT, R4, R171, PT ;  /* 0x000000ab0400720c */ /* 0x000fe40003f24070 */
[----:B------:R-:W-:Y:S01]  /*1fc0*/  IABS R169, R5 ;  /* 0x0000000500a97213 */ /* 0x000fe20000000000 */
[----:B------:R-:W-:Y:S01]  /*1fd0*/  @!P4 IMAD.IADD R175, R175, 0x1, -R4 ;  /* 0x00000001afafc824 */ /* 0x000fe200078e0a04 */
[----:B------:R-:W-:Y:S01]  /*1fe0*/  ISETP.GE.AND P6, PT, R5, RZ, PT ;  /* 0x000000ff0500720c */ /* 0x000fe20003fc6270 */
[----:B------:R-:W-:Y:S02]  /*1ff0*/  IMAD.MOV R7, RZ, RZ, -R7 ;  /* 0x000000ffff077224 */ /* 0x000fe400078e0a07 */
[----:B------:R-:W-:Y:S01]  /*2000*/  IMAD.HI.U32 R5, R6, R169, RZ ;  /* 0x000000a906057227 */ /* 0x000fe200078e00ff */
[----:B------:R-:W-:-:S03]  /*2010*/  ISETP.GT.U32.AND P4, PT, R4, R175, PT ;  /* 0x000000af0400720c */ /* 0x000fc60003f84070 */
[----:B------:R-:W-:Y:S02]  /*2020*/  IMAD R167, R4, R7, R167 ;  /* 0x0000000704a77224 */ /* 0x000fe400078e02a7 */
[----:B------:R-:W-:-:S04]  /*2030*/  IMAD.HI.U32 R7, R6, R163, RZ ;  /* 0x000000a306077227 */ /* 0x000fc800078e00ff */
[----:B------:R-:W-:Y:S02]  /*2040*/  IMAD.MOV R7, RZ, RZ, -R7 ;  /* 0x000000ffff077224 */ /* 0x000fe400078e0a07 */
[--C-:B------:R-:W-:Y:S02]  /*2050*/  @!P2 IMAD.IADD R173, R173, 0x1, -R4.reuse ;  /* 0x00000001adada824 */ /* 0x100fe400078e0a04 */
[C---:B------:R-:W-:Y:S02]  /*2060*/  IMAD R163, R4.reuse, R7, R163 ;  /* 0x0000000704a37224 */ /* 0x040fe400078e02a3 */
[--C-:B------:R-:W-:Y:S01]  /*2070*/  @!P1 IMAD.IADD R171, R171, 0x1, -R4.reuse ;  /* 0x00000001abab9824 */ /* 0x100fe200078e0a04 */
[C---:B------:R-:W-:Y:S01]  /*2080*/  ISETP.GT.U32.AND P2, PT, R4.reuse, R173, PT ;  /* 0x000000ad0400720c */ /* 0x040fe20003f44070 */
[----:B------:R-:W-:Y:S02]  /*2090*/  IMAD.MOV R8, RZ, RZ, -R5 ;  /* 0x000000ffff087224 */ /* 0x000fe400078e0a05 */
[----:B------:R-:W-:Y:S01]  /*20a0*/  @!P4 IMAD.IADD R175, R175, 0x1, -R4 ;  /* 0x00000001afafc824 */ /* 0x000fe200078e0a04 */
[----:B------:R-:W-:Y:S01]  /*20b0*/  ISETP.GE.AND P4, PT, R9, RZ, PT ;  /* 0x000000ff0900720c */ /* 0x000fe20003f86270 */
[----:B------:R-:W-:Y:S01]  /*20c0*/  @!P3 IMAD.MOV R171, RZ, RZ, -R171 ;  /* 0x000000ffffabb224 */ /* 0x000fe200078e0aab */
[C---:B------:R-:W-:Y:S01]  /*20d0*/  ISETP.GT.U32.AND P3, PT, R4.reuse, R163, PT ;  /* 0x000000a30400720c */ /* 0x040fe20003f64070 */
[----:B------:R-:W-:Y:S01]  /*20e0*/  IMAD R169, R4, R8, R169 ;  /* 0x0000000804a97224 */ /* 0x000fe200078e02a9 */
[C---:B------:R-:W-:Y:S01]  /*20f0*/  LOP3.LUT R8, R3.reuse, 0x38, RZ, 0xfc, !PT ;  /* 0x0000003803087812 */ /* 0x040fe200078efcff */
[----:B------:R-:W-:Y:S01]  /*2100*/  IMAD.HI.U32 R5, R6, R165, RZ ;  /* 0x000000a506057227 */ /* 0x000fe200078e00ff */
[----:B------:R-:W-:-:S02]  /*2110*/  LOP3.LUT R9, R3, 0x3a, RZ, 0xfc, !PT ;  /* 0x0000003a03097812 */ /* 0x000fc400078efcff */
[----:B------:R-:W-:Y:S01]  /*2120*/  IABS R161, R8 ;  /* 0x0000000800a17213 */ /* 0x000fe20000000000 */
[----:B------:R-:W-:Y:S01]  /*2130*/  @!P0 IMAD.MOV R175, RZ, RZ, -R175 ;  /* 0x000000ffffaf8224 */ /* 0x000fe200078e0aaf */
[C---:B------:R-:W-:Y:S01]  /*2140*/  ISETP.GT.U32.AND P0, PT, R4.reuse, R167, PT ;  /* 0x000000a70400720c */ /* 0x040fe20003f04070 */
[----:B------:R-:W-:Y:S01]  /*2150*/  IMAD.MOV R5, RZ, RZ, -R5 ;  /* 0x000000ffff057224 */ /* 0x000fe200078e0a05 */
[----:B------:R-:W-:Y:S01]  /*2160*/  IABS R159, R9 ;  /* 0x00000009009f7213 */ /* 0x000fe20000000000 */
[----:B------:R-:W-:Y:S01]  /*2170*/  @!P2 IMAD.IADD R173, R173, 0x1, -R4 ;  /* 0x00000001adada824 */ /* 0x000fe200078e0a04 */
[C---:B------:R-:W-:Y:S01]  /*2180*/  ISETP.GT.U32.AND P2, PT, R4.reuse, R169, PT ;  /* 0x000000a90400720c */ /* 0x040fe20003f44070 */
[----:B------:R-:W-:Y:S02]  /*2190*/  IMAD R165, R4, R5, R165 ;  /* 0x0000000504a57224 */ /* 0x000fe400078e02a5 */
[----:B------:R-:W-:-:S03]  /*21a0*/  IMAD.HI.U32 R5, R6, R161, RZ ;  /* 0x000000a106057227 */ /* 0x000fc600078e00ff */
[C---:B------:R-:W-:Y:S01]  /*21b0*/  ISETP.GT.U32.AND P1, PT, R4.reuse, R165, PT ;  /* 0x000000a50400720c */ /* 0x040fe20003f24070 */
[--C-:B------:R-:W-:Y:S02]  /*21c0*/  @!P3 IMAD.IADD R163, R163, 0x1, -R4.reuse ;  /* 0x00000001a3a3b824 */ /* 0x100fe400078e0a04 */
[----:B------:R-:W-:Y:S02]  /*21d0*/  IMAD.MOV R5, RZ, RZ, -R5 ;  /* 0x000000ffff057224 */ /* 0x000fe400078e0a05 */
[----:B------:R-:W-:Y:S01]  /*21e0*/  @!P0 IMAD.IADD R167, R167, 0x1, -R4 ;  /* 0x00000001a7a78824 */ /* 0x000fe200078e0a04 */
[C---:B------:R-:W-:Y:S01]  /*21f0*/  ISETP.GT.U32.AND P3, PT, R4.reuse, R163, PT ;  /* 0x000000a30400720c */ /* 0x040fe20003f64070 */
[----:B------:R-:W-:Y:S02]  /*2200*/  IMAD R161, R4, R5, R161 ;  /* 0x0000000504a17224 */ /* 0x000fe400078e02a1 */
[----:B------:R-:W-:Y:S01]  /*2210*/  IMAD.HI.U32 R5, R6, R159, RZ ;  /* 0x0000009f06057227 */ /* 0x000fe200078e00ff */
[----:B------:R-:W-:-:S03]  /*2220*/  ISETP.GT.U32.AND P0, PT, R4, R167, PT ;  /* 0x000000a70400720c */ /* 0x000fc60003f04070 */
[----:B------:R-:W-:Y:S02]  /*2230*/  IMAD.MOV R5, RZ, RZ, -R5 ;  /* 0x000000ffff057224 */ /* 0x000fe400078e0a05 */
[--C-:B------:R-:W-:Y:S02]  /*2240*/  @!P2 IMAD.IADD R169, R169, 0x1, -R4.reuse ;  /* 0x00000001a9a9a824 */ /* 0x100fe400078e0a04 */
[--C-:B------:R-:W-:Y:S02]  /*2250*/  @!P1 IMAD.IADD R165, R165, 0x1, -R4.reuse ;  /* 0x00000001a5a59824 */ /* 0x100fe400078e0a04 */
[C---:B------:R-:W-:Y:S01]  /*2260*/  IMAD R159, R4.reuse, R5, R159 ;  /* 0x00000005049f7224 */ /* 0x040fe200078e029f */
[----:B------:R-:W-:Y:S01]  /*2270*/  ISETP.GT.U32.AND P2, PT, R4, R169, PT ;  /* 0x000000a90400720c */ /* 0x000fe20003f44070 */
[----:B------:R-:W-:Y:S01]  /*2280*/  @!P5 IMAD.MOV R173, RZ, RZ, -R173 ;  /* 0x000000ffffadd224 */ /* 0x000fe200078e0aad */
[----:B------:R-:W-:Y:S01]  /*2290*/  ISETP.GE.AND P5, PT, R10, RZ, PT ;  /* 0x000000ff0a00720c */ /* 0x000fe20003fa6270 */
[--C-:B------:R-:W-:Y:S01]  /*22a0*/  @!P3 IMAD.IADD R163, R163, 0x1, -R4.reuse ;  /* 0x00000001a3a3b824 */ /* 0x100fe200078e0a04 */
[----:B------:R-:W-:Y:S01]  /*22b0*/  LOP3.LUT R10, R3, 0x3c, RZ, 0xfc, !PT ;  /* 0x0000003c030a7812 */ /* 0x000fe200078efcff */
[----:B------:R-:W-:Y:S01]  /*22c0*/  @!P0 IMAD.IADD R167, R167, 0x1, -R4 ;  /* 0x00000001a7a78824 */ /* 0x000fe200078e0a04 */
[----:B------:R-:W-:-:S02]  /*22d0*/  ISETP.GT.U32.AND P1, PT, R4, R165, PT ;  /* 0x000000a50400720c */ /* 0x000fc40003f24070 */
[C---:B------:R-:W-:Y:S01]  /*22e0*/  ISETP.GT.U32.AND P3, PT, R4.reuse, R159, PT ;  /* 0x0000009f0400720c */ /* 0x040fe20003f64070 */
[----:B------:R-:W-:Y:S01]  /*22f0*/  @!P4 IMAD.MOV R167, RZ, RZ, -R167 ;  /* 0x000000ffffa7c224 */ /* 0x000fe200078e0aa7 */
[----:B------:R-:W-:Y:S02]  /*2300*/  IABS R157, R10 ;  /* 0x0000000a009d7213 */ /* 0x000fe40000000000 */
[----:B------:R-:W-:Y:S01]  /*2310*/  ISETP.GT.U32.AND P0, PT, R4, R161, PT ;  /* 0x000000a10400720c */ /* 0x000fe20003f04070 */
[--C-:B------:R-:W-:Y:S01]  /*2320*/  @!P2 IMAD.IADD R169, R169, 0x1, -R4.reuse ;  /* 0x00000001a9a9a824 */ /* 0x100fe200078e0a04 */
[----:B------:R-:W-:Y:S01]  /*2330*/  LOP3.LUT R5, R3, 0x3e, RZ, 0xfc, !PT ;  /* 0x0000003e03057812 */ /* 0x000fe200078efcff */
[----:B------:R-:W-:Y:S01]  /*2340*/  IMAD.HI.U32 R7, R6, R157, RZ ;  /* 0x0000009d06077227 */ /* 0x000fe200078e00ff */
[----:B------:R-:W-:Y:S02]  /*2350*/  ISETP.GE.AND P2, PT, R11, RZ, PT ;  /* 0x000000ff0b00720c */ /* 0x000fe40003f46270 */
[----:B------:R-:W-:Y:S01]  /*2360*/  IABS R151, R5 ;  /* 0x0000000500977213 */ /* 0x000fe20000000000 */
[----:B------:R-:W-:Y:S01]  /*2370*/  IMAD.MOV R7, RZ, RZ, -R7 ;  /* 0x000000ffff077224 */ /* 0x000fe200078e0a07 */
[----:B------:R-:W-:Y:S01]  /*2380*/  ISETP.GE.AND P4, PT, R9, RZ, PT ;  /* 0x000000ff0900720c */ /* 0x000fe20003f86270 */
[--C-:B------:R-:W-:Y:S01]  /*2390*/  @!P1 IMAD.IADD R165, R165, 0x1, -R4.reuse ;  /* 0x00000001a5a59824 */ /* 0x100fe200078e0a04 */
[----:B------:R-:W-:Y:S01]  /*23a0*/  LOP3.LUT R9, R3, 0x44, RZ, 0xfc, !PT ;  /* 0x0000004403097812 */ /* 0x000fe200078efcff */
[--C-:B------:R-:W-:Y:S01]  /*23b0*/  @!P3 IMAD.IADD R159, R159, 0x1, -R4.reuse ;  /* 0x000000019f9fb824 */ /* 0x100fe200078e0a04 */
[----:B------:R-:W-:Y:S01]  /*23c0*/  ISETP.GE.AND P1, PT, R10, RZ, PT ;  /* 0x000000ff0a00720c */ /* 0x000fe20003f26270 */
[----:B------:R-:W-:Y:S01]  /*23d0*/  @!P0 IMAD.IADD R161, R161, 0x1, -R4 ;  /* 0x00000001a1a18824 */ /* 0x000fe200078e0a04 */
[----:B------:R-:W-:Y:S01]  /*23e0*/  IABS R145, R9 ;  /* 0x0000000900917213 */ /* 0x000fe20000000000 */
[----:B------:R-:W-:Y:S01]  /*23f0*/  IMAD R157, R4, R7, R157 ;  /* 0x00000007049d7224 */ /* 0x000fe200078e029d */
[----:B------:R-:W-:Y:S01]  /*2400*/  LOP3.LUT R7, R3, 0x40, RZ, 0xfc, !PT ;  /* 0x0000004003077812 */ /* 0x000fe200078efcff */
[----:B------:R-:W-:Y:S01]  /*2410*/  @!P5 IMAD.MOV R165, RZ, RZ, -R165 ;  /* 0x000000ffffa5d224 */ /* 0x000fe200078e0aa5 */
[----:B------:R-:W-:Y:S01]  /*2420*/  ISETP.GE.AND P5, PT, R5, RZ, PT ;  /* 0x000000ff0500720c */ /* 0x000fe20003fa6270 */
[----:B------:R-:W-:Y:S01]  /*2430*/  IMAD.HI.U32 R5, R6, R151, RZ ;  /* 0x0000009706057227 */ /* 0x000fe200078e00ff */
[----:B------:R-:W-:-:S02]  /*2440*/  ISETP.GT.U32.AND P3, PT, R4, R159, PT ;  /* 0x0000009f0400720c */ /* 0x000fc40003f64070 */
[----:B------:R-:W-:Y:S01]  /*2450*/  ISETP.GT.U32.AND P0, PT, R4, R161, PT ;  /* 0x000000a10400720c */ /* 0x000fe20003f04070 */
[----:B------:R-:W-:Y:S01]  /*2460*/  IMAD.MOV R5, RZ, RZ, -R5 ;  /* 0x000000ffff057224 */ /* 0x000fe200078e0a05 */
[----:B------:R-:W-:Y:S01]  /*2470*/  IABS R149, R7 ;  /* 0x0000000700957213 */ /* 0x000fe20000000000 */
[----:B------:R-:W-:Y:S01]  /*2480*/  @!P6 IMAD.MOV R169, RZ, RZ, -R169 ;  /* 0x000000ffffa9e224 */ /* 0x000fe200078e0aa9 */
[----:B------:R-:W-:Y:S01]  /*2490*/  ISETP.GE.AND P6, PT, R8, RZ, PT ;  /* 0x000000ff0800720c */ /* 0x000fe20003fc6270 */
[----:B------:R-:W-:Y:S01]  /*24a0*/  @!P2 IMAD.MOV R163, RZ, RZ, -R163 ;  /* 0x000000ffffa3a224 */ /* 0x000fe200078e0aa3 */
[----:B------:R-:W-:Y:S01]  /*24b0*/  ISETP.GE.AND P2, PT, R7, RZ, PT ;  /* 0x000000ff0700720c */ /* 0x000fe20003f46270 */
[----:B------:R-:W-:Y:S01]  /*24c0*/  IMAD.HI.U32 R7, R6, R149, RZ ;  /* 0x0000009506077227 */ /* 0x000fe200078e00ff */
[C---:B------:R-:W-:Y:S02]  /*24d0*/  LOP3.LUT R8, R3.reuse, 0x42, RZ, 0xfc, !PT ;  /* 0x0000004203087812 */ /* 0x040fe400078efcff */
[----:B------:R-:W-:Y:S01]  /*24e0*/  LOP3.LUT R10, R3, 0x46, RZ, 0xfc, !PT ;  /* 0x00000046030a7812 */ /* 0x000fe200078efcff */
[C---:B------:R-:W-:Y:S01]  /*24f0*/  IMAD R151, R4.reuse, R5, R151 ;  /* 0x0000000504977224 */ /* 0x040fe200078e0297 */
[----:B------:R-:W-:Y:S01]  /*2500*/  IABS R147, R8 ;  /* 0x0000000800937213 */ /* 0x000fe20000000000 */
[----:B------:R-:W-:Y:S01]  /*2510*/  IMAD.MOV R7, RZ, RZ, -R7 ;  /* 0x000000ffff077224 */ /* 0x000fe200078e0a07 */
[----:B------:R-:W-:Y:S01]  /*2520*/  IABS R143, R10 ;  /* 0x0000000a008f7213 */ /* 0x000fe20000000000 */
[--C-:B------:R-:W-:Y:S01]  /*2530*/  @!P3 IMAD.IADD R159, R159, 0x1, -R4.reuse ;  /* 0x000000019f9fb824 */ /* 0x100fe200078e0a04 */
[C---:B------:R-:W-:Y:S01]  /*2540*/  ISETP.GT.U32.AND P3, PT, R4.reuse, R151, PT ;  /* 0x000000970400720c */ /* 0x040fe20003f64070 */
[----:B------:R-:W-:Y:S01]  /*2550*/  @!P0 IMAD.IADD R161, R161, 0x1, -R4 ;  /* 0x00000001a1a18824 */ /* 0x000fe200078e0a04 */
[C---:B------:R-:W-:Y:S01]  /*2560*/  ISETP.GT.U32.AND P0, PT, R4.reuse, R157, PT ;  /* 0x0000009d0400720c */ /* 0x040fe20003f04070 */
[----:B------:R-:W-:Y:S01]  /*2570*/  IMAD R149, R4, R7, R149 ;  /* 0x0000000704957224 */ /* 0x000fe200078e0295 */
[----:B------:R-:W-:Y:S01]  /*2580*/  LOP3.LUT R11, R3, 0x48, RZ, 0xfc, !PT ;  /* 0x00000048030b7812 */ /* 0x000fe200078efcff */
[----:B------:R-:W-:-:S02]  /*2590*/  @!P6 IMAD.MOV R161, RZ, RZ, -R161 ;  /* 0x000000ffffa1e224 */ /* 0x000fc400078e0aa1 */
[----:B------:R-:W-:Y:S01]  /*25a0*/  IMAD.HI.U32 R5, R6, R147, RZ ;  /* 0x0000009306057227 */ /* 0x000fe200078e00ff */
[----:B------:R-:W-:Y:S02]  /*25b0*/  ISETP.GT.U32.AND P6, PT, R4, R149, PT ;  /* 0x000000950400720c */ /* 0x000fe40003fc4070 */
[----:B------:R-:W-:Y:S01]  /*25c0*/  IABS R141, R11 ;  /* 0x0000000b008d7213 */ /* 0x000fe20000000000 */
[----:B------:R-:W-:Y:S02]  /*25d0*/  IMAD.MOV R5, RZ, RZ, -R5 ;  /* 0x000000ffff057224 */ /* 0x000fe400078e0a05 */
[--C-:B------:R-:W-:Y:S02]  /*25e0*/  @!P3 IMAD.IADD R151, R151, 0x1, -R4.reuse ;  /* 0x000000019797b824 */ /* 0x100fe400078e0a04 */
[----:B------:R-:W-:Y:S02]  /*25f0*/  @!P0 IMAD.IADD R157, R157, 0x1, -R4 ;  /* 0x000000019d9d8824 */ /* 0x000fe400078e0a04 */
[----:B------:R-:W-:Y:S01]  /*2600*/  IMAD.HI.U32 R7, R6, R145, RZ ;  /* 0x0000009106077227 */ /* 0x000fe200078e00ff */
[----:B------:R-:W-:-:S02]  /*2610*/  ISETP.GT.U32.AND P3, PT, R4, R151, PT ;  /* 0x000000970400720c */ /* 0x000fc40003f64070 */
[C---:B------:R-:W-:Y:S01]  /*2620*/  ISETP.GT.U32.AND P0, PT, R4.reuse, R157, PT ;  /* 0x0000009d0400720c */ /* 0x040fe20003f04070 */
[----:B------:R-:W-:Y:S02]  /*2630*/  @!P6 IMAD.IADD R149, R149, 0x1, -R4 ;  /* 0x000000019595e824 */ /* 0x000fe400078e0a04 */
[C---:B------:R-:W-:Y:S02]  /*2640*/  IMAD R147, R4.reuse, R5, R147 ;  /* 0x0000000504937224 */ /* 0x040fe400078e0293 */
[----:B------:R-:W-:Y:S01]  /*2650*/  IMAD.MOV R7, RZ, RZ, -R7 ;  /* 0x000000ffff077224 */ /* 0x000fe200078e0a07 */
[----:B------:R-:W-:Y:S01]  /*2660*/  ISETP.GT.U32.AND P6, PT, R4, R149, PT ;  /* 0x000000950400720c */ /* 0x000fe20003fc4070 */
[----:B------:R-:W-:-:S04]  /*2670*/  IMAD.HI.U32 R5, R6, R143, RZ ;  /* 0x0000008f06057227 */ /* 0x000fc800078e00ff */
[--C-:B------:R-:W-:Y:S01]  /*2680*/  @!P3 IMAD.IADD R151, R151, 0x1, -R4.reuse ;  /* 0x000000019797b824 */ /* 0x100fe200078e0a04 */
[----:B------:R-:W-:Y:S01]  /*2690*/  ISETP.GT.U32.AND P3, PT, R4, R147, PT ;  /* 0x000000930400720c */ /* 0x000fe20003f64070 */
[----:B------:R-:W-:Y:S01]  /*26a0*/  @!P4 IMAD.MOV R159, RZ, RZ, -R159 ;  /* 0x000000ffff9fc224 */ /* 0x000fe200078e0a9f */
[----:B------:R-:W-:Y:S01]  /*26b0*/  ISETP.GE.AND P4, PT, R8, RZ, PT ;  /* 0x000000ff0800720c */ /* 0x000fe20003f86270 */
[C---:B------:R-:W-:Y:S02]  /*26c0*/  IMAD R145, R4.reuse, R7, R145 ;  /* 0x0000000704917224 */ /* 0x040fe400078e0291 */
[----:B------:R-:W-:Y:S02]  /*26d0*/  IMAD.MOV R8, RZ, RZ, -R5 ;  /* 0x000000ffff087224 */ /* 0x000fe400078e0a05 */
[----:B------:R-:W-:Y:S01]  /*26e0*/  @!P6 IMAD.IADD R149, R149, 0x1, -R4 ;  /* 0x000000019595e824 */ /* 0x000fe200078e0a04 */
[----:B------:R-:W-:Y:S01]  /*26f0*/  ISETP.GT.U32.AND P6, PT, R4, R145, PT ;  /* 0x000000910400720c */ /* 0x000fe20003fc4070 */
[----:B------:R-:W-:-:S04]  /*2700*/  IMAD.HI.U32 R5, R6, R141, RZ ;  /* 0x0000008d06057227 */ /* 0x000fc800078e00ff */
[C---:B------:R-:W-:Y:S02]  /*2710*/  IMAD R143, R4.reuse, R8, R143 ;  /* 0x00000008048f7224 */ /* 0x040fe400078e028f */
[--C-:B------:R-:W-:Y:S01]  /*2720*/  @!P0 IMAD.IADD R157, R157, 0x1, -R4.reuse ;  /* 0x000000019d9d8824 */ /* 0x100fe200078e0a04 */
[----:B------:R-:W-:Y:S01]  /*2730*/  ISETP.GE.AND P0, PT, R9, RZ, PT ;  /* 0x000000ff0900720c */ /* 0x000fe20003f06270 */
[----:B------:R-:W-:Y:S02]  /*2740*/  IMAD.MOV R9, RZ, RZ, -R5 ;  /* 0x000000ffff097224 */ /* 0x000fe400078e0a05 */
[--C-:B------:R-:W-:Y:S01]  /*2750*/  @!P3 IMAD.IADD R147, R147, 0x1, -R4.reuse ;  /* 0x000000019393b824 */ /* 0x100fe200078e0a04 */
[C---:B------:R-:W-:Y:S01]  /*2760*/  ISETP.GT.U32.AND P3, PT, R4.reuse, R143, PT ;  /* 0x0000008f0400720c */ /* 0x040fe20003f64070 */
[----:B------:R-:W-:Y:S01]  /*2770*/  IMAD R141, R4, R9, R141 ;  /* 0x00000009048d7224 */ /* 0x000fe200078e028d */
[----:B------:R-:W-:Y:S01]  /*2780*/  LOP3.LUT R9, R3, 0x52, RZ, 0xfc, !PT ;  /* 0x0000005203097812 */ /* 0x000fe200078efcff */
[----:B------:R-:W-:-:S02]  /*2790*/  @!P6 IMAD.IADD R145, R145, 0x1, -R4 ;  /* 0x000000019191e824 */ /* 0x000fc400078e0a04 */
[----:B------:R-:W-:Y:S01]  /*27a0*/  IMAD.HI.U32 R7, R6, R139, RZ ;  /* 0x0000008b06077227 */ /* 0x000fe200078e00ff */
[C---:B------:R-:W-:Y:S02]  /*27b0*/  ISETP.GT.U32.AND P6, PT, R4.reuse, R141, PT ;  /* 0x0000008d0400720c */ /* 0x040fe40003fc4070 */
[----:B------:R-:W-:Y:S01]  /*27c0*/  IABS R131, R9 ;  /* 0x0000000900837213 */ /* 0x000fe20000000000 */
[----:B------:R-:W-:Y:S02]  /*27d0*/  IMAD.MOV R7, RZ, RZ, -R7 ;  /* 0x000000ffff077224 */ /* 0x000fe400078e0a07 */
[----:B------:R-:W-:Y:S02]  /*27e0*/  @!P5 IMAD.MOV R151, RZ, RZ, -R151 ;  /* 0x000000ffff97d224 */ /* 0x000fe400078e0a97 */
[----:B------:R-:W-:Y:S01]  /*27f0*/  @!P3 IMAD.IADD R143, R143, 0x1, -R4 ;  /* 0x000000018f8fb824 */ /* 0x000fe200078e0a04 */
[C---:B------:R-:W-:Y:S01]  /*2800*/  ISETP.GT.U32.AND P3, PT, R4.reuse, R147, PT ;  /* 0x000000930400720c */ /* 0x040fe20003f64070 */
[----:B------:R-:W-:-:S02]  /*2810*/  IMAD R139, R4, R7, R139 ;  /* 0x00000007048b7224 */ /* 0x000fc400078e028b */
[----:B------:R-:W-:Y:S01]  /*2820*/  IMAD.HI.U32 R5, R6, R135, RZ ;  /* 0x0000008706057227 */ /* 0x000fe200078e00ff */
[----:B------:R-:W-:-:S03]  /*2830*/  ISETP.GT.U32.AND P5, PT, R4, R143, PT ;  /* 0x0000008f0400720c */ /* 0x000fc60003fa4070 */
[----:B------:R-:W-:Y:S02]  /*2840*/  @!P6 IMAD.IADD R141, R141, 0x1, -R4 ;  /* 0x000000018d8de824 */ /* 0x000fe400078e0a04 */
[----:B------:R-:W-:Y:S01]  /*2850*/  @!P2 IMAD.MOV R149, RZ, RZ, -R149 ;  /* 0x000000ffff95a224 */ /* 0x000fe200078e0a95 */
[----:B------:R-:W-:Y:S01]  /*2860*/  ISETP.GT.U32.AND P2, PT, R4, R139, PT ;  /* 0x0000008b0400720c */ /* 0x000fe20003f44070 */
[----:B------:R-:W-:Y:S01]  /*2870*/  IMAD.HI.U32 R8, R6, R137, RZ ;  /* 0x0000008906087227 */ /* 0x000fe200078e00ff */
[----:B------:R-:W-:-:S03]  /*2880*/  ISETP.GT.U32.AND P6, PT, R4, R141, PT ;  /* 0x0000008d0400720c */ /* 0x000fc60003fc4070 */
[----:B------:R-:W-:Y:S02]  /*2890*/  IMAD.MOV R5, RZ, RZ, -R5 ;  /* 0x000000ffff057224 */ /* 0x000fe400078e0a05 */
[----:B------:R-:W-:Y:S02]  /*28a0*/  IMAD.MOV R8, RZ, RZ, -R8 ;  /* 0x000000ffff087224 */ /* 0x000fe400078e0a08 */
[C---:B------:R-:W-:Y:S02]  /*28b0*/  IMAD R135, R4.reuse, R5, R135 ;  /* 0x0000000504877224 */ /* 0x040fe400078e0287 */
[----:B------:R-:W-:Y:S01]  /*28c0*/  @!P1 IMAD.MOV R157, RZ, RZ, -R157 ;  /* 0x000000ffff9d9224 */ /* 0x000fe200078e0a9d */
[C---:B------:R-:W-:Y:S01]  /*28d0*/  ISETP.GT.U32.AND P1, PT, R4.reuse, R145, PT ;  /* 0x000000910400720c */ /* 0x040fe20003f24070 */
[C---:B------:R-:W-:Y:S01]  /*28e0*/  IMAD R137, R4.reuse, R8, R137 ;  /* 0x0000000804897224 */ /* 0x040fe200078e0289 */
[----:B------:R-:W-:Y:S01]  /*28f0*/  LOP3.LUT R8, R3, 0x50, RZ, 0xfc, !PT ;  /* 0x0000005003087812 */ /* 0x000fe200078efcff */
[--C-:B------:R-:W-:Y:S01]  /*2900*/  @!P5 IMAD.IADD R143, R143, 0x1, -R4.reuse ;  /* 0x000000018f8fd824 */ /* 0x100fe200078e0a04 */
[C---:B------:R-:W-:Y:S01]  /*2910*/  ISETP.GT.U32.AND P5, PT, R4.reuse, R135, PT ;  /* 0x000000870400720c */ /* 0x040fe20003fa4070 */
[--C-:B------:R-:W-:Y:S01]  /*2920*/  @!P3 IMAD.IADD R147, R147, 0x1, -R4.reuse ;  /* 0x000000019393b824 */ /* 0x100fe200078e0a04 */
[----:B------:R-:W-:Y:S01]  /*2930*/  ISETP.GT.U32.AND P3, PT, R4, R137, PT ;  /* 0x000000890400720c */ /* 0x000fe20003f64070 */
[----:B------:R-:W-:Y:S01]  /*2940*/  @!P2 IMAD.IADD R139, R139, 0x1, -R4 ;  /* 0x000000018b8ba824 */ /* 0x000fe200078e0a04 */
[----:B------:R-:W-:Y:S01]  /*2950*/  IABS R133, R8 ;  /* 0x0000000800857213 */ /* 0x000fe20000000000 */
[----:B------:R-:W-:Y:S01]  /*2960*/  IMAD.HI.U32 R7, R6, R131, RZ ;  /* 0x0000008306077227 */ /* 0x000fe200078e00ff */
[----:B------:R-:W-:-:S02]  /*2970*/  ISETP.GE.AND P2, PT, R12, RZ, PT ;  /* 0x000000ff0c00720c */ /* 0x000fc40003f46270 */
[----:B------:R-:W-:Y:S01]  /*2980*/  LOP3.LUT R12, R3, 0x78, RZ, 0xfc, !PT ;  /* 0x00000078030c7812 */ /* 0x000fe200078efcff */
[--C-:B------:R-:W-:Y:S01]  /*2990*/  @!P6 IMAD.IADD R141, R141, 0x1, -R4.reuse ;  /* 0x000000018d8de824 */ /* 0x100fe200078e0a04 */
[----:B------:R-:W-:Y:S01]  /*29a0*/  ISETP.GE.AND P6, PT, R11, RZ, PT ;  /* 0x000000ff0b00720c */ /* 0x000fe20003fc6270 */
[----:B------:R-:W-:Y:S01]  /*29b0*/  @!P4 IMAD.MOV R147, RZ, RZ, -R147 ;  /* 0x000000ffff93c224 */ /* 0x000fe200078e0a93 */
[----:B------:R-:W-:Y:S01]  /*29c0*/  ISETP.GT.U32.AND P4, PT, R4, R139, PT ;  /* 0x0000008b0400720c */ /* 0x000fe20003f84070 */
[----:B------:R-:W-:Y:S01]  /*29d0*/  IMAD.MOV R7, RZ, RZ, -R7 ;  /* 0x000000ffff077224 */ /* 0x000fe200078e0a07 */
[----:B------:R-:W-:Y:S01]  /*29e0*/  LOP3.LUT R11, R3, 0x64, RZ, 0xfc, !PT ;  /* 0x00000064030b7812 */ /* 0x000fe200078efcff */
[----:B------:R-:W-:Y:S01]  /*29f0*/  @!P1 IMAD.IADD R145, R145, 0x1, -R4 ;  /* 0x0000000191919824 */ /* 0x000fe200078e0a04 */
[----:B------:R-:W-:Y:S01]  /*2a00*/  ISETP.GE.AND P1, PT, R10, RZ, PT ;  /* 0x000000ff0a00720c */ /* 0x000fe20003f26270 */
[----:B------:R-:W-:Y:S01]  /*2a10*/  IMAD.HI.U32 R5, R6, R133, RZ ;  /* 0x0000008506057227 */ /* 0x000fe200078e00ff */
[----:B------:R-:W-:-:S02]  /*2a20*/  LOP3.LUT R10, R3, 0x56, RZ, 0xfc, !PT ;  /* 0x00000056030a7812 */ /* 0x000fc400078efcff */
[----:B------:R-:W-:Y:S01]  /*2a30*/  IABS R113, R11 ;  /* 0x0000000b00717213 */ /* 0x000fe20000000000 */
[C---:B------:R-:W-:Y:S01]  /*2a40*/  IMAD R131, R4.reuse, R7, R131 ;  /* 0x0000000704837224 */ /* 0x040fe200078e0283 */
[----:B------:R-:W-:Y:S01]  /*2a50*/  LOP3.LUT R7, R3, 0x54, RZ, 0xfc, !PT ;  /* 0x0000005403077812 */ /* 0x000fe200078efcff */
[--C-:B------:R-:W-:Y:S01]  /*2a60*/  @!P5 IMAD.IADD R135, R135, 0x1, -R4.reuse ;  /* 0x000000018787d824 */ /* 0x100fe200078e0a04 */
[----:B------:R-:W-:Y:S01]  /*2a70*/  IABS R127, R10 ;  /* 0x0000000a007f7213 */ /* 0x000fe20000000000 */
[----:B------:R-:W-:Y:S01]  /*2a80*/  IMAD.MOV R5, RZ, RZ, -R5 ;  /* 0x000000ffff057224 */ /* 0x000fe200078e0a05 */
[----:B------:R-:W-:Y:S01]  /*2a90*/  IABS R129, R7 ;  /* 0x0000000700817213 */ /* 0x000fe20000000000 */
[--C-:B------:R-:W-:Y:S01]  /*2aa0*/  @!P3 IMAD.IADD R137, R137, 0x1, -R4.reuse ;  /* 0x000000018989b824 */ /* 0x100fe200078e0a04 */
[C---:B------:R-:W-:Y:S01]  /*2ab0*/  ISETP.GT.U32.AND P5, PT, R4.reuse, R135, PT ;  /* 0x000000870400720c */ /* 0x040fe20003fa4070 */
[C---:B------:R-:W-:Y:S01]  /*2ac0*/  IMAD R133, R4.reuse, R5, R133 ;  /* 0x0000000504857224 */ /* 0x040fe200078e0285 */
[----:B------:R-:W-:Y:S01]  /*2ad0*/  ISETP.GE.AND P3, PT, R13, RZ, PT ;  /* 0x000000ff0d00720c */ /* 0x000fe20003f66270 */
[----:B------:R-:W-:Y:S01]  /*2ae0*/  @!P0 IMAD.MOV R145, RZ, RZ, -R145 ;  /* 0x000000ffff918224 */ /* 0x000fe200078e0a91 */
[----:B------:R-:W-:Y:S01]  /*2af0*/  ISETP.GT.U32.AND P0, PT, R4, R137, PT ;  /* 0x000000890400720c */ /* 0x000fe20003f04070 */
[----:B------:R-:W-:Y:S01]  /*2b00*/  @!P6 IMAD.MOV R141, RZ, RZ, -R141 ;  /* 0x000000ffff8de224 */ /* 0x000fe200078e0a8d */
[----:B------:R-:W-:Y:S01]  /*2b10*/  ISETP.GE.AND P6, PT, R14, RZ, PT ;  /* 0x000000ff0e00720c */ /* 0x000fe20003fc6270 */
[----:B------:R-:W-:Y:S01]  /*2b20*/  @!P4 IMAD.IADD R139, R139, 0x1, -R4 ;  /* 0x000000018b8bc824 */ /* 0x000fe200078e0a04 */
[----:B------:R-:W-:Y:S01]  /*2b30*/  ISETP.GT.U32.AND P4, PT, R4, R131, PT ;  /* 0x000000830400720c */ /* 0x000fe20003f84070 */
[----:B------:R-:W-:Y:S01]  /*2b40*/  IMAD.HI.U32 R5, R6, R129, RZ ;  /* 0x0000008106057227 */ /* 0x000fe200078e00ff */
[----:B------:R-:W-:-:S02]  /*2b50*/  IABS R93, R12 ;  /* 0x0000000c005d7213 */ /* 0x000fc40000000000 */
[----:B------:R-:W-:Y:S01]  /*2b60*/  LOP3.LUT R13, R3, 0xc0, RZ, 0xfc, !PT ;  /* 0x000000c0030d7812 */ /* 0x000fe200078efcff */
[----:B------:R-:W-:Y:S01]  /*2b70*/  @!P1 IMAD.MOV R143, RZ, RZ, -R143 ;  /* 0x000000ffff8f9224 */ /* 0x000fe200078e0a8f */
[C---:B------:R-:W-:Y:S01]  /*2b80*/  ISETP.GT.U32.AND P1, PT, R4.reuse, R133, PT ;  /* 0x000000850400720c */ /* 0x040fe20003f24070 */
[----:B------:R-:W-:Y:S01]  /*2b90*/  IMAD.MOV R5, RZ, RZ, -R5 ;  /* 0x000000ffff057224 */ /* 0x000fe200078e0a05 */
[----:B------:R-:W-:Y:S01]  /*2ba0*/  IABS R251, R13 ;  /* 0x0000000d00fb7213 */ /* 0x000fe20000000000 */
[--C-:B------:R-:W-:Y:S01]  /*2bb0*/  @!P5 IMAD.IADD R135, R135, 0x1, -R4.reuse ;  /* 0x000000018787d824 */ /* 0x100fe200078e0a04 */
[----:B------:R-:W-:Y:S01]  /*2bc0*/  ISETP.GE.AND P5, PT, R9, RZ, PT ;  /* 0x000000ff0900720c */ /* 0x000fe20003fa6270 */
[C---:B------:R-:W-:Y:S01]  /*2bd0*/  IMAD R129, R4.reuse, R5, R129 ;  /* 0x0000000504817224 */ /* 0x040fe200078e0281 */
[----:B------:R-:W-:Y:S01]  /*2be0*/  LOP3.LUT R5, R3, 0x58, RZ, 0xfc, !PT ;  /* 0x0000005803057812 */ /* 0x000fe200078efcff */
[--C-:B------:R-:W-:Y:S01]  /*2bf0*/  @!P0 IMAD.IADD R137, R137, 0x1, -R4.reuse ;  /* 0x0000000189898824 */ /* 0x100fe200078e0a04 */
[----:B------:R-:W-:Y:S01]  /*2c00*/  LOP3.LUT R9, R3, 0x5c, RZ, 0xfc, !PT ;  /* 0x0000005c03097812 */ /* 0x000fe200078efcff */
[--C-:B------:R-:W-:Y:S01]  /*2c10*/  @!P4 IMAD.IADD R131, R131, 0x1, -R4.reuse ;  /* 0x000000018383c824 */ /* 0x100fe200078e0a04 */
[----:B------:R-:W-:Y:S01]  /*2c20*/  IABS R125, R5 ;  /* 0x00000005007d7213 */ /* 0x000fe20000000000 */
[----:B------:R-:W-:Y:S01]  /*2c30*/  @!P6 IMAD.MOV R135, RZ, RZ, -R135 ;  /* 0x000000ffff87e224 */ /* 0x000fe200078e0a87 */
[C---:B------:R-:W-:Y:S01]  /*2c40*/  ISETP.GT.U32.AND P6, PT, R4.reuse, R129, PT ;  /* 0x000000810400720c */ /* 0x040fe20003fc4070 */
[----:B------:R-:W-:Y:S01]  /*2c50*/  @!P1 IMAD.IADD R133, R133, 0x1, -R4 ;  /* 0x0000000185859824 */ /* 0x000fe200078e0a04 */
[----:B------:R-:W-:Y:S01]  /*2c60*/  ISETP.GE.AND P1, PT, R7, RZ, PT ;  /* 0x000000ff0700720c */ /* 0x000fe20003f26270 */
[----:B------:R-:W-:Y:S01]  /*2c70*/  @!P3 IMAD.MOV R137, RZ, RZ, -R137 ;  /* 0x000000ffff89b224 */ /* 0x000fe200078e0a89 */
[----:B------:R-:W-:Y:S01]  /*2c80*/  ISETP.GT.U32.AND P3, PT, R4, R131, PT ;  /* 0x000000830400720c */ /* 0x000fe20003f64070 */
[----:B------:R-:W-:Y:S01]  /*2c90*/  IMAD.HI.U32 R7, R6, R127, RZ ;  /* 0x0000007f06077227 */ /* 0x000fe200078e00ff */
[----:B------:R-:W-:-:S02]  /*2ca0*/  IABS R121, R9 ;  /* 0x0000000900797213 */ /* 0x000fc40000000000 */
[----:B------:R-:W-:Y:S01]  /*2cb0*/  ISETP.GE.AND P0, PT, R8, RZ, PT ;  /* 0x000000ff0800720c */ /* 0x000fe20003f06270 */
[----:B------:R-:W-:Y:S01]  /*2cc0*/  @!P2 IMAD.MOV R139, RZ, RZ, -R139 ;  /* 0x000000ffff8ba224 */ /* 0x000fe200078e0a8b */
[----:B------:R-:W-:Y:S01]  /*2cd0*/  ISETP.GT.U32.AND P2, PT, R4, R133, PT ;  /* 0x000000850400720c */ /* 0x000fe20003f44070 */
[----:B------:R-:W-:Y:S01]  /*2ce0*/  IMAD.MOV R7, RZ, RZ, -R7 ;  /* 0x000000ffff077224 */ /* 0x000fe200078e0a07 */
[----:B------:R-:W-:Y:S01]  /*2cf0*/  ISETP.GE.AND P4, PT, R10, RZ, PT ;  /* 0x000000ff0a00720c */ /* 0x000fe20003f86270 */
[--C-:B------:R-:W-:Y:S01]  /*2d00*/  @!P6 IMAD.IADD R129, R129, 0x1, -R4.reuse ;  /* 0x000000018181e824 */ /* 0x100fe200078e0a04 */
[C---:B------:R-:W-:Y:S01]  /*2d10*/  LOP3.LUT R10, R3.reuse, 0x62, RZ, 0xfc, !PT ;  /* 0x00000062030a7812 */ /* 0x040fe200078efcff */
[C---:B------:R-:W-:Y:S01]  /*2d20*/  IMAD R127, R4.reuse, R7, R127 ;  /* 0x00000007047f7224 */ /* 0x040fe200078e027f */
[----:B------:R-:W-:Y:S01]  /*2d30*/  LOP3.LUT R7, R3, 0x5a, RZ, 0xfc, !PT ;  /* 0x0000005a03077812 */ /* 0x000fe200078efcff */
[----:B------:R-:W-:Y:S01]  /*2d40*/  @!P3 IMAD.IADD R131, R131, 0x1, -R4 ;  /* 0x000000018383b824 */ /* 0x000fe200078e0a04 */
[----:B------:R-:W-:Y:S01]  /*2d50*/  ISETP.GT.U32.AND P6, PT, R4, R129, PT ;  /* 0x000000810400720c */ /* 0x000fe20003fc4070 */
[----:B------:R-:W-:Y:S01]  /*2d60*/  IMAD.HI.U32 R8, R6, R121, RZ ;  /* 0x0000007906087227 */ /* 0x000fe200078e00ff */
[----:B------:R-:W-:-:S02]  /*2d70*/  ISETP.GT.U32.AND P3, PT, R4, R127, PT ;  /* 0x0000007f0400720c */ /* 0x000fc40003f64070 */
[----:B------:R-:W-:Y:S01]  /*2d80*/  IABS R123, R7 ;  /* 0x00000007007b7213 */ /* 0x000fe20000000000 */
[----:B------:R-:W-:Y:S01]  /*2d90*/  @!P2 IMAD.IADD R133, R133, 0x1, -R4 ;  /* 0x000000018585a824 */ /* 0x000fe200078e0a04 */
[----:B------:R-:W-:Y:S01]  /*2da0*/  ISETP.GE.AND P2, PT, R5, RZ, PT ;  /* 0x000000ff0500720c */ /* 0x000fe20003f46270 */
[----:B------:R-:W-:Y:S01]  /*2db0*/  IMAD.HI.U32 R5, R6, R125, RZ ;  /* 0x0000007d06057227 */ /* 0x000fe200078e00ff */
[----:B------:R-:W-:Y:S02]  /*2dc0*/  IABS R115, R10 ;  /* 0x0000000a00737213 */ /* 0x000fe40000000000 */
[----:B------:R-:W-:Y:S01]  /*2dd0*/  LOP3.LUT R14, R3, 0xc4, RZ, 0xfc, !PT ;  /* 0x000000c4030e7812 */ /* 0x000fe200078efcff */
[----:B------:R-:W-:Y:S02]  /*2de0*/  IMAD.MOV R5, RZ, RZ, -R5 ;  /* 0x000000ffff057224 */ /* 0x000fe400078e0a05 */
[----:B------:R-:W-:Y:S02]  /*2df0*/  IMAD.MOV R8, RZ, RZ, -R8 ;  /* 0x000000ffff087224 */ /* 0x000fe400078e0a08 */
[----:B------:R-:W-:-:S02]  /*2e00*/  @!P3 IMAD.IADD R127, R127, 0x1, -R4 ;  /* 0x000000017f7fb824 */ /* 0x000fc400078e0a04 */
[C---:B------:R-:W-:Y:S02]  /*2e10*/  IMAD R125, R4.reuse, R5, R125 ;  /* 0x00000005047d7224 */ /* 0x040fe400078e027d */
[----:B------:R-:W-:Y:S01]  /*2e20*/  @!P6 IMAD.IADD R129, R129, 0x1, -R4 ;  /* 0x000000018181e824 */ /* 0x000fe200078e0a04 */
[C---:B------:R-:W-:Y:S01]  /*2e30*/  ISETP.GT.U32.AND P3, PT, R4.reuse, R127, PT ;  /* 0x0000007f0400720c */ /* 0x040fe20003f64070 */
[C---:B------:R-:W-:Y:S01]  /*2e40*/  IMAD R121, R4.reuse, R8, R121 ;  /* 0x0000000804797224 */ /* 0x040fe200078e0279 */
[C---:B------:R-:W-:Y:S01]  /*2e50*/  ISETP.GT.U32.AND P6, PT, R4.reuse, R125, PT ;  /* 0x0000007d0400720c */ /* 0x040fe20003fc4070 */
[----:B------:R-:W-:Y:S01]  /*2e60*/  @!P0 IMAD.MOV R133, RZ, RZ, -R133 ;  /* 0x000000ffff858224 */ /* 0x000fe200078e0a85 */
[----:B------:R-:W-:Y:S01]  /*2e70*/  ISETP.GE.AND P0, PT, R7, RZ, PT ;  /* 0x000000ff0700720c */ /* 0x000fe20003f06270 */
[----:B------:R-:W-:Y:S01]  /*2e80*/  @!P1 IMAD.MOV R129, RZ, RZ, -R129 ;  /* 0x000000ffff819224 */ /* 0x000fe200078e0a81 */
[----:B------:R-:W-:Y:S01]  /*2e90*/  ISETP.GT.U32.AND P1, PT, R4, R121, PT ;  /* 0x000000790400720c */ /* 0x000fe20003f24070 */
[----:B------:R-:W-:-:S04]  /*2ea0*/  IMAD.HI.U32 R7, R6, R123, RZ ;  /* 0x0000007b06077227 */ /* 0x000fc800078e00ff */
[----:B------:R-:W-:Y:S02]  /*2eb0*/  IMAD.MOV R7, RZ, RZ, -R7 ;  /* 0x000000ffff077224 */ /* 0x000fe400078e0a07 */
[--C-:B------:R-:W-:Y:S02]  /*2ec0*/  @!P3 IMAD.IADD R127, R127, 0x1, -R4.reuse ;  /* 0x000000017f7fb824 */ /* 0x100fe400078e0a04 */
[C---:B------:R-:W-:Y:S01]  /*2ed0*/  IMAD R123, R4.reuse, R7, R123 ;  /* 0x00000007047b7224 */ /* 0x040fe200078e027b */
[----:B------:R-:W-:Y:S01]  /*2ee0*/  LOP3.LUT R7, R3, 0x5e, RZ, 0xfc, !PT ;  /* 0x0000005e03077812 */ /* 0x000fe200078efcff */
[--C-:B------:R-:W-:Y:S02]  /*2ef0*/  @!P6 IMAD.IADD R125, R125, 0x1, -R4.reuse ;  /* 0x000000017d7de824 */ /* 0x100fe400078e0a04 */
[----:B------:R-:W-:Y:S01]  /*2f00*/  @!P1 IMAD.IADD R121, R121, 0x1, -R4 ;  /* 0x0000000179799824 */ /* 0x000fe200078e0a04 */
[----:B------:R-:W-:Y:S01]  /*2f10*/  IABS R119, R7 ;  /* 0x0000000700777213 */ /* 0x000fe20000000000 */
[----:B------:R-:W-:Y:S01]  /*2f20*/  @!P4 IMAD.MOV R127, RZ, RZ, -R127 ;  /* 0x000000ffff7fc224 */ /* 0x000fe200078e0a7f */
[----:B------:R-:W-:Y:S01]  /*2f30*/  ISETP.GT.U32.AND P6, PT, R4, R125, PT ;  /* 0x0000007d0400720c */ /* 0x000fe20003fc4070 */
[----:B------:R-:W-:Y:S01]  /*2f40*/  @!P5 IMAD.MOV R131, RZ, RZ, -R131 ;  /* 0x000000ffff83d224 */ /* 0x000fe200078e0a83 */
[----:B------:R-:W-:Y:S01]  /*2f50*/  ISETP.GE.AND P4, PT, R7, RZ, PT ;  /* 0x000000ff0700720c */ /* 0x000fe20003f86270 */
[----:B------:R-:W-:Y:S01]  /*2f60*/  IMAD.HI.U32 R5, R6, R119, RZ ;  /* 0x0000007706057227 */ /* 0x000fe200078e00ff */
[----:B------:R-:W-:-:S02]  /*2f70*/  ISETP.GT.U32.AND P1, PT, R4, R121, PT ;  /* 0x000000790400720c */ /* 0x000fc40003f24070 */
[----:B------:R-:W-:Y:S01]  /*2f80*/  ISETP.GE.AND P5, PT, R9, RZ, PT ;  /* 0x000000ff0900720c */ /* 0x000fe20003fa6270 */
[----:B------:R-:W-:Y:S01]  /*2f90*/  IMAD.HI.U32 R7, R6, R115, RZ ;  /* 0x0000007306077227 */ /* 0x000fe200078e00ff */
[----:B------:R-:W-:Y:S02]  /*2fa0*/  LOP3.LUT R9, R3, 0x60, RZ, 0xfc, !PT ;  /* 0x0000006003097812 */ /* 0x000fe400078efcff */
[----:B------:R-:W-:Y:S01]  /*2fb0*/  ISETP.GT.U32.AND P3, PT, R4, R123, PT ;  /* 0x0000007b0400720c */ /* 0x000fe20003f64070 */
[----:B------:R-:W-:Y:S01]  /*2fc0*/  IMAD.MOV R5, RZ, RZ, -R5 ;  /* 0x000000ffff057224 */ /* 0x000fe200078e0a05 */
[----:B------:R-:W-:Y:S01]  /*2fd0*/  IABS R117, R9 ;  /* 0x0000000900757213 */ /* 0x000fe20000000000 */
[----:B------:R-:W-:-:S04]  /*2fe0*/  IMAD.HI.U32 R8, R6, R113, RZ ;  /* 0x0000007106087227 */ /* 0x000fc800078e00ff */
[----:B------:R-:W-:Y:S02]  /*2ff0*/  IMAD.MOV R7, RZ, RZ, -R7 ;  /* 0x000000ffff077224 */ /* 0x000fe400078e0a07 */
[C---:B------:R-:W-:Y:S02]  /*3000*/  IMAD R119, R4.reuse, R5, R119 ;  /* 0x0000000504777224 */ /* 0x040fe400078e0277 */
[----:B------:R-:W-:Y:S02]  /*3010*/  IMAD.MOV R8, RZ, RZ, -R8 ;  /* 0x000000ffff087224 */ /* 0x000fe400078e0a08 */
[C---:B------:R-:W-:Y:S01]  /*3020*/  IMAD R115, R4.reuse, R7, R115 ;  /* 0x0000000704737224 */ /* 0x040fe200078e0273 */
[----:B------:R-:W-:Y:S01]  /*3030*/  LOP3.LUT R7, R3, 0x66, RZ, 0xfc, !PT ;  /* 0x0000006603077812 */ /* 0x000fe200078efcff */
[--C-:B------:R-:W-:Y:S01]  /*3040*/  @!P6 IMAD.IADD R125, R125, 0x1, -R4.reuse ;  /* 0x000000017d7de824 */ /* 0x100fe200078e0a04 */
[C---:B------:R-:W-:Y:S01]  /*3050*/  ISETP.GT.U32.AND P6, PT, R4.reuse, R119, PT ;  /* 0x000000770400720c */ /* 0x040fe20003fc4070 */
[C---:B------:R-:W-:Y:S01]  /*3060*/  IMAD R113, R4.reuse, R8, R113 ;  /* 0x0000000804717224 */ /* 0x040fe200078e0271 */
[----:B------:R-:W-:Y:S01]  /*3070*/  IABS R111, R7 ;  /* 0x00000007006f7213 */ /* 0x000fe20000000000 */
[----:B------:R-:W-:Y:S01]  /*3080*/  @!P1 IMAD.IADD R121, R121, 0x1, -R4 ;  /* 0x0000000179799824 */ /* 0x000fe200078e0a04 */
[----:B------:R-:W-:Y:S01]  /*3090*/  ISETP.GT.U32.AND P1, PT, R4, R115, PT ;  /* 0x000000730400720c */ /* 0x000fe20003f24070 */
[----:B------:R-:W-:Y:S01]  /*30a0*/  IMAD.HI.U32 R5, R6, R117, RZ ;  /* 0x0000007506057227 */ /* 0x000fe200078e00ff */
[----:B------:R-:W-:-:S03]  /*30b0*/  LOP3.LUT R8, R3, 0x68, RZ, 0xfc, !PT ;  /* 0x0000006803087812 */ /* 0x000fc600078efcff */
[----:B------:R-:W-:Y:S01]  /*30c0*/  @!P5 IMAD.MOV R121, RZ, RZ, -R121 ;  /* 0x000000ffff79d224 */ /* 0x000fe200078e0a79 */
[C---:B------:R-:W-:Y:S01]  /*30d0*/  ISETP.GT.U32.AND P5, PT, R4.reuse, R113, PT ;  /* 0x000000710400720c */ /* 0x040fe20003fa4070 */
[----:B------:R-:W-:Y:S01]  /*30e0*/  IMAD.MOV R5, RZ, RZ, -R5 ;  /* 0x000000ffff057224 */ /* 0x000fe200078e0a05 */
[----:B------:R-:W-:Y:S01]  /*30f0*/  IABS R109, R8 ;  /* 0x00000008006d7213 */ /* 0x000fe20000000000 */
[----:B------:R-:W-:Y:S02]  /*3100*/  @!P6 IMAD.IADD R119, R119, 0x1, -R4 ;  /* 0x000000017777e824 */ /* 0x000fe400078e0a04 */
[----:B------:R-:W-:Y:S02]  /*3110*/  IMAD R117, R4, R5, R117 ;  /* 0x0000000504757224 */ /* 0x000fe400078e0275 */
[----:B------:R-:W-:Y:S01]  /*3120*/  IMAD.HI.U32 R5, R6, R111, RZ ;  /* 0x0000006f06057227 */ /* 0x000fe200078e00ff */
[----:B------:R-:W-:-:S03]  /*3130*/  ISETP.GT.U32.AND P6, PT, R4, R119, PT ;  /* 0x000000770400720c */ /* 0x000fc60003fc4070 */
[--C-:B------:R-:W-:Y:S02]  /*3140*/  @!P1 IMAD.IADD R115, R115, 0x1, -R4.reuse ;  /* 0x0000000173739824 */ /* 0x100fe400078e0a04 */
[--C-:B------:R-:W-:Y:S02]  /*3150*/  @!P3 IMAD.IADD R123, R123, 0x1, -R4.reuse ;  /* 0x000000017b7bb824 */ /* 0x100fe400078e0a04 */
[----:B------:R-:W-:Y:S02]  /*3160*/  IMAD.MOV R5, RZ, RZ, -R5 ;  /* 0x000000ffff057224 */ /* 0x000fe400078e0a05 */
[----:B------:R-:W-:Y:S01]  /*3170*/  @!P5 IMAD.IADD R113, R113, 0x1, -R4 ;  /* 0x000000017171d824 */ /* 0x000fe200078e0a04 */
[C---:B------:R-:W-:Y:S01]  /*3180*/  ISETP.GT.U32.AND P5, PT, R4.reuse, R115, PT ;  /* 0x000000730400720c */ /* 0x040fe20003fa4070 */
[C---:B------:R-:W-:Y:S01]  /*3190*/  IMAD R111, R4.reuse, R5, R111 ;  /* 0x00000005046f7224 */ /* 0x040fe200078e026f */
[----:B------:R-:W-:Y:S01]  /*31a0*/  ISETP.GT.U32.AND P3, PT, R4, R123, PT ;  /* 0x0000007b0400720c */ /* 0x000fe20003f64070 */
[----:B------:R-:W-:-:S04]  /*31b0*/  IMAD.HI.U32 R5, R6, R109, RZ ;  /* 0x0000006d06057227 */ /* 0x000fc800078e00ff */
[----:B------:R-:W-:Y:S01]  /*31c0*/  @!P2 IMAD.MOV R125, RZ, RZ, -R125 ;  /* 0x000000ffff7da224 */ /* 0x000fe200078e0a7d */
[C---:B------:R-:W-:Y:S01]  /*31d0*/  ISETP.GT.U32.AND P2, PT, R4.reuse, R117, PT ;  /* 0x000000750400720c */ /* 0x040fe20003f44070 */
[----:B------:R-:W-:Y:S02]  /*31e0*/  IMAD.MOV R5, RZ, RZ, -R5 ;  /* 0x000000ffff057224 */ /* 0x000fe400078e0a05 */
[--C-:B------:R-:W-:Y:S01]  /*31f0*/  @!P6 IMAD.IADD R119, R119, 0x1, -R4.reuse ;  /* 0x000000017777e824 */ /* 0x100fe200078e0a04 */
[----:B------:R-:W-:Y:S01]  /*3200*/  ISETP.GE.AND P6, PT, R11, RZ, PT ;  /* 0x000000ff0b00720c */ /* 0x000fe20003fc6270 */
[C---:B------:R-:W-:Y:S01]  /*3210*/  IMAD R109, R4.reuse, R5, R109 ;  /* 0x00000005046d7224 */ /* 0x040fe200078e026d */
[----:B------:R-:W-:Y:S01]  /*3220*/  LOP3.LUT R11, R3, 0x6e, RZ, 0xfc, !PT ;  /* 0x0000006e030b7812 */ /* 0x000fe200078efcff */
[--C-:B------:R-:W-:Y:S02]  /*3230*/  @!P5 IMAD.IADD R115, R115, 0x1, -R4.reuse ;  /* 0x000000017373d824 */ /* 0x100fe400078e0a04 */
[--C-:B------:R-:W-:Y:S01]  /*3240*/  @!P3 IMAD.IADD R123, R123, 0x1, -R4.reuse ;  /* 0x000000017b7bb824 */ /* 0x100fe200078e0a04 */
[C---:B------:R-:W-:Y:S01]  /*3250*/  ISETP.GT.U32.AND P5, PT, R4.reuse, R109, PT ;  /* 0x0000006d0400720c */ /* 0x040fe20003fa4070 */
[----:B------:R-:W-:Y:S01]  /*3260*/  @!P4 IMAD.MOV R119, RZ, RZ, -R119 ;  /* 0x000000ffff77c224 */ /* 0x000fe200078e0a77 */
[----:B------:R-:W-:Y:S01]  /*3270*/  ISETP.GE.AND P3, PT, R9, RZ, PT ;  /* 0x000000ff0900720c */ /* 0x000fe20003f66270 */
[----:B------:R-:W-:Y:S01]  /*3280*/  @!P0 IMAD.MOV R123, RZ, RZ, -R123 ;  /* 0x000000ffff7b8224 */ /* 0x000fe200078e0a7b */
[----:B------:R-:W-:Y:S01]  /*3290*/  LOP3.LUT R9, R3, 0x6a, RZ, 0xfc, !PT ;  /* 0x0000006a03097812 */ /* 0x000fe200078efcff */
[----:B------:R-:W-:Y:S01]  /*32a0*/  @!P2 IMAD.IADD R117, R117, 0x1, -R4 ;  /* 0x000000017575a824 */ /* 0x000fe200078e0a04 */
[----:B------:R-:W-:-:S02]  /*32b0*/  ISETP.GT.U32.AND P4, PT, R4, R113, PT ;  /* 0x000000710400720c */ /* 0x000fc40003f84070 */
[----:B------:R-:W-:Y:S02]  /*32c0*/  ISETP.GE.AND P0, PT, R10, RZ, PT ;  /* 0x000000ff0a00720c */ /* 0x000fe40003f06270 */
[----:B------:R-:W-:Y:S02]  /*32d0*/  LOP3.LUT R10, R3, 0x6c, RZ, 0xfc, !PT ;  /* 0x0000006c030a7812 */ /* 0x000fe400078efcff */
[----:B------:R-:W-:Y:S01]  /*32e0*/  IABS R107, R9 ;  /* 0x00000009006b7213 */ /* 0x000fe20000000000 */
[----:B------:R-:W-:Y:S01]  /*32f0*/  @!P5 IMAD.IADD R109, R109, 0x1, -R4 ;  /* 0x000000016d6dd824 */ /* 0x000fe200078e0a04 */
[----:B------:R-:W-:Y:S02]  /*3300*/  ISETP.GT.U32.AND P1, PT, R4, R117, PT ;  /* 0x000000750400720c */ /* 0x000fe40003f24070 */
[----:B------:R-:W-:Y:S01]  /*3310*/  IABS R105, R10 ;  /* 0x0000000a00697213 */ /* 0x000fe20000000000 */
[----:B------:R-:W-:Y:S01]  /*3320*/  IMAD.HI.U32 R5, R6, R107, RZ ;  /* 0x0000006b06057227 */ /* 0x000fe200078e00ff */
[----:B------:R-:W-:-:S02]  /*3330*/  ISETP.GE.AND P2, PT, R7, RZ, PT ;  /* 0x000000ff0700720c */ /* 0x000fc40003f46270 */
[----:B------:R-:W-:Y:S01]  /*3340*/  IABS R103, R11 ;  /* 0x0000000b00677213 */ /* 0x000fe20000000000 */
[----:B------:R-:W-:Y:S01]  /*3350*/  IMAD.HI.U32 R7, R6, R105, RZ ;  /* 0x0000006906077227 */ /* 0x000fe200078e00ff */
[----:B------:R-:W-:-:S03]  /*3360*/  ISETP.GT.U32.AND P5, PT, R4, R109, PT ;  /* 0x0000006d0400720c */ /* 0x000fc60003fa4070 */
[----:B------:R-:W-:Y:S02]  /*3370*/  IMAD.MOV R5, RZ, RZ, -R5 ;  /* 0x000000ffff057224 */ /* 0x000fe400078e0a05 */
[----:B------:R-:W-:Y:S01]  /*3380*/  @!P4 IMAD.IADD R113, R113, 0x1, -R4 ;  /* 0x000000017171c824 */ /* 0x000fe200078e0a04 */
[----:B------:R-:W-:Y:S01]  /*3390*/  ISETP.GE.AND P4, PT, R8, RZ, PT ;  /* 0x000000ff0800720c */ /* 0x000fe20003f86270 */
[----:B------:R-:W-:-:S04]  /*33a0*/  IMAD.HI.U32 R8, R6, R103, RZ ;  /* 0x0000006706087227 */ /* 0x000fc800078e00ff */
[----:B------:R-:W-:Y:S02]  /*33b0*/  IMAD.MOV R7, RZ, RZ, -R7 ;  /* 0x000000ffff077224 */ /* 0x000fe400078e0a07 */
[C---:B------:R-:W-:Y:S02]  /*33c0*/  IMAD R107, R4.reuse, R5, R107 ;  /* 0x00000005046b7224 */ /* 0x040fe400078e026b */
[----:B------:R-:W-:Y:S01]  /*33d0*/  @!P1 IMAD.IADD R117, R117, 0x1, -R4 ;  /* 0x0000000175759824 */ /* 0x000fe200078e0a04 */
[C---:B------:R-:W-:Y:S01]  /*33e0*/  ISETP.GT.U32.AND P1, PT, R4.reuse, R111, PT ;  /* 0x0000006f0400720c */ /* 0x040fe20003f24070 */
[----:B------:R-:W-:Y:S02]  /*33f0*/  IMAD.MOV R8, RZ, RZ, -R8 ;  /* 0x000000ffff087224 */ /* 0x000fe400078e0a08 */
[C---:B------:R-:W-:Y:S02]  /*3400*/  IMAD R105, R4.reuse, R7, R105 ;  /* 0x0000000704697224 */ /* 0x040fe400078e0269 */
[----:B------:R-:W-:Y:S01]  /*3410*/  @!P0 IMAD.MOV R115, RZ, RZ, -R115 ;  /* 0x000000ffff738224 */ /* 0x000fe200078e0a73 */
[C---:B------:R-:W-:Y:S01]  /*3420*/  ISETP.GT.U32.AND P0, PT, R4.reuse, R107, PT ;  /* 0x0000006b0400720c */ /* 0x040fe20003f04070 */
[C---:B------:R-:W-:Y:S01]  /*3430*/  IMAD R103, R4.reuse, R8, R103 ;  /* 0x0000000804677224 */ /* 0x040fe200078e0267 */
[----:B------:R-:W-:Y:S01]  /*3440*/  LOP3.LUT R8, R3, 0x70, RZ, 0xfc, !PT ;  /* 0x0000007003087812 */ /* 0x000fe200078efcff */
[----:B------:R-:W-:Y:S01]  /*3450*/  @!P6 IMAD.MOV R113, RZ, RZ, -R113 ;  /* 0x000000ffff71e224 */ /* 0x000fe200078e0a71 */
[C---:B------:R-:W-:Y:S01]  /*3460*/  ISETP.GT.U32.AND P6, PT, R4.reuse, R105, PT ;  /* 0x000000690400720c */ /* 0x040fe20003fc4070 */
[--C-:B------:R-:W-:Y:S01]  /*3470*/  @!P5 IMAD.IADD R109, R109, 0x1, -R4.reuse ;  /* 0x000000016d6dd824 */ /* 0x100fe200078e0a04 */
[C---:B------:R-:W-:Y:S01]  /*3480*/  ISETP.GT.U32.AND P5, PT, R4.reuse, R103, PT ;  /* 0x000000670400720c */ /* 0x040fe20003fa4070 */
[--C-:B------:R-:W-:Y:S01]  /*3490*/  @!P1 IMAD.IADD R111, R111, 0x1, -R4.reuse ;  /* 0x000000016f6f9824 */ /* 0x100fe200078e0a04 */
[----:B------:R-:W-:Y:S01]  /*34a0*/  ISETP.GE.AND P1, PT, R9, RZ, PT ;  /* 0x000000ff0900720c */ /* 0x000fe20003f26270 */
[----:B------:R-:W-:Y:S01]  /*34b0*/  @!P3 IMAD.MOV R117, RZ, RZ, -R117 ;  /* 0x000000ffff75b224 */ /* 0x000fe200078e0a75 */
[----:B------:R-:W-:Y:S01]  /*34c0*/  IABS R101, R8 ;  /* 0x0000000800657213 */ /* 0x000fe20000000000 */
[----:B------:R-:W-:Y:S01]  /*34d0*/  @!P4 IMAD.MOV R109, RZ, RZ, -R109 ;  /* 0x000000ffff6dc224 */ /* 0x000fe200078e0a6d */
[----:B------:R-:W-:Y:S01]  /*34e0*/  LOP3.LUT R9, R3, 0x72, RZ, 0xfc, !PT ;  /* 0x0000007203097812 */ /* 0x000fe200078efcff */
[----:B------:R-:W-:Y:S01]  /*34f0*/  @!P0 IMAD.IADD R107, R107, 0x1, -R4 ;  /* 0x000000016b6b8824 */ /* 0x000fe200078e0a04 */
[----:B------:R-:W-:Y:S01]  /*3500*/  ISETP.GT.U32.AND P3, PT, R4, R111, PT ;  /* 0x0000006f0400720c */ /* 0x000fe20003f64070 */
[----:B------:R-:W-:Y:S01]  /*3510*/  IMAD.HI.U32 R5, R6, R101, RZ ;  /* 0x0000006506057227 */ /* 0x000fe200078e00ff */
[----:B------:R-:W-:-:S02]  /*3520*/  IABS R99, R9 ;  /* 0x0000000900637213 */ /* 0x000fc40000000000 */
[----:B------:R-:W-:Y:S01]  /*3530*/  ISETP.GE.AND P0, PT, R11, RZ, PT ;  /* 0x000000ff0b00720c */ /* 0x000fe20003f06270 */
[--C-:B------:R-:W-:Y:S01]  /*3540*/  @!P6 IMAD.IADD R105, R105, 0x1, -R4.reuse ;  /* 0x000000016969e824 */ /* 0x100fe200078e0a04 */
[C---:B------:R-:W-:Y:S01]  /*3550*/  ISETP.GT.U32.AND P6, PT, R4.reuse, R107, PT ;  /* 0x0000006b0400720c */ /* 0x040fe20003fc4070 */
[----:B------:R-:W-:Y:S01]  /*3560*/  @!P5 IMAD.IADD R103, R103, 0x1, -R4 ;  /* 0x000000016767d824 */ /* 0x000fe200078e0a04 */
[----:B------:R-:W-:Y:S01]  /*3570*/  LOP3.LUT R11, R3, 0x76, RZ, 0xfc, !PT ;  /* 0x00000076030b7812 */ /* 0x000fe200078efcff */
[----:B------:R-:W-:Y:S01]  /*3580*/  IMAD.MOV R7, RZ, RZ, -R5 ;  /* 0x000000ffff077224 */ /* 0x000fe200078e0a05 */
[----:B------:R-:W-:Y:S01]  /*3590*/  ISETP.GT.U32.AND P5, PT, R4, R105, PT ;  /* 0x000000690400720c */ /* 0x000fe20003fa4070 */
[----:B------:R-:W-:Y:S01]  /*35a0*/  IMAD.HI.U32 R5, R6, R99, RZ ;  /* 0x0000006306057227 */ /* 0x000fe200078e00ff */
[----:B------:R-:W-:-:S03]  /*35b0*/  IABS R95, R11 ;  /* 0x0000000b005f7213 */ /* 0x000fc60000000000 */
[C---:B------:R-:W-:Y:S02]  /*35c0*/  IMAD R101, R4.reuse, R7, R101 ;  /* 0x0000000704657224 */ /* 0x040fe400078e0265 */
[----:B------:R-:W-:Y:S02]  /*35d0*/  IMAD.MOV R5, RZ, RZ, -R5 ;  /* 0x000000ffff057224 */ /* 0x000fe400078e0a05 */
[--C-:B------:R-:W-:Y:S01]  /*35e0*/  @!P6 IMAD.IADD R107, R107, 0x1, -R4.reuse ;  /* 0x000000016b6be824 */ /* 0x100fe200078e0a04 */
[C---:B------:R-:W-:Y:S01]  /*35f0*/  ISETP.GT.U32.AND P6, PT, R4.reuse, R101, PT ;  /* 0x000000650400720c */ /* 0x040fe20003fc4070 */
[----:B------:R-:W-:Y:S02]  /*3600*/  IMAD R99, R4, R5, R99 ;  /* 0x0000000504637224 */ /* 0x000fe400078e0263 */
[--C-:B------:R-:W-:Y:S01]  /*3610*/  @!P3 IMAD.IADD R111, R111, 0x1, -R4.reuse ;  /* 0x000000016f6fb824 */ /* 0x100fe200078e0a04 */
[----:B------:R-:W-:Y:S01]  /*3620*/  ISETP.GE.AND P3, PT, R10, RZ, PT ;  /* 0x000000ff0a00720c */ /* 0x000fe20003f66270 */
[----:B------:R-:W-:Y:S01]  /*3630*/  @!P5 IMAD.IADD R105, R105, 0x1, -R4 ;  /* 0x000000016969d824 */ /* 0x000fe200078e0a04 */
[C---:B------:R-:W-:Y:S01]  /*3640*/  ISETP.GT.U32.AND P5, PT, R4.reuse, R99, PT ;  /* 0x000000630400720c */ /* 0x040fe20003fa4070 */
[----:B------:R-:W-:Y:S01]  /*3650*/  @!P2 IMAD.MOV R111, RZ, RZ, -R111 ;  /* 0x000000ffff6fa224 */ /* 0x000fe200078e0a6f */
[----:B------:R-:W-:Y:S01]  /*3660*/  LOP3.LUT R10, R3, 0x74, RZ, 0xfc, !PT ;  /* 0x00000074030a7812 */ /* 0x000fe200078efcff */
[----:B------:R-:W-:Y:S01]  /*3670*/  @!P1 IMAD.MOV R107, RZ, RZ, -R107 ;  /* 0x000000ffff6b9224 */ /* 0x000fe200078e0a6b */
[----:B------:R-:W-:-:S02]  /*3680*/  ISETP.GT.U32.AND P2, PT, R4, R103, PT ;  /* 0x000000670400720c */ /* 0x000fc40003f44070 */
[----:B------:R-:W-:Y:S01]  /*3690*/  IABS R97, R10 ;  /* 0x0000000a00617213 */ /* 0x000fe20000000000 */
[----:B------:R-:W-:Y:S01]  /*36a0*/  @!P6 IMAD.IADD R101, R101, 0x1, -R4 ;  /* 0x000000016565e824 */ /* 0x000fe200078e0a04 */
[----:B------:R-:W-:Y:S02]  /*36b0*/  ISETP.GE.AND P6, PT, R9, RZ, PT ;  /* 0x000000ff0900720c */ /* 0x000fe40003fc6270 */
[----:B------:R-:W-:Y:S01]  /*36c0*/  LOP3.LUT R9, R3, 0x7e, RZ, 0xfc, !PT ;  /* 0x0000007e03097812 */ /* 0x000fe200078efcff */
[----:B------:R-:W-:-:S03]  /*36d0*/  IMAD.HI.U32 R5, R6, R97, RZ ;  /* 0x0000006106057227 */ /* 0x000fc600078e00ff */
[----:B------:R-:W-:Y:S01]  /*36e0*/  IABS R87, R9 ;  /* 0x0000000900577213 */ /* 0x000fe20000000000 */
[----:B------:R-:W-:Y:S01]  /*36f0*/  @!P5 IMAD.IADD R99, R99, 0x1, -R4 ;  /* 0x000000016363d824 */ /* 0x000fe200078e0a04 */
[----:B------:R-:W-:Y:S01]  /*3700*/  ISETP.GT.U32.AND P5, PT, R4, R101, PT ;  /* 0x000000650400720c */ /* 0x000fe20003fa4070 */
[----:B------:R-:W-:Y:S02]  /*3710*/  IMAD.MOV R7, RZ, RZ, -R5 ;  /* 0x000000ffff077224 */ /* 0x000fe400078e0a05 */
[----:B------:R-:W-:Y:S01]  /*3720*/  IMAD.HI.U32 R5, R6, R95, RZ ;  /* 0x0000005f06057227 */ /* 0x000fe200078e00ff */
[----:B------:R-:W-:-:S03]  /*3730*/  ISETP.GT.U32.AND P1, PT, R4, R99, PT ;  /* 0x000000630400720c */ /* 0x000fc60003f24070 */
[----:B------:R-:W-:Y:S02]  /*3740*/  IMAD R97, R4, R7, R97 ;  /* 0x0000000704617224 */ /* 0x000fe400078e0261 */
[----:B------:R-:W-:Y:S02]  /*3750*/  IMAD.MOV R7, RZ, RZ, -R5 ;  /* 0x000000ffff077224 */ /* 0x000fe400078e0a05 */
[----:B------:R-:W-:Y:S01]  /*3760*/  IMAD.HI.U32 R5, R6, R93, RZ ;  /* 0x0000005d06057227 */ /* 0x000fe200078e00ff */
[----:B------:R-:W-:-:S03]  /*3770*/  ISETP.GT.U32.AND P4, PT, R4, R97, PT ;  /* 0x000000610400720c */ /* 0x000fc60003f84070 */
[C---:B------:R-:W-:Y:S01]  /*3780*/  IMAD R95, R4.reuse, R7, R95 ;  /* 0x00000007045f7224 */ /* 0x040fe200078e025f */
[----:B------:R-:W-:Y:S01]  /*3790*/  LOP3.LUT R7, R3, 0x7a, RZ, 0xfc, !PT ;  /* 0x0000007a03077812 */ /* 0x000fe200078efcff */
[--C-:B------:R-:W-:Y:S02]  /*37a0*/  @!P5 IMAD.IADD R101, R101, 0x1, -R4.reuse ;  /* 0x000000016565d824 */ /* 0x100fe400078e0a04 */
[----:B------:R-:W-:Y:S01]  /*37b0*/  IMAD.MOV R5, RZ, RZ, -R5 ;  /* 0x000000ffff057224 */ /* 0x000fe200078e0a05 */
[C---:B------:R-:W-:Y:S01]  /*37c0*/  ISETP.GT.U32.AND P5, PT, R4.reuse, R95, PT ;  /* 0x0000005f0400720c */ /* 0x040fe20003fa4070 */
[--C-:B------:R-:W-:Y:S01]  /*37d0*/  @!P2 IMAD.IADD R103, R103, 0x1, -R4.reuse ;  /* 0x000000016767a824 */ /* 0x100fe200078e0a04 */
[----:B------:R-:W-:Y:S01]  /*37e0*/  IABS R91, R7 ;  /* 0x00000007005b7213 */ /* 0x000fe20000000000 */
[----:B------:R-:W-:Y:S01]  /*37f0*/  IMAD R93, R4, R5, R93 ;  /* 0x00000005045d7224 */ /* 0x000fe200078e025d */
[----:B------:R-:W-:Y:S01]  /*3800*/  ISETP.GE.AND P2, PT, R8, RZ, PT ;  /* 0x000000ff0800720c */ /* 0x000fe20003f46270 */
[----:B------:R-:W-:Y:S01]  /*3810*/  @!P4 IMAD.IADD R97, R97, 0x1, -R4 ;  /* 0x000000016161c824 */ /* 0x000fe200078e0a04 */
[----:B------:R-:W-:Y:S01]  /*3820*/  LOP3.LUT R8, R3, 0x7c, RZ, 0xfc, !PT ;  /* 0x0000007c03087812 */ /* 0x000fe200078efcff */
[----:B------:R-:W-:Y:S01]  /*3830*/  IMAD.HI.U32 R5, R6, R91, RZ ;  /* 0x0000005b06057227 */ /* 0x000fe200078e00ff */
[----:B------:R-:W-:-:S02]  /*3840*/  ISETP.GE.AND P4, PT, R7, RZ, PT ;  /* 0x000000ff0700720c */ /* 0x000fc40003f86270 */
[----:B------:R-:W-:Y:S01]  /*3850*/  IABS R89, R8 ;  /* 0x0000000800597213 */ /* 0x000fe20000000000 */
[--C-:B------:R-:W-:Y:S01]  /*3860*/  @!P1 IMAD.IADD R99, R99, 0x1, -R4.reuse ;  /* 0x0000000163639824 */ /* 0x100fe200078e0a04 */
[----:B------:R-:W-:Y:S01]  /*3870*/  ISETP.GE.AND P1, PT, R12, RZ, PT ;  /* 0x000000ff0c00720c */ /* 0x000fe20003f26270 */
[----:B------:R-:W-:Y:S01]  /*3880*/  @!P5 IMAD.IADD R95, R95, 0x1, -R4 ;  /* 0x000000015f5fd824 */ /* 0x000fe200078e0a04 */
[C---:B------:R-:W-:Y:S01]  /*3890*/  ISETP.GT.U32.AND P5, PT, R4.reuse, R97, PT ;  /* 0x000000610400720c */ /* 0x040fe20003fa4070 */
[----:B------:R-:W-:Y:S01]  /*38a0*/  IMAD.MOV R5, RZ, RZ, -R5 ;  /* 0x000000ffff057224 */ /* 0x000fe200078e0a05 */
[----:B------:R-:W-:Y:S01]  /*38b0*/  LOP3.LUT R12, R3, 0x88, RZ, 0xfc, !PT ;  /* 0x00000088030c7812 */ /* 0x000fe200078efcff */
[----:B------:R-:W-:Y:S01]  /*38c0*/  @!P6 IMAD.MOV R99, RZ, RZ, -R99 ;  /* 0x000000ffff63e224 */ /* 0x000fe200078e0a63 */
[C---:B------:R-:W-:Y:S01]  /*38d0*/  ISETP.GT.U32.AND P6, PT, R4.reuse, R93, PT ;  /* 0x0000005d0400720c */ /* 0x040fe20003fc4070 */
[C---:B------:R-:W-:Y:S01]  /*38e0*/  IMAD R91, R4.reuse, R5, R91 ;  /* 0x00000005045b7224 */ /* 0x040fe200078e025b */
[----:B------:R-:W-:Y:S01]  /*38f0*/  IABS R77, R12 ;  /* 0x0000000c004d7213 */ /* 0x000fe20000000000 */
[----:B------:R-:W-:Y:S01]  /*3900*/  @!P2 IMAD.MOV R101, RZ, RZ, -R101 ;  /* 0x000000ffff65a224 */ /* 0x000fe200078e0a65 */
[----:B------:R-:W-:Y:S01]  /*3910*/  ISETP.GT.U32.AND P2, PT, R4, R95, PT ;  /* 0x0000005f0400720c */ /* 0x000fe20003f44070 */
[----:B------:R-:W-:Y:S01]  /*3920*/  @!P0 IMAD.MOV R103, RZ, RZ, -R103 ;  /* 0x000000ffff678224 */ /* 0x000fe200078e0a67 */
[----:B------:R-:W-:Y:S01]  /*3930*/  ISETP.GE.AND P0, PT, R11, RZ, PT ;  /* 0x000000ff0b00720c */ /* 0x000fe20003f06270 */
[----:B------:R-:W-:Y:S01]  /*3940*/  IMAD.HI.U32 R5, R6, R89, RZ ;  /* 0x0000005906057227 */ /* 0x000fe200078e00ff */
[----:B------:R-:W-:-:S03]  /*3950*/  LOP3.LUT R11, R3, 0x86, RZ, 0xfc, !PT ;  /* 0x00000086030b7812 */ /* 0x000fc600078efcff */
[--C-:B------:R-:W-:Y:S01]  /*3960*/  @!P5 IMAD.IADD R97, R97, 0x1, -R4.reuse ;  /* 0x000000016161d824 */ /* 0x100fe200078e0a04 */
[----:B------:R-:W-:Y:S01]  /*3970*/  ISETP.GT.U32.AND P5, PT, R4, R91, PT ;  /* 0x0000005b0400720c */ /* 0x000fe20003fa4070 */
[--C-:B------:R-:W-:Y:S01]  /*3980*/  @!P6 IMAD.IADD R93, R93, 0x1, -R4.reuse ;  /* 0x000000015d5de824 */ /* 0x100fe200078e0a04 */
[----:B------:R-:W-:Y:S01]  /*3990*/  ISETP.GE.AND P6, PT, R9, RZ, PT ;  /* 0x000000ff0900720c */ /* 0x000fe20003fc6270 */
[----:B------:R-:W-:Y:S01]  /*39a0*/  @!P3 IMAD.MOV R105, RZ, RZ, -R105 ;  /* 0x000000ffff69b224 */ /* 0x000fe200078e0a69 */
[----:B------:R-:W-:Y:S01]  /*39b0*/  ISETP.GE.AND P3, PT, R10, RZ, PT ;  /* 0x000000ff0a00720c */ /* 0x000fe20003f66270 */
[--C-:B------:R-:W-:Y:S01]  /*39c0*/  @!P2 IMAD.IADD R95, R95, 0x1, -R4.reuse ;  /* 0x000000015f5fa824 */ /* 0x100fe200078e0a04 */
[----:B------:R-:W-:Y:S01]  /*39d0*/  ISETP.GE.AND P2, PT, R8, RZ, PT ;  /* 0x000000ff0800720c */ /* 0x000fe20003f46270 */
[----:B------:R-:W-:Y:S01]  /*39e0*/  IMAD.HI.U32 R7, R6, R87, RZ ;  /* 0x0000005706077227 */ /* 0x000fe200078e00ff */
[C---:B------:R-:W-:Y:S02]  /*39f0*/  LOP3.LUT R10, R3.reuse, 0x80, RZ, 0xfc, !PT ;  /* 0x00000080030a7812 */ /* 0x040fe400078efcff */
[----:B------:R-:W-:Y:S01]  /*3a00*/  LOP3.LUT R9, R3, 0x84, RZ, 0xfc, !PT ;  /* 0x0000008403097812 */ /* 0x000fe200078efcff */
[----:B------:R-:W-:Y:S01]  /*3a10*/  IMAD.MOV R8, RZ, RZ, -R5 ;  /* 0x000000ffff087224 */ /* 0x000fe200078e0a05 */
[----:B------:R-:W-:Y:S01]  /*3a20*/  IABS R85, R10 ;  /* 0x0000000a00557213 */ /* 0x000fe20000000000 */
[----:B------:R-:W-:Y:S01]  /*3a30*/  @!P5 IMAD.IADD R91, R91, 0x1, -R4 ;  /* 0x000000015b5bd824 */ /* 0x000fe200078e0a04 */
[C---:B------:R-:W-:Y:S01]  /*3a40*/  ISETP.GT.U32.AND P5, PT, R4.reuse, R93, PT ;  /* 0x0000005d0400720c */ /* 0x040fe20003fa4070 */
[----:B------:R-:W-:Y:S01]  /*3a50*/  IMAD.MOV R7, RZ, RZ, -R7 ;  /* 0x000000ffff077224 */ /* 0x000fe200078e0a07 */
[----:B------:R-:W-:Y:S01]  /*3a60*/  IABS R81, R9 ;  /* 0x0000000900517213 */ /* 0x000fe20000000000 */
[C---:B------:R-:W-:Y:S01]  /*3a70*/  IMAD R89, R4.reuse, R8, R89 ;  /* 0x0000000804597224 */ /* 0x040fe200078e0259 */
[----:B------:R-:W-:Y:S01]  /*3a80*/  LOP3.LUT R8, R3, 0x82, RZ, 0xfc, !PT ;  /* 0x0000008203087812 */ /* 0x000fe200078efcff */
[C---:B------:R-:W-:Y:S01]  /*3a90*/  IMAD R87, R4.reuse, R7, R87 ;  /* 0x0000000704577224 */ /* 0x040fe200078e0257 */
[----:B------:R-:W-:Y:S01]  /*3aa0*/  IABS R79, R11 ;  /* 0x0000000b004f7213 */ /* 0x000fe20000000000 */
[----:B------:R-:W-:Y:S01]  /*3ab0*/  @!P0 IMAD.MOV R95, RZ, RZ, -R95 ;  /* 0x000000ffff5f8224 */ /* 0x000fe200078e0a5f */
[C---:B------:R-:W-:Y:S01]  /*3ac0*/  ISETP.GT.U32.AND P0, PT, R4.reuse, R89, PT ;  /* 0x000000590400720c */ /* 0x040fe20003f04070 */
[----:B------:R-:W-:Y:S01]  /*3ad0*/  @!P3 IMAD.MOV R97, RZ, RZ, -R97 ;  /* 0x000000ffff61b224 */ /* 0x000fe200078e0a61 */
[----:B------:R-:W-:Y:S01]  /*3ae0*/  ISETP.GT.U32.AND P3, PT, R4, R91, PT ;  /* 0x0000005b0400720c */ /* 0x000fe20003f64070 */
[----:B------:R-:W-:Y:S01]  /*3af0*/  IMAD.HI.U32 R5, R6, R85, RZ ;  /* 0x0000005506057227 */ /* 0x000fe200078e00ff */
[----:B------:R-:W-:-:S03]  /*3b00*/  IABS R83, R8 ;  /* 0x0000000800537213 */ /* 0x000fc60000000000 */
[----:B------:R-:W-:Y:S01]  /*3b10*/  @!P5 IMAD.IADD R93, R93, 0x1, -R4 ;  /* 0x000000015d5dd824 */ /* 0x000fe200078e0a04 */
[----:B------:R-:W-:Y:S01]  /*3b20*/  ISETP.GT.U32.AND P5, PT, R4, R87, PT ;  /* 0x000000570400720c */ /* 0x000fe20003fa4070 */
[----:B------:R-:W-:Y:S02]  /*3b30*/  IMAD.MOV R5, RZ, RZ, -R5 ;  /* 0x000000ffff057224 */ /* 0x000fe400078e0a05 */
[----:B------:R-:W-:-:S04]  /*3b40*/  IMAD.HI.U32 R7, R6, R81, RZ ;  /* 0x0000005106077227 */ /* 0x000fc800078e00ff */
[----:B------:R-:W-:Y:S02]  /*3b50*/  IMAD R85, R4, R5, R85 ;  /* 0x0000000504557224 */ /* 0x000fe400078e0255 */
[--C-:B------:R-:W-:Y:S01]  /*3b60*/  @!P0 IMAD.IADD R89, R89, 0x1, -R4.reuse ;  /* 0x0000000159598824 */ /* 0x100fe200078e0a04 */
[----:B------:R-:W-:Y:S01]  /*3b70*/  ISETP.GE.AND P0, PT, R10, RZ, PT ;  /* 0x000000ff0a00720c */ /* 0x000fe20003f06270 */
[--C-:B------:R-:W-:Y:S01]  /*3b80*/  @!P3 IMAD.IADD R91, R91, 0x1, -R4.reuse ;  /* 0x000000015b5bb824 */ /* 0x100fe200078e0a04 */
[C---:B------:R-:W-:Y:S01]  /*3b90*/  ISETP.GT.U32.AND P3, PT, R4.reuse, R85, PT ;  /* 0x000000550400720c */ /* 0x040fe20003f64070 */
[----:B------:R-:W-:Y:S01]  /*3ba0*/  @!P5 IMAD.IADD R87, R87, 0x1, -R4 ;  /* 0x000000015757d824 */ /* 0x000fe200078e0a04 */
[----:B------:R-:W-:Y:S01]  /*3bb0*/  ISETP.GT.U32.AND P5, PT, R4, R89, PT ;  /* 0x000000590400720c */ /* 0x000fe20003fa4070 */
[----:B------:R-:W-:Y:S01]  /*3bc0*/  IMAD.HI.U32 R5, R6, R83, RZ ;  /* 0x0000005306057227 */ /* 0x000fe200078e00ff */
[----:B------:R-:W-:-:S03]  /*3bd0*/  LOP3.LUT R10, R3, 0x9a, RZ, 0xfc, !PT ;  /* 0x0000009a030a7812 */ /* 0x000fc600078efcff */
[----:B------:R-:W-:Y:S01]  /*3be0*/  IMAD.MOV R5, RZ, RZ, -R5 ;  /* 0x000000ffff057224 */ /* 0x000fe200078e0a05 */
[----:B------:R-:W-:Y:S01]  /*3bf0*/  IABS R59, R10 ;  /* 0x0000000a003b7213 */ /* 0x000fe20000000000 */
[----:B------:R-:W-:Y:S02]  /*3c00*/  IMAD.MOV R7, RZ, RZ, -R7 ;  /* 0x000000ffff077224 */ /* 0x000fe400078e0a07 */
[C---:B------:R-:W-:Y:S02]  /*3c10*/  IMAD R83, R4.reuse, R5, R83 ;  /* 0x0000000504537224 */ /* 0x040fe400078e0253 */
[--C-:B------:R-:W-:Y:S01]  /*3c20*/  @!P3 IMAD.IADD R85, R85, 0x1, -R4.reuse ;  /* 0x000000015555b824 */ /* 0x100fe200078e0a04 */
[C---:B------:R-:W-:Y:S01]  /*3c30*/  ISETP.GT.U32.AND P3, PT, R4.reuse, R87, PT ;  /* 0x000000570400720c */ /* 0x040fe20003f64070 */
[----:B------:R-:W-:Y:S01]  /*3c40*/  @!P5 IMAD.IADD R89, R89, 0x1, -R4 ;  /* 0x000000015959d824 */ /* 0x000fe200078e0a04 */
[C---:B------:R-:W-:Y:S01]  /*3c50*/  ISETP.GT.U32.AND P5, PT, R4.reuse, R83, PT ;  /* 0x000000530400720c */ /* 0x040fe20003fa4070 */
[----:B------:R-:W-:-:S02]  /*3c60*/  IMAD R81, R4, R7, R81 ;  /* 0x0000000704517224 */ /* 0x000fc400078e0251 */
[----:B------:R-:W-:-:S04]  /*3c70*/  IMAD.HI.U32 R7, R6, R77, RZ ;  /* 0x0000004d06077227 */ /* 0x000fc800078e00ff */
[----:B------:R-:W-:Y:S02]  /*3c80*/  IMAD.MOV R7, RZ, RZ, -R7 ;  /* 0x000000ffff077224 */ /* 0x000fe400078e0a07 */
[----:B------:R-:W-:Y:S01]  /*3c90*/  @!P4 IMAD.MOV R91, RZ, RZ, -R91 ;  /* 0x000000ffff5bc224 */ /* 0x000fe200078e0a5b */
[----:B------:R-:W-:Y:S01]  /*3ca0*/  ISETP.GE.AND P4, PT, R8, RZ, PT ;  /* 0x000000ff0800720c */ /* 0x000fe20003f86270 */
[--C-:B------:R-:W-:Y:S01]  /*3cb0*/  @!P3 IMAD.IADD R87, R87, 0x1, -R4.reuse ;  /* 0x000000015757b824 */ /* 0x100fe200078e0a04 */
[C---:B------:R-:W-:Y:S01]  /*3cc0*/  ISETP.GT.U32.AND P3, PT, R4.reuse, R81, PT ;  /* 0x000000510400720c */ /* 0x040fe20003f64070 */
[C---:B------:R-:W-:Y:S01]  /*3cd0*/  IMAD R77, R4.reuse, R7, R77 ;  /* 0x00000007044d7224 */ /* 0x040fe200078e024d */
[----:B------:R-:W-:Y:S01]  /*3ce0*/  LOP3.LUT R8, R3, 0x8a, RZ, 0xfc, !PT ;  /* 0x0000008a03087812 */ /* 0x000fe200078efcff */
[----:B------:R-:W-:Y:S01]  /*3cf0*/  @!P5 IMAD.IADD R83, R83, 0x1, -R4 ;  /* 0x000000015353d824 */ /* 0x000fe200078e0a04 */
[----:B------:R-:W-:Y:S01]  /*3d00*/  LOP3.LUT R7, R3, 0x8c, RZ, 0xfc, !PT ;  /* 0x0000008c03077812 */ /* 0x000fe200078efcff */
[----:B------:R-:W-:Y:S01]  /*3d10*/  @!P2 IMAD.MOV R89, RZ, RZ, -R89 ;  /* 0x000000ffff59a224 */ /* 0x000fe200078e0a59 */
[----:B------:R-:W-:Y:S01]  /*3d20*/  IABS R75, R8 ;  /* 0x00000008004b7213 */ /* 0x000fe20000000000 */
[----:B------:R-:W-:Y:S01]  /*3d30*/  @!P6 IMAD.MOV R87, RZ, RZ, -R87 ;  /* 0x000000ffff57e224 */ /* 0x000fe200078e0a57 */
[----:B------:R-:W-:Y:S01]  /*3d40*/  ISETP.GT.U32.AND P2, PT, R4, R83, PT ;  /* 0x000000530400720c */ /* 0x000fe20003f44070 */
[----:B------:R-:W-:Y:S01]  /*3d50*/  IMAD.HI.U32 R5, R6, R79, RZ ;  /* 0x0000004f06057227 */ /* 0x000fe200078e00ff */
[----:B------:R-:W-:-:S02]  /*3d60*/  ISETP.GT.U32.AND P6, PT, R4, R77, PT ;  /* 0x0000004d0400720c */ /* 0x000fc40003fc4070 */
[----:B------:R-:W-:Y:S01]  /*3d70*/  IABS R73, R7 ;  /* 0x0000000700497213 */ /* 0x000fe20000000000 */
[----:B------:R-:W-:Y:S02]  /*3d80*/  IMAD.MOV R5, RZ, RZ, -R5 ;  /* 0x000000ffff057224 */ /* 0x000fe400078e0a05 */
[--C-:B------:R-:W-:Y:S02]  /*3d90*/  @!P3 IMAD.IADD R81, R81, 0x1, -R4.reuse ;  /* 0x000000015151b824 */ /* 0x100fe400078e0a04 */
[----:B------:R-:W-:Y:S02]  /*3da0*/  IMAD R79, R4, R5, R79 ;  /* 0x00000005044f7224 */ /* 0x000fe400078e024f */
[----:B------:R-:W-:Y:S01]  /*3db0*/  IMAD.HI.U32 R5, R6, R75, RZ ;  /* 0x0000004b06057227 */ /* 0x000fe200078e00ff */
[C---:B------:R-:W-:Y:S02]  /*3dc0*/  ISETP.GT.U32.AND P3, PT, R4.reuse, R81, PT ;  /* 0x000000510400720c */ /* 0x040fe40003f64070 */
[----:B------:R-:W-:Y:S01]  /*3dd0*/  ISETP.GT.U32.AND P5, PT, R4, R79, PT ;  /* 0x0000004f0400720c */ /* 0x000fe20003fa4070 */
[--C-:B------:R-:W-:Y:S01]  /*3de0*/  @!P2 IMAD.IADD R83, R83, 0x1, -R4.reuse ;  /* 0x000000015353a824 */ /* 0x100fe200078e0a04 */
[----:B------:R-:W-:Y:S01]  /*3df0*/  ISETP.GE.AND P2, PT, R12, RZ, PT ;  /* 0x000000ff0c00720c */ /* 0x000fe20003f46270 */
[----:B------:R-:W-:Y:S01]  /*3e00*/  @!P6 IMAD.IADD R77, R77, 0x1, -R4 ;  /* 0x000000014d4de824 */ /* 0x000fe200078e0a04 */
[----:B------:R-:W-:Y:S01]  /*3e10*/  ISETP.GE.AND P6, PT, R8, RZ, PT ;  /* 0x000000ff0800720c */ /* 0x000fe20003fc6270 */
[----:B------:R-:W-:Y:S01]  /*3e20*/  IMAD.MOV R5, RZ, RZ, -R5 ;  /* 0x000000ffff057224 */ /* 0x000fe200078e0a05 */
[C---:B------:R-:W-:Y:S01]  /*3e30*/  LOP3.LUT R8, R3.reuse, 0x92, RZ, 0xfc, !PT ;  /* 0x0000009203087812 */ /* 0x040fe200078efcff */
[----:B------:R-:W-:Y:S01]  /*3e40*/  @!P1 IMAD.MOV R93, RZ, RZ, -R93 ;  /* 0x000000ffff5d9224 */ /* 0x000fe200078e0a5d */
[C---:B------:R-:W-:Y:S01]  /*3e50*/  ISETP.GT.U32.AND P1, PT, R4.reuse, R85, PT ;  /* 0x000000550400720c */ /* 0x040fe20003f24070 */
[----:B------:R-:W-:Y:S01]  /*3e60*/  @!P4 IMAD.MOV R83, RZ, RZ, -R83 ;  /* 0x000000ffff53c224 */ /* 0x000fe200078e0a53 */
[C---:B------:R-:W-:Y:S01]  /*3e70*/  ISETP.GT.U32.AND P4, PT, R4.reuse, R77, PT ;  /* 0x0000004d0400720c */ /* 0x040fe20003f84070 */
[----:B------:R-:W-:Y:S01]  /*3e80*/  IMAD R75, R4, R5, R75 ;  /* 0x00000005044b7224 */ /* 0x000fe200078e024b */
[----:B------:R-:W-:Y:S01]  /*3e90*/  IABS R67, R8 ;  /* 0x0000000800437213 */ /* 0x000fe20000000000 */
[----:B------:R-:W-:Y:S01]  /*3ea0*/  IMAD.HI.U32 R5, R6, R73, RZ ;  /* 0x0000004906057227 */ /* 0x000fe200078e00ff */
[----:B------:R-:W-:-:S03]  /*3eb0*/  LOP3.LUT R12, R3, 0x9e, RZ, 0xfc, !PT ;  /* 0x0000009e030c7812 */ /* 0x000fc600078efcff */
[----:B------:R-:W-:Y:S01]  /*3ec0*/  IMAD.MOV R5, RZ, RZ, -R5 ;  /* 0x000000ffff057224 */ /* 0x000fe200078e0a05 */
[----:B------:R-:W-:Y:S01]  /*3ed0*/  IABS R55, R12 ;  /* 0x0000000c00377213 */ /* 0x000fe20000000000 */
[--C-:B------:R-:W-:Y:S01]  /*3ee0*/  @!P3 IMAD.IADD R81, R81, 0x1, -R4.reuse ;  /* 0x000000015151b824 */ /* 0x100fe200078e0a04 */
[C---:B------:R-:W-:Y:S01]  /*3ef0*/  ISETP.GT.U32.AND P3, PT, R4.reuse, R75, PT ;  /* 0x0000004b0400720c */ /* 0x040fe20003f64070 */
[C---:B------:R-:W-:Y:S01]  /*3f00*/  IMAD R73, R4.reuse, R5, R73 ;  /* 0x0000000504497224 */ /* 0x040fe200078e0249 */
[----:B------:R-:W-:Y:S01]  /*3f10*/  LOP3.LUT R5, R3, 0x8e, RZ, 0xfc, !PT ;  /* 0x0000008e03057812 */ /* 0x000fe200078efcff */
[--C-:B------:R-:W-:Y:S02]  /*3f20*/  @!P5 IMAD.IADD R79, R79, 0x1, -R4.reuse ;  /* 0x000000014f4fd824 */ /* 0x100fe400078e0a04 */
[--C-:B------:R-:W-:Y:S01]  /*3f30*/  @!P1 IMAD.IADD R85, R85, 0x1, -R4.reuse ;  /* 0x0000000155559824 */ /* 0x100fe200078e0a04 */
[----:B------:R-:W-:Y:S01]  /*3f40*/  ISETP.GE.AND P1, PT, R9, RZ, PT ;  /* 0x000000ff0900720c */ /* 0x000fe20003f26270 */
[--C-:B------:R-:W-:Y:S01]  /*3f50*/  @!P4 IMAD.IADD R77, R77, 0x1, -R4.reuse ;  /* 0x000000014d4dc824 */ /* 0x100fe200078e0a04 */
[C---:B------:R-:W-:Y:S01]  /*3f60*/  ISETP.GT.U32.AND P4, PT, R4.reuse, R73, PT ;  /* 0x000000490400720c */ /* 0x040fe20003f84070 */
[----:B------:R-:W-:Y:S01]  /*3f70*/  @!P0 IMAD.MOV R85, RZ, RZ, -R85 ;  /* 0x000000ffff558224 */ /* 0x000fe200078e0a55 */
[----:B------:R-:W-:Y:S01]  /*3f80*/  ISETP.GT.U32.AND P5, PT, R4, R79, PT ;  /* 0x0000004f0400720c */ /* 0x000fe20003fa4070 */
[----:B------:R-:W-:Y:S01]  /*3f90*/  @!P2 IMAD.MOV R77, RZ, RZ, -R77 ;  /* 0x000000ffff4da224 */ /* 0x000fe200078e0a4d */
[----:B------:R-:W-:Y:S01]  /*3fa0*/  ISETP.GE.AND P0, PT, R11, RZ, PT ;  /* 0x000000ff0b00720c */ /* 0x000fe20003f06270 */
[----:B------:R-:W-:Y:S01]  /*3fb0*/  @!P3 IMAD.IADD R75, R75, 0x1, -R4 ;  /* 0x000000014b4bb824 */ /* 0x000fe200078e0a04 */
[----:B------:R-:W-:-:S02]  /*3fc0*/  IABS R71, R5 ;  /* 0x0000000500477213 */ /* 0x000fc40000000000 */
[----:B------:R-:W-:Y:S02]  /*3fd0*/  ISETP.GE.AND P3, PT, R5, RZ, PT ;  /* 0x000000ff0500720c */ /* 0x000fe40003f66270 */
[----:B------:R-:W-:Y:S01]  /*3fe0*/  ISETP.GE.AND P2, PT, R8, RZ, PT ;  /* 0x000000ff0800720c */ /* 0x000fe20003f46270 */
[----:B------:R-:W-:Y:S01]  /*3ff0*/  @!P1 IMAD.MOV R81, RZ, RZ, -R81 ;  /* 0x000000ffff519224 */ /* 0x000fe200078e0a51 */
[----:B------:R-:W-:Y:S01]  /*4000*/  ISETP.GT.U32.AND P1, PT, R4, R75, PT ;  /* 0x0000004b0400720c */ /* 0x000fe20003f24070 */
[--C-:B------:R-:W-:Y:S01]  /*4010*/  @!P4 IMAD.IADD R73, R73, 0x1, -R4.reuse ;  /* 0x000000014949c824 */ /* 0x100fe200078e0a04 */
[----:B------:R-:W-:Y:S01]  /*4020*/  LOP3.LUT R9, R3, 0x94, RZ, 0xfc, !PT ;  /* 0x0000009403097812 */ /* 0x000fe200078efcff */
[----:B------:R-:W-:Y:S01]  /*4030*/  @!P5 IMAD.IADD R79, R79, 0x1, -R4 ;  /* 0x000000014f4fd824 */ /* 0x000fe200078e0a04 */
[----:B------:R-:W-:Y:S01]  /*4040*/  ISETP.GE.AND P5, PT, R7, RZ, PT ;  /* 0x000000ff0700720c */ /* 0x000fe20003fa6270 */
[----:B------:R-:W-:Y:S01]  /*4050*/  IMAD.HI.U32 R5, R6, R71, RZ ;  /* 0x0000004706057227 */ /* 0x000fe200078e00ff */
[----:B------:R-:W-:-:S02]  /*4060*/  LOP3.LUT R7, R3, 0x90, RZ, 0xfc, !PT ;  /* 0x0000009003077812 */ /* 0x000fc400078efcff */
[----:B------:R-:W-:Y:S01]  /*4070*/  ISETP.GT.U32.AND P4, PT, R4, R73, PT ;  /* 0x000000490400720c */ /* 0x000fe20003f84070 */
[----:B------:R-:W-:Y:S01]  /*4080*/  @!P0 IMAD.MOV R79, RZ, RZ, -R79 ;  /* 0x000000ffff4f8224 */ /* 0x000fe200078e0a4f */
[----:B------:R-:W-:Y:S01]  /*4090*/  ISETP.GE.AND P0, PT, R7, RZ, PT ;  /* 0x000000ff0700720c */ /* 0x000fe20003f06270 */
[----:B------:R-:W-:Y:S01]  /*40a0*/  IMAD.MOV R8, RZ, RZ, -R5 ;  /* 0x000000ffff087224 */ /* 0x000fe200078e0a05 */
[----:B------:R-:W-:Y:S01]  /*40b0*/  IABS R69, R7 ;  /* 0x0000000700457213 */ /* 0x000fe20000000000 */
[----:B------:R-:W-:Y:S01]  /*40c0*/  IMAD.HI.U32 R7, R6, R67, RZ ;  /* 0x0000004306077227 */ /* 0x000fe200078e00ff */
[----:B------:R-:W-:Y:S02]  /*40d0*/  IABS R65, R9 ;  /* 0x0000000900417213 */ /* 0x000fe40000000000 */
[----:B------:R-:W-:Y:S01]  /*40e0*/  LOP3.LUT R11, R3, 0x9c, RZ, 0xfc, !PT ;  /* 0x0000009c030b7812 */ /* 0x000fe200078efcff */
[--C-:B------:R-:W-:Y:S01]  /*40f0*/  @!P1 IMAD.IADD R75, R75, 0x1, -R4.reuse ;  /* 0x000000014b4b9824 */ /* 0x100fe200078e0a04 */
[----:B------:R-:W-:Y:S01]  /*4100*/  ISETP.GE.AND P1, PT, R9, RZ, PT ;  /* 0x000000ff0900720c */ /* 0x000fe20003f26270 */
[C---:B------:R-:W-:Y:S01]  /*4110*/  IMAD R71, R4.reuse, R8, R71 ;  /* 0x0000000804477224 */ /* 0x040fe200078e0247 */
[----:B------:R-:W-:Y:S01]  /*4120*/  LOP3.LUT R9, R3, 0x98, RZ, 0xfc, !PT ;  /* 0x0000009803097812 */ /* 0x000fe200078efcff */
[----:B------:R-:W-:Y:S01]  /*4130*/  IMAD.MOV R7, RZ, RZ, -R7 ;  /* 0x000000ffff077224 */ /* 0x000fe200078e0a07 */
[----:B------:R-:W-:Y:S01]  /*4140*/  IABS R57, R11 ;  /* 0x0000000b00397213 */ /* 0x000fe20000000000 */
[----:B------:R-:W-:Y:S01]  /*4150*/  @!P6 IMAD.MOV R75, RZ, RZ, -R75 ;  /* 0x000000ffff4be224 */ /* 0x000fe200078e0a4b */
[C---:B------:R-:W-:Y:S01]  /*4160*/  ISETP.GT.U32.AND P6, PT, R4.reuse, R71, PT ;  /* 0x000000470400720c */ /* 0x040fe20003fc4070 */
[----:B------:R-:W-:Y:S01]  /*4170*/  @!P4 IMAD.IADD R73, R73, 0x1, -R4 ;  /* 0x000000014949c824 */ /* 0x000fe200078e0a04 */
[----:B------:R-:W-:Y:S01]  /*4180*/  IABS R61, R9 ;  /* 0x00000009003d7213 */ /* 0x000fe20000000000 */
[----:B------:R-:W-:-:S02]  /*4190*/  IMAD R67, R4, R7, R67 ;  /* 0x0000000704437224 */ /* 0x000fc400078e0243 */
[----:B------:R-:W-:Y:S02]  /*41a0*/  @!P5 IMAD.MOV R73, RZ, RZ, -R73 ;  /* 0x000000ffff49d224 */ /* 0x000fe400078e0a49 */
[----:B------:R-:W-:Y:S01]  /*41b0*/  IMAD.HI.U32 R5, R6, R69, RZ ;  /* 0x0000004506057227 */ /* 0x000fe200078e00ff */
[----:B------:R-:W-:-:S03]  /*41c0*/  ISETP.GT.U32.AND P5, PT, R4, R67, PT ;  /* 0x000000430400720c */ /* 0x000fc60003fa4070 */
[----:B------:R-:W-:Y:S02]  /*41d0*/  IMAD.MOV R8, RZ, RZ, -R5 ;  /* 0x000000ffff087224 */ /* 0x000fe400078e0a05 */
[--C-:B------:R-:W-:Y:S02]  /*41e0*/  @!P6 IMAD.IADD R71, R71, 0x1, -R4.reuse ;  /* 0x000000014747e824 */ /* 0x100fe400078e0a04 */
[----:B------:R-:W-:Y:S01]  /*41f0*/  IMAD R69, R4, R8, R69 ;  /* 0x0000000804457224 */ /* 0x000fe200078e0245 */
[----:B------:R-:W-:Y:S01]  /*4200*/  LOP3.LUT R8, R3, 0x96, RZ, 0xfc, !PT ;  /* 0x0000009603087812 */ /* 0x000fe200078efcff */
[----:B------:R-:W-:Y:S01]  /*4210*/  IMAD.HI.U32 R5, R6, R65, RZ ;  /* 0x0000004106057227 */ /* 0x000fe200078e00ff */
[C---:B------:R-:W-:Y:S02]  /*4220*/  ISETP.GT.U32.AND P6, PT, R4.reuse, R71, PT ;  /* 0x000000470400720c */ /* 0x040fe40003fc4070 */
[----:B------:R-:W-:Y:S01]  /*4230*/  ISETP.GT.U32.AND P4, PT, R4, R69, PT ;  /* 0x000000450400720c */ /* 0x000fe20003f84070 */
[----:B------:R-:W-:Y:S01]  /*4240*/  @!P5 IMAD.IADD R67, R67, 0x1, -R4 ;  /* 0x000000014343d824 */ /* 0x000fe200078e0a04 */
[----:B------:R-:W-:Y:S01]  /*4250*/  IABS R63, R8 ;  /* 0x00000008003f7213 */ /* 0x000fe20000000000 */
[----:B------:R-:W-:-:S02]  /*4260*/  IMAD.MOV R5, RZ, RZ, -R5 ;  /* 0x000000ffff057224 */ /* 0x000fc400078e0a05 */
[----:B------:R-:W-:Y:S01]  /*4270*/  IMAD.HI.U32 R7, R6, R61, RZ ;  /* 0x0000003d06077227 */ /* 0x000fe200078e00ff */
[----:B------:R-:W-:-:S03]  /*4280*/  ISETP.GT.U32.AND P5, PT, R4, R67, PT ;  /* 0x000000430400720c */ /* 0x000fc60003fa4070 */
[C---:B------:R-:W-:Y:S02]  /*4290*/  IMAD R65, R4.reuse, R5, R65 ;  /* 0x0000000504417224 */ /* 0x040fe400078e0241 */
[----:B------:R-:W-:Y:S02]  /*42a0*/  IMAD.MOV R7, RZ, RZ, -R7 ;  /* 0x000000ffff077224 */ /* 0x000fe400078e0a07 */
[--C-:B------:R-:W-:Y:S02]  /*42b0*/  @!P4 IMAD.IADD R69, R69, 0x1, -R4.reuse ;  /* 0x000000014545c824 */ /* 0x100fe400078e0a04 */
[--C-:B------:R-:W-:Y:S01]  /*42c0*/  @!P6 IMAD.IADD R71, R71, 0x1, -R4.reuse ;  /* 0x000000014747e824 */ /* 0x100fe200078e0a04 */
[C---:B------:R-:W-:Y:S01]  /*42d0*/  ISETP.GT.U32.AND P6, PT, R4.reuse, R65, PT ;  /* 0x000000410400720c */ /* 0x040fe20003fc4070 */
[C---:B------:R-:W-:Y:S01]  /*42e0*/  IMAD R61, R4.reuse, R7, R61 ;  /* 0x00000007043d7224 */ /* 0x040fe200078e023d */
[----:B------:R-:W-:Y:S01]  /*42f0*/  ISETP.GT.U32.AND P4, PT, R4, R69, PT ;  /* 0x000000450400720c */ /* 0x000fe20003f84070 */
[----:B------:R-:W-:-:S02]  /*4300*/  @!P5 IMAD.IADD R67, R67, 0x1, -R4 ;  /* 0x000000014343d824 */ /* 0x000fc400078e0a04 */
[----:B------:R-:W-:Y:S01]  /*4310*/  IMAD.HI.U32 R5, R6, R63, RZ ;  /* 0x0000003f06057227 */ /* 0x000fe200078e00ff */
[----:B------:R-:W-:-:S03]  /*4320*/  ISETP.GT.U32.AND P5, PT, R4, R61, PT ;  /* 0x0000003d0400720c */ /* 0x000fc60003fa4070 */
[----:B------:R-:W-:Y:S02]  /*4330*/  IMAD.MOV R5, RZ, RZ, -R5 ;  /* 0x000000ffff057224 */ /* 0x000fe400078e0a05 */
[----:B------:R-:W-:-:S04]  /*4340*/  IMAD.HI.U32 R7, R6, R57, RZ ;  /* 0x0000003906077227 */ /* 0x000fc800078e00ff */
[----:B------:R-:W-:Y:S02]  /*4350*/  IMAD R63, R4, R5, R63 ;  /* 0x00000005043f7224 */ /* 0x000fe400078e023f */
[----:B------:R-:W-:Y:S02]  /*4360*/  @!P6 IMAD.IADD R65, R65, 0x1, -R4 ;  /* 0x000000014141e824 */ /* 0x000fe400078e0a04 */
[----:B------:R-:W-:-:S03]  /*4370*/  IMAD.HI.U32 R5, R6, R59, RZ ;  /* 0x0000003b06057227 */ /* 0x000fc600078e00ff */
[C---:B------:R-:W-:Y:S01]  /*4380*/  ISETP.GT.U32.AND P6, PT, R4.reuse, R65, PT ;  /* 0x000000410400720c */ /* 0x040fe20003fc4070 */
[--C-:B------:R-:W-:Y:S01]  /*4390*/  @!P4 IMAD.IADD R69, R69, 0x1, -R4.reuse ;  /* 0x000000014545c824 */ /* 0x100fe200078e0a04 */
[C---:B------:R-:W-:Y:S01]  /*43a0*/  ISETP.GT.U32.AND P4, PT, R4.reuse, R63, PT ;  /* 0x0000003f0400720c */ /* 0x040fe20003f84070 */
[----:B------:R-:W-:Y:S02]  /*43b0*/  @!P5 IMAD.IADD R61, R61, 0x1, -R4 ;  /* 0x000000013d3dd824 */ /* 0x000fe400078e0a04 */
[----:B------:R-:W-:Y:S02]  /*43c0*/  IMAD.MOV R5, RZ, RZ, -R5 ;  /* 0x000000ffff057224 */ /* 0x000fe400078e0a05 */
[----:B------:R-:W-:Y:S01]  /*43d0*/  IMAD.MOV R7, RZ, RZ, -R7 ;  /* 0x000000ffff077224 */ /* 0x000fe200078e0a07 */
[C---:B------:R-:W-:Y:S01]  /*43e0*/  ISETP.GT.U32.AND P5, PT, R4.reuse, R61, PT ;  /* 0x0000003d0400720c */ /* 0x040fe20003fa4070 */
[----:B------:R-:W-:Y:S02]  /*43f0*/  IMAD R59, R4, R5, R59 ;  /* 0x00000005043b7224 */ /* 0x000fe400078e023b */
[----:B------:R-:W-:-:S04]  /*4400*/  IMAD.HI.U32 R5, R6, R55, RZ ;  /* 0x0000003706057227 */ /* 0x000fc800078e00ff */
[----:B------:R-:W-:Y:S02]  /*4410*/  IMAD.MOV R5, RZ, RZ, -R5 ;  /* 0x000000ffff057224 */ /* 0x000fe400078e0a05 */
[--C-:B------:R-:W-:Y:S01]  /*4420*/  @!P4 IMAD.IADD R63, R63, 0x1, -R4.reuse ;  /* 0x000000013f3fc824 */ /* 0x100fe200078e0a04 */
[----:B------:R-:W-:Y:S01]  /*4430*/  ISETP.GE.AND P4, PT, R9, RZ, PT ;  /* 0x000000ff0900720c */ /* 0x000fe20003f86270 */
[C---:B------:R-:W-:Y:S01]  /*4440*/  IMAD R57, R4.reuse, R7, R57 ;  /* 0x0000000704397224 */ /* 0x040fe200078e0239 */
[----:B------:R-:W-:Y:S01]  /*4450*/  LOP3.LUT R9, R3, 0xa2, RZ, 0xfc, !PT ;  /* 0x000000a203097812 */ /* 0x000fe200078efcff */
[--C-:B------:R-:W-:Y:S01]  /*4460*/  @!P6 IMAD.IADD R65, R65, 0x1, -R4.reuse ;  /* 0x000000014141e824 */ /* 0x100fe200078e0a04 */
[C---:B------:R-:W-:Y:S01]  /*4470*/  ISETP.GT.U32.AND P6, PT, R4.reuse, R59, PT ;  /* 0x0000003b0400720c */ /* 0x040fe20003fc4070 */
[C---:B------:R-:W-:Y:S01]  /*4480*/  IMAD R55, R4.reuse, R5, R55 ;  /* 0x0000000504377224 */ /* 0x040fe200078e0237 */
[----:B------:R-:W-:Y:S01]  /*4490*/  IABS R51, R9 ;  /* 0x0000000900337213 */ /* 0x000fe20000000000 */
[----:B------:R-:W-:Y:S01]  /*44a0*/  @!P0 IMAD.MOV R69, RZ, RZ, -R69 ;  /* 0x000000ffff458224 */ /* 0x000fe200078e0a45 */
[C---:B------:R-:W-:Y:S01]  /*44b0*/  ISETP.GT.U32.AND P0, PT, R4.reuse, R63, PT ;  /* 0x0000003f0400720c */ /* 0x040fe20003f04070 */
[----:B------:R-:W-:Y:S01]  /*44c0*/  @!P1 IMAD.MOV R65, RZ, RZ, -R65 ;  /* 0x000000ffff419224 */ /* 0x000fe200078e0a41 */
[C---:B------:R-:W-:Y:S01]  /*44d0*/  ISETP.GT.U32.AND P1, PT, R4.reuse, R57, PT ;  /* 0x000000390400720c */ /* 0x040fe20003f24070 */
[--C-:B------:R-:W-:Y:S01]  /*44e0*/  @!P5 IMAD.IADD R61, R61, 0x1, -R4.reuse ;  /* 0x000000013d3dd824 */ /* 0x100fe200078e0a04 */
[----:B------:R-:W-:Y:S01]  /*44f0*/  ISETP.GT.U32.AND P5, PT, R4, R55, PT ;  /* 0x000000370400720c */ /* 0x000fe20003fa4070 */
[----:B------:R-:W-:Y:S01]  /*4500*/  @!P3 IMAD.MOV R71, RZ, RZ, -R71 ;  /* 0x000000ffff47b224 */ /* 0x000fe200078e0a47 */
[----:B------:R-:W-:Y:S01]  /*4510*/  ISETP.GE.AND P3, PT, R8, RZ, PT ;  /* 0x000000ff0800720c */ /* 0x000fe20003f66270 */
[----:B------:R-:W-:Y:S01]  /*4520*/  @!P2 IMAD.MOV R67, RZ, RZ, -R67 ;  /* 0x000000ffff43a224 */ /* 0x000fe200078e0a43 */
[----:B------:R-:W-:Y:S01]  /*4530*/  LOP3.LUT R8, R3, 0xa0, RZ, 0xfc, !PT ;  /* 0x000000a003087812 */ /* 0x000fe200078efcff */
[--C-:B------:R-:W-:Y:S01]  /*4540*/  @!P6 IMAD.IADD R59, R59, 0x1, -R4.reuse ;  /* 0x000000013b3be824 */ /* 0x100fe200078e0a04 */
[----:B------:R-:W-:Y:S01]  /*4550*/  ISETP.GE.AND P2, PT, R10, RZ, PT ;  /* 0x000000ff0a00720c */ /* 0x000fe20003f46270 */
[----:B------:R-:W-:Y:S01]  /*4560*/  @!P4 IMAD.MOV R61, RZ, RZ, -R61 ;  /* 0x000000ffff3dc224 */ /* 0x000fe200078e0a3d */
[----:B------:R-:W-:Y:S01]  /*4570*/  IABS R53, R8 ;  /* 0x0000000800357213 */ /* 0x000fe20000000000 */
[--C-:B------:R-:W-:Y:S01]  /*4580*/  @!P0 IMAD.IADD R63, R63, 0x1, -R4.reuse ;  /* 0x000000013f3f8824 */ /* 0x100fe200078e0a04 */
[----:B------:R-:W-:Y:S01]  /*4590*/  LOP3.LUT R10, R3, 0xa4, RZ, 0xfc, !PT ;  /* 0x000000a4030a7812 */ /* 0x000fe200078efcff */
[--C-:B------:R-:W-:Y:S01]  /*45a0*/  @!P1 IMAD.IADD R57, R57, 0x1, -R4.reuse ;  /* 0x0000000139399824 */ /* 0x100fe200078e0a04 */
[----:B------:R-:W-:Y:S01]  /*45b0*/  ISETP.GT.U32.AND P1, PT, R4, R59, PT ;  /* 0x0000003b0400720c */ /* 0x000fe20003f24070 */
[----:B------:R-:W-:Y:S01]  /*45c0*/  @!P5 IMAD.IADD R55, R55, 0x1, -R4 ;  /* 0x000000013737d824 */ /* 0x000fe200078e0a04 */
[----:B------:R-:W-:Y:S01]  /*45d0*/  ISETP.GE.AND P0, PT, R11, RZ, PT ;  /* 0x000000ff0b00720c */ /* 0x000fe20003f06270 */
[----:B------:R-:W-:Y:S01]  /*45e0*/  IMAD.HI.U32 R5, R6, R53, RZ ;  /* 0x0000003506057227 */ /* 0x000fe200078e00ff */
[----:B------:R-:W-:-:S02]  /*45f0*/  ISETP.GT.U32.AND P5, PT, R4, R57, PT ;  /* 0x000000390400720c */ /* 0x000fc40003fa4070 */
[C---:B------:R-:W-:Y:S01]  /*4600*/  LOP3.LUT R11, R3.reuse, 0xa6, RZ, 0xfc, !PT ;  /* 0x000000a6030b7812 */ /* 0x040fe200078efcff */
[----:B------:R-:W-:Y:S01]  /*4610*/  @!P3 IMAD.MOV R63, RZ, RZ, -R63 ;  /* 0x000000ffff3fb224 */ /* 0x000fe200078e0a3f */
[----:B------:R-:W-:Y:S01]  /*4620*/  ISETP.GT.U32.AND P3, PT, R4, R55, PT ;  /* 0x000000370400720c */ /* 0x000fe20003f64070 */
[----:B------:R-:W-:Y:S01]  /*4630*/  IMAD.MOV R7, RZ, RZ, -R5 ;  /* 0x000000ffff077224 */ /* 0x000fe200078e0a05 */
[----:B------:R-:W-:Y:S01]  /*4640*/  IABS R49, R10 ;  /* 0x0000000a00317213 */ /* 0x000fe20000000000 */
[----:B------:R-:W-:Y:S01]  /*4650*/  IMAD.HI.U32 R5, R6, R51, RZ ;  /* 0x0000003306057227 */ /* 0x000fe200078e00ff */
[----:B------:R-:W-:Y:S02]  /*4660*/  IABS R47, R11 ;  /* 0x0000000b002f7213 */ /* 0x000fe40000000000 */
[----:B------:R-:W-:Y:S01]  /*4670*/  ISETP.GE.AND P6, PT, R12, RZ, PT ;  /* 0x000000ff0c00720c */ /* 0x000fe20003fc6270 */
[----:B------:R-:W-:Y:S01]  /*4680*/  IMAD R53, R4, R7, R53 ;  /* 0x0000000704357224 */ /* 0x000fe200078e0235 */
[----:B------:R-:W-:Y:S01]  /*4690*/  LOP3.LUT R12, R3, 0xb8, RZ, 0xfc, !PT ;  /* 0x000000b8030c7812 */ /* 0x000fe200078efcff */
[----:B------:R-:W-:-:S02]  /*46a0*/  IMAD.MOV R5, RZ, RZ, -R5 ;  /* 0x000000ffff057224 */ /* 0x000fc400078e0a05 */
[--C-:B------:R-:W-:Y:S01]  /*46b0*/  @!P1 IMAD.IADD R59, R59, 0x1, -R4.reuse ;  /* 0x000000013b3b9824 */ /* 0x100fe200078e0a04 */
[C---:B------:R-:W-:Y:S01]  /*46c0*/  ISETP.GT.U32.AND P1, PT, R4.reuse, R53, PT ;  /* 0x000000350400720c */ /* 0x040fe20003f24070 */
[----:B------:R-:W-:Y:S01]  /*46d0*/  IMAD R51, R4, R5, R51 ;  /* 0x0000000504337224 */ /* 0x000fe200078e0233 */
[----:B------:R-:W-:Y:S01]  /*46e0*/  IABS R25, R12 ;  /* 0x0000000c00197213 */ /* 0x000fe20000000000 */
[----:B------:R-:W-:Y:S02]  /*46f0*/  @!P3 IMAD.IADD R55, R55, 0x1, -R4 ;  /* 0x000000013737b824 */ /* 0x000fe400078e0a04 */
[----:B------:R-:W-:Y:S01]  /*4700*/  IMAD.HI.U32 R5, R6, R49, RZ ;  /* 0x0000003106057227 */ /* 0x000fe200078e00ff */
[----:B------:R-:W-:-:S03]  /*4710*/  ISETP.GT.U32.AND P3, PT, R4, R51, PT ;  /* 0x000000330400720c */ /* 0x000fc60003f64070 */
[----:B------:R-:W-:Y:S01]  /*4720*/  @!P5 IMAD.IADD R57, R57, 0x1, -R4 ;  /* 0x000000013939d824 */ /* 0x000fe200078e0a04 */
[----:B------:R-:W-:Y:S01]  /*4730*/  ISETP.GE.AND P5, PT, R8, RZ, PT ;  /* 0x000000ff0800720c */ /* 0x000fe20003fa6270 */
[----:B------:R-:W-:Y:S01]  /*4740*/  IMAD.HI.U32 R7, R6, R47, RZ ;  /* 0x0000002f06077227 */ /* 0x000fe200078e00ff */
[----:B------:R-:W-:-:S03]  /*4750*/  LOP3.LUT R8, R3, 0xa8, RZ, 0xfc, !PT ;  /* 0x000000a803087812 */ /* 0x000fc600078efcff */
[----:B------:R-:W-:Y:S01]  /*4760*/  IMAD.MOV R5, RZ, RZ, -R5 ;  /* 0x000000ffff057224 */ /* 0x000fe200078e0a05 */
[----:B------:R-:W-:Y:S01]  /*4770*/  IABS R45, R8 ;  /* 0x00000008002d7213 */ /* 0x000fe20000000000 */
[--C-:B------:R-:W-:Y:S01]  /*4780*/  @!P1 IMAD.IADD R53, R53, 0x1, -R4.reuse ;  /* 0x0000000135359824 */ /* 0x100fe200078e0a04 */
[----:B------:R-:W-:Y:S01]  /*4790*/  ISETP.GE.AND P1, PT, R9, RZ, PT ;  /* 0x000000ff0900720c */ /* 0x000fe20003f26270 */
[----:B------:R-:W-:Y:S01]  /*47a0*/  IMAD.MOV R7, RZ, RZ, -R7 ;  /* 0x000000ffff077224 */ /* 0x000fe200078e0a07 */
[----:B------:R-:W-:Y:S01]  /*47b0*/  LOP3.LUT R9, R3, 0xaa, RZ, 0xfc, !PT ;  /* 0x000000aa03097812 */ /* 0x000fe200078efcff */
[C---:B------:R-:W-:Y:S02]  /*47c0*/  IMAD R49, R4.reuse, R5, R49 ;  /* 0x0000000504317224 */ /* 0x040fe400078e0231 */
[----:B------:R-:W-:Y:S01]  /*47d0*/  @!P3 IMAD.IADD R51, R51, 0x1, -R4 ;  /* 0x000000013333b824 */ /* 0x000fe200078e0a04 */
[C---:B------:R-:W-:Y:S01]  /*47e0*/  ISETP.GT.U32.AND P3, PT, R4.reuse, R53, PT ;  /* 0x000000350400720c */ /* 0x040fe20003f64070 */
[C---:B------:R-:W-:Y:S01]  /*47f0*/  IMAD R47, R4.reuse, R7, R47 ;  /* 0x00000007042f7224 */ /* 0x040fe200078e022f */
[----:B------:R-:W-:Y:S01]  /*4800*/  IABS R43, R9 ;  /* 0x00000009002b7213 */ /* 0x000fe20000000000 */
[----:B------:R-:W-:Y:S01]  /*4810*/  @!P2 IMAD.MOV R59, RZ, RZ, -R59 ;  /* 0x000000ffff3ba224 */ /* 0x000fe200078e0a3b */
[----:B------:R-:W-:Y:S01]  /*4820*/  ISETP.GT.U32.AND P2, PT, R4, R51, PT ;  /* 0x000000330400720c */ /* 0x000fe20003f44070 */
[----:B------:R-:W-:Y:S01]  /*4830*/  IMAD.HI.U32 R5, R6, R45, RZ ;  /* 0x0000002d06057227 */ /* 0x000fe200078e00ff */
[----:B------:R-:W-:-:S03]  /*4840*/  ISETP.GT.U32.AND P4, PT, R4, R49, PT ;  /* 0x000000310400720c */ /* 0x000fc60003f84070 */
[----:B------:R-:W-:Y:S01]  /*4850*/  @!P0 IMAD.MOV R57, RZ, RZ, -R57 ;  /* 0x000000ffff398224 */ /* 0x000fe200078e0a39 */
[----:B------:R-:W-:Y:S01]  /*4860*/  ISETP.GT.U32.AND P0, PT, R4, R47, PT ;  /* 0x0000002f0400720c */ /* 0x000fe20003f04070 */
[----:B------:R-:W-:-:S04]  /*4870*/  IMAD.HI.U32 R7, R6, R43, RZ ;  /* 0x0000002b06077227 */ /* 0x000fc800078e00ff */
[----:B------:R-:W-:Y:S02]  /*4880*/  IMAD.MOV R5, RZ, RZ, -R5 ;  /* 0x000000ffff057224 */ /* 0x000fe400078e0a05 */
[--C-:B------:R-:W-:Y:S01]  /*4890*/  @!P3 IMAD.IADD R53, R53, 0x1, -R4.reuse ;  /* 0x000000013535b824 */ /* 0x100fe200078e0a04 */
[----:B------:R-:W-:Y:S01]  /*48a0*/  ISETP.GE.AND P3, PT, R11, RZ, PT ;  /* 0x000000ff0b00720c */ /* 0x000fe20003f66270 */
[----:B------:R-:W-:Y:S01]  /*48b0*/  IMAD.MOV R7, RZ, RZ, -R7 ;  /* 0x000000ffff077224 */ /* 0x000fe200078e0a07 */
[----:B------:R-:W-:Y:S01]  /*48c0*/  LOP3.LUT R11, R3, 0xb6, RZ, 0xfc, !PT ;  /* 0x000000b6030b7812 */ /* 0x000fe200078efcff */
[----:B------:R-:W-:Y:S02]  /*48d0*/  IMAD R45, R4, R5, R45 ;  /* 0x00000005042d7224 */ /* 0x000fe400078e022d */
[--C-:B------:R-:W-:Y:S01]  /*48e0*/  @!P2 IMAD.IADD R51, R51, 0x1, -R4.reuse ;  /* 0x000000013333a824 */ /* 0x100fe200078e0a04 */
[----:B------:R-:W-:Y:S01]  /*48f0*/  ISETP.GE.AND P2, PT, R8, RZ, PT ;  /* 0x000000ff0800720c */ /* 0x000fe20003f46270 */
[--C-:B------:R-:W-:Y:S01]  /*4900*/  @!P4 IMAD.IADD R49, R49, 0x1, -R4.reuse ;  /* 0x000000013131c824 */ /* 0x100fe200078e0a04 */
[C---:B------:R-:W-:Y:S01]  /*4910*/  LOP3.LUT R8, R3.reuse, 0xae, RZ, 0xfc, !PT ;  /* 0x000000ae03087812 */ /* 0x040fe200078efcff */
        /* <DEDUP_REMOVED lines=8> */
[----:B------:R-:W-:Y:S01]  /*49a0*/  @!P6 IMAD.MOV R55, RZ, RZ, -R55 ;  /* 0x000000ffff37e224 */ /* 0x000fe200078e0a37 */
[----:B------:R-:W-:-:S02]  /*49b0*/  ISETP.GE.AND P6, PT, R10, RZ, PT ;  /* 0x000000ff0a00720c */ /* 0x000fc40003fc6270 */
[C---:B------:R-:W-:Y:S02]  /*49c0*/  ISETP.GT.U32.AND P0, PT, R4.reuse, R47, PT ;  /* 0x0000002f0400720c */ /* 0x040fe40003f04070 */
[----:B------:R-:W-:Y:S02]  /*49d0*/  IABS R41, R7 ;  /* 0x0000000700297213 */ /* 0x000fe40000000000 */
[----:B------:R-:W-:Y:S01]  /*49e0*/  IABS R39, R8 ;  /* 0x0000000800277213 */ /* 0x000fe20000000000 */
[--C-:B------:R-:W-:Y:S01]  /*49f0*/  @!P5 IMAD.IADD R45, R45, 0x1, -R4.reuse ;  /* 0x000000012d2dd824 */ /* 0x100fe200078e0a04 */
[----:B------:R-:W-:Y:S01]  /*4a00*/  LOP3.LUT R10, R3, 0xb4, RZ, 0xfc, !PT ;  /* 0x000000b4030a7812 */ /* 0x000fe200078efcff */
[--C-:B------:R-:W-:Y:S01]  /*4a10*/  @!P4 IMAD.IADD R49, R49, 0x1, -R4.reuse ;  /* 0x000000013131c824 */ /* 0x100fe200078e0a04 */
[----:B------:R-:W-:Y:S01]  /*4a20*/  ISETP.GE.AND P4, PT, R9, RZ, PT ;  /* 0x000000ff0900720c */ /* 0x000fe20003f86270 */
[----:B------:R-:W-:Y:S01]  /*4a30*/  @!P1 IMAD.IADD R43, R43, 0x1, -R4 ;  /* 0x000000012b2b9824 */ /* 0x000fe200078e0a04 */
[----:B------:R-:W-:Y:S01]  /*4a40*/  ISETP.GT.U32.AND P5, PT, R4, R45, PT ;  /* 0x0000002d0400720c */ /* 0x000fe20003fa4070 */
[----:B------:R-:W-:Y:S01]  /*4a50*/  IMAD.HI.U32 R5, R6, R41, RZ ;  /* 0x0000002906057227 */ /* 0x000fe200078e00ff */
[----:B------:R-:W-:-:S02]  /*4a60*/  LOP3.LUT R9, R3, 0xb0, RZ, 0xfc, !PT ;  /* 0x000000b003097812 */ /* 0x000fc400078efcff */
[----:B------:R-:W-:Y:S01]  /*4a70*/  ISETP.GE.AND P1, PT, R8, RZ, PT ;  /* 0x000000ff0800720c */ /* 0x000fe20003f26270 */
[----:B------:R-:W-:Y:S01]  /*4a80*/  @!P0 IMAD.IADD R47, R47, 0x1, -R4 ;  /* 0x000000012f2f8824 */ /* 0x000fe200078e0a04 */
[----:B------:R-:W-:Y:S01]  /*4a90*/  ISETP.GE.AND P0, PT, R7, RZ, PT ;  /* 0x000000ff0700720c */ /* 0x000fe20003f06270 */
[----:B------:R-:W-:Y:S01]  /*4aa0*/  @!P6 IMAD.MOV R49, RZ, RZ, -R49 ;  /* 0x000000ffff31e224 */ /* 0x000fe200078e0a31 */
[----:B------:R-:W-:Y:S01]  /*4ab0*/  ISETP.GT.U32.AND P6, PT, R4, R43, PT ;  /* 0x0000002b0400720c */ /* 0x000fe20003fc4070 */
[----:B------:R-:W-:Y:S01]  /*4ac0*/  IMAD.HI.U32 R7, R6, R39, RZ ;  /* 0x0000002706077227 */ /* 0x000fe200078e00ff */
[----:B------:R-:W-:Y:S02]  /*4ad0*/  IABS R37, R9 ;  /* 0x0000000900257213 */ /* 0x000fe40000000000 */
[----:B------:R-:W-:Y:S01]  /*4ae0*/  LOP3.LUT R8, R3, 0xb2, RZ, 0xfc, !PT ;  /* 0x000000b203087812 */ /* 0x000fe200078efcff */
[----:B------:R-:W-:Y:S01]  /*4af0*/  IMAD.MOV R5, RZ, RZ, -R5 ;  /* 0x000000ffff057224 */ /* 0x000fe200078e0a05 */
[----:B------:R-:W-:Y:S01]  /*4b00*/  IABS R33, R11 ;  /* 0x0000000b00217213 */ /* 0x000fe20000000000 */
[----:B------:R-:W-:Y:S01]  /*4b10*/  IMAD.MOV R7, RZ, RZ, -R7 ;  /* 0x000000ffff077224 */ /* 0x000fe200078e0a07 */
[----:B------:R-:W-:Y:S01]  /*4b20*/  IABS R35, R8 ;  /* 0x0000000800237213 */ /* 0x000fe20000000000 */
[C---:B------:R-:W-:Y:S01]  /*4b30*/  IMAD R41, R4.reuse, R5, R41 ;  /* 0x0000000504297224 */ /* 0x040fe200078e0229 */
[----:B------:R-:W-:Y:S01]  /*4b40*/  IABS R21, R10 ;  /* 0x0000000a00157213 */ /* 0x000fe20000000000 */
[----:B------:R-:W-:-:S02]  /*4b50*/  IMAD R39, R4, R7, R39 ;  /* 0x0000000704277224 */ /* 0x000fc400078e0227 */
[--C-:B------:R-:W-:Y:S01]  /*4b60*/  @!P5 IMAD.IADD R45, R45, 0x1, -R4.reuse ;  /* 0x000000012d2dd824 */ /* 0x100fe200078e0a04 */
[C---:B------:R-:W-:Y:S01]  /*4b70*/  ISETP.GT.U32.AND P5, PT, R4.reuse, R41, PT ;  /* 0x000000290400720c */ /* 0x040fe20003fa4070 */
[----:B------:R-:W-:Y:S01]  /*4b80*/  @!P6 IMAD.IADD R43, R43, 0x1, -R4 ;  /* 0x000000012b2be824 */ /* 0x000fe200078e0a04 */
[----:B------:R-:W-:Y:S01]  /*4b90*/  ISETP.GT.U32.AND P6, PT, R4, R39, PT ;  /* 0x000000270400720c */ /* 0x000fe20003fc4070 */
[----:B------:R-:W-:-:S04]  /*4ba0*/  IMAD.HI.U32 R5, R6, R37, RZ ;  /* 0x0000002506057227 */ /* 0x000fc800078e00ff */
[----:B------:R-:W-:Y:S02]  /*4bb0*/  IMAD.MOV R5, RZ, RZ, -R5 ;  /* 0x000000ffff057224 */ /* 0x000fe400078e0a05 */
[----:B------:R-:W-:Y:S02]  /*4bc0*/  @!P2 IMAD.MOV R45, RZ, RZ, -R45 ;  /* 0x000000ffff2da224 */ /* 0x000fe400078e0a2d */
[C---:B------:R-:W-:Y:S02]  /*4bd0*/  IMAD R37, R4.reuse, R5, R37 ;  /* 0x0000000504257224 */ /* 0x040fe400078e0225 */
[--C-:B------:R-:W-:Y:S02]  /*4be0*/  @!P5 IMAD.IADD R41, R41, 0x1, -R4.reuse ;  /* 0x000000012929d824 */ /* 0x100fe400078e0a04 */
[----:B------:R-:W-:Y:S01]  /*4bf0*/  @!P6 IMAD.IADD R39, R39, 0x1, -R4 ;  /* 0x000000012727e824 */ /* 0x000fe200078e0a04 */
[----:B------:R-:W-:Y:S01]  /*4c00*/  ISETP.GT.U32.AND P5, PT, R4, R37, PT ;  /* 0x000000250400720c */ /* 0x000fe20003fa4070 */
[----:B------:R-:W-:Y:S01]  /*4c10*/  IMAD.HI.U32 R5, R6, R35, RZ ;  /* 0x0000002306057227 */ /* 0x000fe200078e00ff */
[----:B------:R-:W-:-:S02]  /*4c20*/  ISETP.GT.U32.AND P6, PT, R4, R41, PT ;  /* 0x000000290400720c */ /* 0x000fc40003fc4070 */
[----:B------:R-:W-:Y:S01]  /*4c30*/  ISETP.GT.U32.AND P2, PT, R4, R39, PT ;  /* 0x000000270400720c */ /* 0x000fe20003f44070 */
[----:B------:R-:W-:Y:S02]  /*4c40*/  IMAD.MOV R5, RZ, RZ, -R5 ;  /* 0x000000ffff057224 */ /* 0x000fe400078e0a05 */
[----:B------:R-:W-:-:S04]  /*4c50*/  IMAD.HI.U32 R7, R6, R21, RZ ;  /* 0x0000001506077227 */ /* 0x000fc800078e00ff */
[----:B------:R-:W-:Y:S02]  /*4c60*/  IMAD R35, R4, R5, R35 ;  /* 0x0000000504237224 */ /* 0x000fe400078e0223 */
[----:B------:R-:W-:-:S04]  /*4c70*/  IMAD.HI.U32 R5, R6, R33, RZ ;  /* 0x0000002106057227 */ /* 0x000fc800078e00ff */
[--C-:B------:R-:W-:Y:S01]  /*4c80*/  @!P6 IMAD.IADD R41, R41, 0x1, -R4.reuse ;  /* 0x000000012929e824 */ /* 0x100fe200078e0a04 */
[C---:B------:R-:W-:Y:S01]  /*4c90*/  ISETP.GT.U32.AND P6, PT, R4.reuse, R35, PT ;  /* 0x000000230400720c */ /* 0x040fe20003fc4070 */
[----:B------:R-:W-:Y:S02]  /*4ca0*/  IMAD.MOV R5, RZ, RZ, -R5 ;  /* 0x000000ffff057224 */ /* 0x000fe400078e0a05 */
[----:B------:R-:W-:Y:S02]  /*4cb0*/  IMAD.MOV R7, RZ, RZ, -R7 ;  /* 0x000000ffff077224 */ /* 0x000fe400078e0a07 */
[C---:B------:R-:W-:Y:S02]  /*4cc0*/  IMAD R33, R4.reuse, R5, R33 ;  /* 0x0000000504217224 */ /* 0x040fe400078e0221 */
[----:B------:R-:W-:Y:S02]  /*4cd0*/  @!P5 IMAD.IADD R37, R37, 0x1, -R4 ;  /* 0x000000012525d824 */ /* 0x000fe400078e0a04 */
[----:B------:R-:W-:-:S02]  /*4ce0*/  IMAD R21, R4, R7, R21 ;  /* 0x0000000704157224 */ /* 0x000fc400078e0215 */
[----:B------:R-:W-:Y:S01]  /*4cf0*/  @!P0 IMAD.MOV R41, RZ, RZ, -R41 ;  /* 0x000000ffff298224 */ /* 0x000fe200078e0a29 */
[C---:B------:R-:W-:Y:S01]  /*4d00*/  ISETP.GT.U32.AND P5, PT, R4.reuse, R37, PT ;  /* 0x000000250400720c */ /* 0x040fe20003fa4070 */
[--C-:B------:R-:W-:Y:S01]  /*4d10*/  @!P6 IMAD.IADD R35, R35, 0x1, -R4.reuse ;  /* 0x000000012323e824 */ /* 0x100fe200078e0a04 */
[C---:B------:R-:W-:Y:S01]  /*4d20*/  ISETP.GT.U32.AND P6, PT, R4.reuse, R33, PT ;  /* 0x000000210400720c */ /* 0x040fe20003fc4070 */
[----:B------:R-:W-:Y:S01]  /*4d30*/  @!P2 IMAD.IADD R39, R39, 0x1, -R4 ;  /* 0x000000012727a824 */ /* 0x000fe200078e0a04 */
[C---:B------:R-:W-:Y:S01]  /*4d40*/  ISETP.GT.U32.AND P0, PT, R4.reuse, R21, PT ;  /* 0x000000150400720c */ /* 0x040fe20003f04070 */
[----:B------:R-:W-:Y:S01]  /*4d50*/  @!P3 IMAD.MOV R47, RZ, RZ, -R47 ;  /* 0x000000ffff2fb224 */ /* 0x000fe200078e0a2f */
[----:B------:R-:W-:Y:S01]  /*4d60*/  ISETP.GE.AND P3, PT, R9, RZ, PT ;  /* 0x000000ff0900720c */ /* 0x000fe20003f66270 */
[----:B------:R-:W-:Y:S01]  /*4d70*/  @!P1 IMAD.MOV R39, RZ, RZ, -R39 ;  /* 0x000000ffff279224 */ /* 0x000fe200078e0a27 */
[----:B------:R-:W-:Y:S01]  /*4d80*/  ISETP.GT.U32.AND P1, PT, R4, R35, PT ;  /* 0x000000230400720c */ /* 0x000fe20003f24070 */
[----:B------:R-:W-:Y:S01]  /*4d90*/  IMAD.HI.U32 R7, R6, R25, RZ ;  /* 0x0000001906077227 */ /* 0x000fe200078e00ff */
[----:B------:R-:W-:-:S02]  /*4da0*/  LOP3.LUT R9, R3, 0xba, RZ, 0xfc, !PT ;  /* 0x000000ba03097812 */ /* 0x000fc400078efcff */
[----:B------:R-:W-:Y:S01]  /*4db0*/  ISETP.GE.AND P2, PT, R10, RZ, PT ;  /* 0x000000ff0a00720c */ /* 0x000fe20003f46270 */
[----:B------:R-:W-:Y:S01]  /*4dc0*/  IMAD.MOV R7, RZ, RZ, -R7 ;  /* 0x000000ffff077224 */ /* 0x000fe200078e0a07 */
[----:B------:R-:W-:Y:S01]  /*4dd0*/  IABS R31, R9 ;  /* 0x00000009001f7213 */ /* 0x000fe20000000000 */
[--C-:B------:R-:W-:Y:S01]  /*4de0*/  @!P6 IMAD.IADD R33, R33, 0x1, -R4.reuse ;  /* 0x000000012121e824 */ /* 0x100fe200078e0a04 */
[----:B------:R-:W-:Y:S01]  /*4df0*/  LOP3.LUT R10, R3, 0xbc, RZ, 0xfc, !PT ;  /* 0x000000bc030a7812 */ /* 0x000fe200078efcff */
[--C-:B------:R-:W-:Y:S01]  /*4e00*/  @!P5 IMAD.IADD R37, R37, 0x1, -R4.reuse ;  /* 0x000000012525d824 */ /* 0x100fe200078e0a04 */
[----:B------:R-:W-:Y:S01]  /*4e10*/  ISETP.GE.AND P5, PT, R11, RZ, PT ;  /* 0x000000ff0b00720c */ /* 0x000fe20003fa6270 */
[C---:B------:R-:W-:Y:S01]  /*4e20*/  IMAD R25, R4.reuse, R7, R25 ;  /* 0x0000000704197224 */ /* 0x040fe200078e0219 */
[----:B------:R-:W-:Y:S01]  /*4e30*/  LOP3.LUT R11, R3, 0xbe, RZ, 0xfc, !PT ;  /* 0x000000be030b7812 */ /* 0x000fe200078efcff */
[----:B------:R-:W-:Y:S01]  /*4e40*/  @!P0 IMAD.IADD R21, R21, 0x1, -R4 ;  /* 0x0000000115158824 */ /* 0x000fe200078e0a04 */
[----:B------:R-:W-:Y:S01]  /*4e50*/  ISETP.GT.U32.AND P6, PT, R4, R33, PT ;  /* 0x000000210400720c */ /* 0x000fe20003fc4070 */
[----:B------:R-:W-:Y:S01]  /*4e60*/  IMAD.HI.U32 R5, R6, R31, RZ ;  /* 0x0000001f06057227 */ /* 0x000fe200078e00ff */
[----:B------:R-:W-:-:S02]  /*4e70*/  IABS R29, R11 ;  /* 0x0000000b001d7213 */ /* 0x000fc40000000000 */
[C---:B------:R-:W-:Y:S01]  /*4e80*/  ISETP.GT.U32.AND P0, PT, R4.reuse, R21, PT ;  /* 0x000000150400720c */ /* 0x040fe20003f04070 */
[----:B------:R-:W-:Y:S01]  /*4e90*/  @!P1 IMAD.IADD R35, R35, 0x1, -R4 ;  /* 0x0000000123239824 */ /* 0x000fe200078e0a04 */
[----:B------:R-:W-:Y:S01]  /*4ea0*/  ISETP.GT.U32.AND P1, PT, R4, R25, PT ;  /* 0x000000190400720c */ /* 0x000fe20003f24070 */
[----:B------:R-:W-:Y:S01]  /*4eb0*/  IMAD.MOV R5, RZ, RZ, -R5 ;  /* 0x000000ffff057224 */ /* 0x000fe200078e0a05 */
[----:B------:R-:W-:Y:S01]  /*4ec0*/  IABS R27, R10 ;  /* 0x0000000a001b7213 */ /* 0x000fe20000000000 */
[----:B------:R-:W-:-:S04]  /*4ed0*/  IMAD.HI.U32 R7, R6, R29, RZ ;  /* 0x0000001d06077227 */ /* 0x000fc800078e00ff */
[C---:B------:R-:W-:Y:S02]  /*4ee0*/  IMAD R31, R4.reuse, R5, R31 ;  /* 0x00000005041f7224 */ /* 0x040fe400078e021f */
[--C-:B------:R-:W-:Y:S02]  /*4ef0*/  @!P6 IMAD.IADD R33, R33, 0x1, -R4.reuse ;  /* 0x000000012121e824 */ /* 0x100fe400078e0a04 */
[----:B------:R-:W-:Y:S01]  /*4f00*/  IMAD.MOV R7, RZ, RZ, -R7 ;  /* 0x000000ffff077224 */ /* 0x000fe200078e0a07 */
[----:B------:R-:W-:Y:S01]  /*4f10*/  ISETP.GT.U32.AND P6, PT, R4, R31, PT ;  /* 0x0000001f0400720c */ /* 0x000fe20003fc4070 */
[----:B------:R-:W-:Y:S01]  /*4f20*/  @!P4 IMAD.MOV R43, RZ, RZ, -R43 ;  /* 0x000000ffff2bc224 */ /* 0x000fe200078e0a2b */
[----:B------:R-:W-:Y:S01]  /*4f30*/  ISETP.GE.AND P4, PT, R8, RZ, PT ;  /* 0x000000ff0800720c */ /* 0x000fe20003f86270 */
[--C-:B------:R-:W-:Y:S01]  /*4f40*/  @!P0 IMAD.IADD R21, R21, 0x1, -R4.reuse ;  /* 0x0000000115158824 */ /* 0x100fe200078e0a04 */
[----:B------:R-:W-:Y:S01]  /*4f50*/  ISETP.GE.AND P0, PT, R12, RZ, PT ;  /* 0x000000ff0c00720c */ /* 0x000fe20003f06270 */
[----:B------:R-:W-:Y:S01]  /*4f60*/  @!P1 IMAD.IADD R25, R25, 0x1, -R4 ;  /* 0x0000000119199824 */ /* 0x000fe200078e0a04 */
[----:B------:R-:W-:Y:S01]  /*4f70*/  LOP3.LUT R12, R3, 0xc2, RZ, 0xfc, !PT ;  /* 0x000000c2030c7812 */ /* 0x000fe200078efcff */
[C---:B------:R-:W-:Y:S01]  /*4f80*/  IMAD R29, R4.reuse, R7, R29 ;  /* 0x00000007041d7224 */ /* 0x040fe200078e021d */
[----:B------:R-:W-:Y:S01]  /*4f90*/  ISETP.GE.AND P1, PT, R9, RZ, PT ;  /* 0x000000ff0900720c */ /* 0x000fe20003f26270 */
[----:B------:R-:W-:Y:S01]  /*4fa0*/  @!P3 IMAD.MOV R37, RZ, RZ, -R37 ;  /* 0x000000ffff25b224 */ /* 0x000fe200078e0a25 */
[C---:B------:R-:W-:Y:S01]  /*4fb0*/  ISETP.GT.U32.AND P3, PT, R4.reuse, R25, PT ;  /* 0x000000190400720c */ /* 0x040fe20003f64070 */
[----:B------:R-:W-:Y:S01]  /*4fc0*/  @!P2 IMAD.MOV R21, RZ, RZ, -R21 ;  /* 0x000000ffff15a224 */ /* 0x000fe200078e0a15 */
[----:B------:R-:W-:Y:S01]  /*4fd0*/  ISETP.GT.U32.AND P2, PT, R4, R29, PT ;  /* 0x0000001d0400720c */ /* 0x000fe20003f44070 */
[----:B------:R-:W-:Y:S01]  /*4fe0*/  IMAD.HI.U32 R5, R6, R27, RZ ;  /* 0x0000001b06057227 */ /* 0x000fe200078e00ff */
[----:B------:R-:W-:-:S02]  /*4ff0*/  IABS R7, R12 ;  /* 0x0000000c00077213 */ /* 0x000fc40000000000 */
[----:B------:R-:W-:Y:S01]  /*5000*/  IABS R9, R14 ;  /* 0x0000000e00097213 */ /* 0x000fe20000000000 */
[----:B------:R-:W-:Y:S02]  /*5010*/  @!P6 IMAD.IADD R31, R31, 0x1, -R4 ;  /* 0x000000011f1fe824 */ /* 0x000fe400078e0a04 */
[----:B------:R-:W-:-:S04]  /*5020*/  IMAD.HI.U32 R8, R6, R251, RZ ;  /* 0x000000fb06087227 */ /* 0x000fc800078e00ff */
[----:B------:R-:W-:Y:S02]  /*5030*/  IMAD.MOV R5, RZ, RZ, -R5 ;  /* 0x000000ffff057224 */ /* 0x000fe400078e0a05 */
[----:B------:R-:W-:Y:S01]  /*5040*/  @!P4 IMAD.MOV R35, RZ, RZ, -R35 ;  /* 0x000000ffff23c224 */ /* 0x000fe200078e0a23 */
[C---:B------:R-:W-:Y:S01]  /*5050*/  ISETP.GT.U32.AND P4, PT, R4.reuse, R31, PT ;  /* 0x0000001f0400720c */ /* 0x040fe20003f84070 */
[----:B------:R-:W-:Y:S02]  /*5060*/  IMAD.MOV R8, RZ, RZ, -R8 ;  /* 0x000000ffff087224 */ /* 0x000fe400078e0a08 */
[C---:B------:R-:W-:Y:S02]  /*5070*/  IMAD R27, R4.reuse, R5, R27 ;  /* 0x00000005041b7224 */ /* 0x040fe400078e021b */
[--C-:B------:R-:W-:Y:S02]  /*5080*/  @!P3 IMAD.IADD R25, R25, 0x1, -R4.reuse ;  /* 0x000000011919b824 */ /* 0x100fe400078e0a04 */
[----:B------:R-:W-:Y:S01]  /*5090*/  @!P2 IMAD.IADD R29, R29, 0x1, -R4 ;  /* 0x000000011d1da824 */ /* 0x000fe200078e0a04 */
[----:B------:R-:W-:Y:S01]  /*50a0*/  ISETP.GT.U32.AND P6, PT, R4, R27, PT ;  /* 0x0000001b0400720c */ /* 0x000fe20003fc4070 */
[----:B------:R-:W-:-:S04]  /*50b0*/  IMAD.HI.U32 R5, R6, R7, RZ ;  /* 0x0000000706057227 */ /* 0x000fc800078e00ff */
[C---:B------:R-:W-:Y:S02]  /*50c0*/  IMAD R251, R4.reuse, R8, R251 ;  /* 0x0000000804fb7224 */ /* 0x040fe400078e02fb */
        /* <DEDUP_REMOVED lines=8> */
[----:B------:R-:W-:Y:S01]  /*5150*/  IABS R11, R15 ;  /* 0x0000000f000b7213 */ /* 0x000fe20000000000 */
[----:B------:R-:W-:Y:S02]  /*5160*/  IMAD.MOV R5, RZ, RZ, -R5 ;  /* 0x000000ffff057224 */ /* 0x000fe400078e0a05 */
[----:B------:R-:W-:Y:S01]  /*5170*/  @!P1 IMAD.MOV R31, RZ, RZ, -R31 ;  /* 0x000000ffff1f9224 */ /* 0x000fe200078e0a1f */
[C---:B------:R-:W-:Y:S01]  /*5180*/  ISETP.GT.U32.AND P1, PT, R4.reuse, R8, PT ;  /* 0x000000080400720c */ /* 0x040fe20003f24070 */
[----:B------:R-:W-:Y:S02]  /*5190*/  IMAD R26, R4, R5, R9 ;  /* 0x00000005041a7224 */ /* 0x000fe400078e0209 */
[----:B------:R-:W-:-:S02]  /*51a0*/  @!P0 IMAD.IADD R29, R29, 0x1, -R4 ;  /* 0x000000011d1d8824 */ /* 0x000fc400078e0a04 */
[--C-:B------:R-:W-:Y:S01]  /*51b0*/  @!P6 IMAD.IADD R27, R27, 0x1, -R4.reuse ;  /* 0x000000011b1be824 */ /* 0x100fe200078e0a04 */
[----:B------:R-:W-:Y:S01]  /*51c0*/  ISETP.GT.U32.AND P0, PT, R4, R26, PT ;  /* 0x0000001a0400720c */ /* 0x000fe20003f04070 */
[----:B------:R-:W-:Y:S01]  /*51d0*/  @!P5 IMAD.MOV R33, RZ, RZ, -R33 ;  /* 0x000000ffff21d224 */ /* 0x000fe200078e0a21 */
[----:B------:R-:W-:Y:S01]  /*51e0*/  ISETP.GE.AND P5, PT, R10, RZ, PT ;  /* 0x000000ff0a00720c */ /* 0x000fe20003fa6270 */
[----:B------:R-:W-:Y:S01]  /*51f0*/  IMAD.HI.U32 R7, R6, R11, RZ ;  /* 0x0000000b06077227 */ /* 0x000fe200078e00ff */
[----:B------:R-:W-:Y:S02]  /*5200*/  ISETP.GT.U32.AND P2, PT, R4, R27, PT ;  /* 0x0000001b0400720c */ /* 0x000fe40003f44070 */
[----:B------:R-:W-:Y:S01]  /*5210*/  LOP3.LUT R10, R3, 0xc6, RZ, 0xfc, !PT ;  /* 0x000000c6030a7812 */ /* 0x000fe200078efcff */
[--C-:B------:R-:W-:Y:S01]  /*5220*/  @!P1 IMAD.IADD R8, R8, 0x1, -R4.reuse ;  /* 0x0000000108089824 */ /* 0x100fe200078e0a04 */
[----:B------:R-:W-:Y:S01]  /*5230*/  ISETP.GE.AND P6, PT, R13, RZ, PT ;  /* 0x000000ff0d00720c */ /* 0x000fe20003fc6270 */
[--C-:B------:R-:W-:Y:S01]  /*5240*/  @!P3 IMAD.IADD R251, R251, 0x1, -R4.reuse ;  /* 0x00000001fbfbb824 */ /* 0x100fe200078e0a04 */
[----:B------:R-:W-:Y:S01]  /*5250*/  IABS R9, R10 ;  /* 0x0000000a00097213 */ /* 0x000fe20000000000 */
[----:B------:R-:W-:Y:S01]  /*5260*/  IMAD.MOV R7, RZ, RZ, -R7 ;  /* 0x000000ffff077224 */ /* 0x000fe200078e0a07 */
[----:B------:R-:W-:Y:S01]  /*5270*/  ISETP.GE.AND P1, PT, R10, RZ, PT ;  /* 0x000000ff0a00720c */ /* 0x000fe20003f26270 */
[----:B------:R-:W-:Y:S01]  /*5280*/  @!P0 IMAD.IADD R26, R26, 0x1, -R4 ;  /* 0x000000011a1a8824 */ /* 0x000fe200078e0a04 */
[----:B------:R-:W-:Y:S01]  /*5290*/  ISETP.GT.U32.AND P0, PT, R4, R8, PT ;  /* 0x000000080400720c */ /* 0x000fe20003f04070 */
[----:B------:R-:W-:Y:S01]  /*52a0*/  IMAD.HI.U32 R5, R6, R9, RZ ;  /* 0x0000000906057227 */ /* 0x000fe200078e00ff */
[----:B------:R-:W-:-:S03]  /*52b0*/  ISETP.GT.U32.AND P3, PT, R4, R251, PT ;  /* 0x000000fb0400720c */ /* 0x000fc60003f64070 */
[--C-:B------:R-:W-:Y:S01]  /*52c0*/  @!P2 IMAD.IADD R27, R27, 0x1, -R4.reuse ;  /* 0x000000011b1ba824 */ /* 0x100fe200078e0a04 */
[----:B------:R-:W-:Y:S01]  /*52d0*/  ISETP.GE.AND P2, PT, R12, RZ, PT ;  /* 0x000000ff0c00720c */ /* 0x000fe20003f46270 */
[C---:B------:R-:W-:Y:S01]  /*52e0*/  IMAD R24, R4.reuse, R7, R11 ;  /* 0x0000000704187224 */ /* 0x040fe200078e020b */
[----:B------:R-:W-:Y:S01]  /*52f0*/  LOP3.LUT R12, R3, 0xca, RZ, 0xfc, !PT ;  /* 0x000000ca030c7812 */ /* 0x000fe200078efcff */
[----:B------:R-:W-:Y:S01]  /*5300*/  @!P5 IMAD.MOV R27, RZ, RZ, -R27 ;  /* 0x000000ffff1bd224 */ /* 0x000fe200078e0a1b */
[----:B------:R-:W-:Y:S01]  /*5310*/  ISETP.GT.U32.AND P5, PT, R4, R26, PT ;  /* 0x0000001a0400720c */ /* 0x000fe20003fa4070 */
[----:B------:R-:W-:Y:S01]  /*5320*/  IMAD.MOV R5, RZ, RZ, -R5 ;  /* 0x000000ffff057224 */ /* 0x000fe200078e0a05 */
[----:B------:R-:W-:Y:S01]  /*5330*/  IABS R13, R12 ;  /* 0x0000000c000d7213 */ /* 0x000fe20000000000 */
[----:B------:R-:W-:Y:S01]  /*5340*/  @!P0 IMAD.IADD R8, R8, 0x1, -R4 ;  /* 0x0000000108088824 */ /* 0x000fe200078e0a04 */
[C---:B------:R-:W-:Y:S01]  /*5350*/  ISETP.GT.U32.AND P0, PT, R4.reuse, R24, PT ;  /* 0x000000180400720c */ /* 0x040fe20003f04070 */
[----:B------:R-:W-:-:S02]  /*5360*/  IMAD R10, R4, R5, R9 ;  /* 0x00000005040a7224 */ /* 0x000fc400078e0209 */
[----:B------:R-:W-:-:S04]  /*5370*/  IMAD.HI.U32 R5, R6, R13, RZ ;  /* 0x0000000d06057227 */ /* 0x000fc800078e00ff */
[----:B------:R-:W-:Y:S01]  /*5380*/  @!P4 IMAD.MOV R29, RZ, RZ, -R29 ;  /* 0x000000ffff1dc224 */ /* 0x000fe200078e0a1d */
[----:B------:R-:W-:Y:S01]  /*5390*/  ISETP.GT.U32.AND P4, PT, R4, R10, PT ;  /* 0x0000000a0400720c */ /* 0x000fe20003f84070 */
[--C-:B------:R-:W-:Y:S01]  /*53a0*/  @!P3 IMAD.IADD R251, R251, 0x1, -R4.reuse ;  /* 0x00000001fbfbb824 */ /* 0x100fe200078e0a04 */
[----:B------:R-:W-:Y:S01]  /*53b0*/  ISETP.GE.AND P3, PT, R14, RZ, PT ;  /* 0x000000ff0e00720c */ /* 0x000fe20003f66270 */
[----:B------:R-:W-:Y:S01]  /*53c0*/  IMAD.MOV R5, RZ, RZ, -R5 ;  /* 0x000000ffff057224 */ /* 0x000fe200078e0a05 */
[C---:B------:R-:W-:Y:S01]  /*53d0*/  LOP3.LUT R14, R3.reuse, 0xd0, RZ, 0xfc, !PT ;  /* 0x000000d0030e7812 */ /* 0x040fe200078efcff */
[--C-:B------:R-:W-:Y:S01]  /*53e0*/  @!P5 IMAD.IADD R26, R26, 0x1, -R4.reuse ;  /* 0x000000011a1ad824 */ /* 0x100fe200078e0a04 */
[----:B------:R-:W-:Y:S01]  /*53f0*/  ISETP.GE.AND P5, PT, R12, RZ, PT ;  /* 0x000000ff0c00720c */ /* 0x000fe20003fa6270 */
[----:B------:R-:W-:Y:S01]  /*5400*/  IMAD R12, R4, R5, R13 ;  /* 0x00000005040c7224 */ /* 0x000fe200078e020d */
[C---:B------:R-:W-:Y:S01]  /*5410*/  LOP3.LUT R5, R3.reuse, 0xcc, RZ, 0xfc, !PT ;  /* 0x000000cc03057812 */ /* 0x040fe200078efcff */
[--C-:B------:R-:W-:Y:S01]  /*5420*/  @!P0 IMAD.IADD R24, R24, 0x1, -R4.reuse ;  /* 0x0000000118188824 */ /* 0x100fe200078e0a04 */
[----:B------:R-:W-:Y:S01]  /*5430*/  LOP3.LUT R13, R3, 0xce, RZ, 0xfc, !PT ;  /* 0x000000ce030d7812 */ /* 0x000fe200078efcff */
[----:B------:R-:W-:Y:S01]  /*5440*/  @!P6 IMAD.MOV R251, RZ, RZ, -R251 ;  /* 0x000000fffffbe224 */ /* 0x000fe200078e0afb */
[----:B------:R-:W-:Y:S01]  /*5450*/  IABS R11, R5 ;  /* 0x00000005000b7213 */ /* 0x000fe20000000000 */
[----:B------:R-:W-:Y:S01]  /*5460*/  @!P4 IMAD.IADD R10, R10, 0x1, -R4 ;  /* 0x000000010a0ac824 */ /* 0x000fe200078e0a04 */
[----:B------:R-:W-:Y:S01]  /*5470*/  ISETP.GT.U32.AND P0, PT, R4, R24, PT ;  /* 0x000000180400720c */ /* 0x000fe20003f04070 */
[----:B------:R-:W-:Y:S01]  /*5480*/  @!P3 IMAD.MOV R26, RZ, RZ, -R26 ;  /* 0x000000ffff1ab224 */ /* 0x000fe200078e0a1a */
[----:B------:R-:W-:Y:S01]  /*5490*/  ISETP.GE.AND P6, PT, R15, RZ, PT ;  /* 0x000000ff0f00720c */ /* 0x000fe20003fc6270 */
[----:B------:R-:W-:Y:S01]  /*54a0*/  @!P2 IMAD.MOV R8, RZ, RZ, -R8 ;  /* 0x000000ffff08a224 */ /* 0x000fe200078e0a08 */
[----:B------:R-:W-:Y:S01]  /*54b0*/  ISETP.GE.AND P4, PT, R5, RZ, PT ;  /* 0x000000ff0500720c */ /* 0x000fe20003f86270 */
[----:B------:R-:W-:Y:S01]  /*54c0*/  IMAD.HI.U32 R5, R6, R11, RZ ;  /* 0x0000000b06057227 */ /* 0x000fe200078e00ff */
[----:B------:R-:W-:-:S02]  /*54d0*/  ISETP.GT.U32.AND P3, PT, R4, R12, PT ;  /* 0x0000000c0400720c */ /* 0x000fc40003f64070 */
[----:B------:R-:W-:Y:S01]  /*54e0*/  ISETP.GT.U32.AND P2, PT, R4, R10, PT ;  /* 0x0000000a0400720c */ /* 0x000fe20003f44070 */
[----:B------:R-:W-:Y:S01]  /*54f0*/  IMAD.MOV R5, RZ, RZ, -R5 ;  /* 0x000000ffff057224 */ /* 0x000fe200078e0a05 */
[----:B------:R-:W-:Y:S02]  /*5500*/  IABS R19, R13 ;  /* 0x0000000d00137213 */ /* 0x000fe40000000000 */
[----:B------:R-:W-:Y:S01]  /*5510*/  IABS R249, R14 ;  /* 0x0000000e00f97213 */ /* 0x000fe20000000000 */
[----:B------:R-:W-:Y:S01]  /*5520*/  @!P0 IMAD.IADD R24, R24, 0x1, -R4 ;  /* 0x0000000118188824 */ /* 0x000fe200078e0a04 */
[----:B------:R-:W-:Y:S01]  /*5530*/  ISETP.GE.AND P0, PT, R14, RZ, PT ;  /* 0x000000ff0e00720c */ /* 0x000fe20003f06270 */
[----:B------:R-:W-:Y:S01]  /*5540*/  IMAD R20, R4, R5, R11 ;  /* 0x0000000504147224 */ /* 0x000fe200078e020b */
[C---:B------:R-:W-:Y:S01]  /*5550*/  LOP3.LUT R5, R3.reuse, 0xd2, RZ, 0xfc, !PT ;  /* 0x000000d203057812 */ /* 0x040fe200078efcff */
[----:B------:R-:W-:Y:S01]  /*5560*/  @!P6 IMAD.MOV R24, RZ, RZ, -R24 ;  /* 0x000000ffff18e224 */ /* 0x000fe200078e0a18 */
[----:B------:R-:W-:Y:S01]  /*5570*/  LOP3.LUT R14, R3, 0xd6, RZ, 0xfc, !PT ;  /* 0x000000d6030e7812 */ /* 0x000fe200078efcff */
[----:B------:R-:W-:Y:S01]  /*5580*/  @!P3 IMAD.IADD R12, R12, 0x1, -R4 ;  /* 0x000000010c0cb824 */ /* 0x000fe200078e0a04 */
[----:B------:R-:W-:Y:S01]  /*5590*/  ISETP.GT.U32.AND P6, PT, R4, R20, PT ;  /* 0x000000140400720c */ /* 0x000fe20003fc4070 */
[----:B------:R-:W-:Y:S01]  /*55a0*/  IMAD.HI.U32 R7, R6, R19, RZ ;  /* 0x0000001306077227 */ /* 0x000fe200078e00ff */
[----:B------:R-:W-:-:S02]  /*55b0*/  IABS R247, R5 ;  /* 0x0000000500f77213 */ /* 0x000fc40000000000 */
[----:B------:R-:W-:Y:S01]  /*55c0*/  ISETP.GT.U32.AND P3, PT, R4, R12, PT ;  /* 0x0000000c0400720c */ /* 0x000fe20003f64070 */
[----:B------:R-:W-:Y:S01]  /*55d0*/  IMAD.MOV R7, RZ, RZ, -R7 ;  /* 0x000000ffff077224 */ /* 0x000fe200078e0a07 */
[----:B------:R-:W-:Y:S01]  /*55e0*/  IABS R245, R14 ;  /* 0x0000000e00f57213 */ /* 0x000fe20000000000 */
[--C-:B------:R-:W-:Y:S01]  /*55f0*/  @!P2 IMAD.IADD R10, R10, 0x1, -R4.reuse ;  /* 0x000000010a0aa824 */ /* 0x100fe200078e0a04 */
[----:B------:R-:W-:Y:S01]  /*5600*/  ISETP.GE.AND P2, PT, R13, RZ, PT ;  /* 0x000000ff0d00720c */ /* 0x000fe20003f46270 */
[----:B------:R-:W-:Y:S01]  /*5610*/  IMAD.HI.U32 R9, R6, R249, RZ ;  /* 0x000000f906097227 */ /* 0x000fe200078e00ff */
[----:B------:R-:W-:Y:S02]  /*5620*/  LOP3.LUT R13, R3, 0xd4, RZ, 0xfc, !PT ;  /* 0x000000d4030d7812 */ /* 0x000fe400078efcff */
[----:B------:R-:W-:Y:S01]  /*5630*/  IABS R11, R30 ;  /* 0x0000001e000b7213 */ /* 0x000fe20000000000 */
[----:B------:R-:W-:Y:S01]  /*5640*/  @!P6 IMAD.IADD R20, R20, 0x1, -R4 ;  /* 0x000000011414e824 */ /* 0x000fe200078e0a04 */
[----:B------:R-:W-:Y:S01]  /*5650*/  IABS R15, R13 ;  /* 0x0000000d000f7213 */ /* 0x000fe20000000000 */
[----:B------:R-:W-:-:S02]  /*5660*/  IMAD R19, R4, R7, R19 ;  /* 0x0000000704137224 */ /* 0x000fc400078e0213 */
[----:B------:R-:W-:Y:S01]  /*5670*/  @!P1 IMAD.MOV R10, RZ, RZ, -R10 ;  /* 0x000000ffff0a9224 */ /* 0x000fe200078e0a0a */
[----:B------:R-:W-:Y:S01]  /*5680*/  ISETP.GE.AND P1, PT, R5, RZ, PT ;  /* 0x000000ff0500720c */ /* 0x000fe20003f26270 */
[----:B------:R-:W-:Y:S01]  /*5690*/  IMAD.MOV R9, RZ, RZ, -R9 ;  /* 0x000000ffff097224 */ /* 0x000fe200078e0a09 */
[----:B------:R-:W-:Y:S01]  /*56a0*/  ISETP.GT.U32.AND P6, PT, R4, R20, PT ;  /* 0x000000140400720c */ /* 0x000fe20003fc4070 */
[----:B------:R-:W-:Y:S01]  /*56b0*/  @!P3 IMAD.IADD R12, R12, 0x1, -R4 ;  /* 0x000000010c0cb824 */ /* 0x000fe200078e0a04 */
[----:B------:R-:W-:Y:S01]  /*56c0*/  ISETP.GT.U32.AND P3, PT, R4, R19, PT ;  /* 0x000000130400720c */ /* 0x000fe20003f64070 */
[----:B------:R-:W-:-:S04]  /*56d0*/  IMAD.HI.U32 R5, R6, R247, RZ ;  /* 0x000000f706057227 */ /* 0x000fc800078e00ff */
[C---:B------:R-:W-:Y:S02]  /*56e0*/  IMAD R249, R4.reuse, R9, R249 ;  /* 0x0000000904f97224 */ /* 0x040fe400078e02f9 */
[----:B------:R-:W-:Y:S02]  /*56f0*/  IMAD.MOV R5, RZ, RZ, -R5 ;  /* 0x000000ffff057224 */ /* 0x000fe400078e0a05 */
[----:B------:R-:W-:Y:S01]  /*5700*/  @!P5 IMAD.MOV R12, RZ, RZ, -R12 ;  /* 0x000000ffff0cd224 */ /* 0x000fe200078e0a0c */
[C---:B------:R-:W-:Y:S01]  /*5710*/  ISETP.GT.U32.AND P5, PT, R4.reuse, R249, PT ;  /* 0x000000f90400720c */ /* 0x040fe20003fa4070 */
[----:B------:R-:W-:Y:S02]  /*5720*/  IMAD R247, R4, R5, R247 ;  /* 0x0000000504f77224 */ /* 0x000fe400078e02f7 */
[--C-:B------:R-:W-:Y:S02]  /*5730*/  @!P6 IMAD.IADD R20, R20, 0x1, -R4.reuse ;  /* 0x000000011414e824 */ /* 0x100fe400078e0a04 */
[----:B------:R-:W-:Y:S01]  /*5740*/  @!P3 IMAD.IADD R19, R19, 0x1, -R4 ;  /* 0x000000011313b824 */ /* 0x000fe200078e0a04 */
[----:B------:R-:W-:Y:S01]  /*5750*/  ISETP.GT.U32.AND P6, PT, R4, R247, PT ;  /* 0x000000f70400720c */ /* 0x000fe20003fc4070 */
[----:B------:R-:W-:-:S03]  /*5760*/  IMAD.HI.U32 R7, R6, R15, RZ ;  /* 0x0000000f06077227 */ /* 0x000fc600078e00ff */
[----:B------:R-:W-:Y:S01]  /*5770*/  ISETP.GT.U32.AND P3, PT, R4, R19, PT ;  /* 0x000000130400720c */ /* 0x000fe20003f64070 */
[----:B------:R-:W-:-:S04]  /*5780*/  IMAD.HI.U32 R9, R6, R245, RZ ;  /* 0x000000f506097227 */ /* 0x000fc800078e00ff */
[--C-:B------:R-:W-:Y:S02]  /*5790*/  @!P5 IMAD.IADD R249, R249, 0x1, -R4.reuse ;  /* 0x00000001f9f9d824 */ /* 0x100fe400078e0a04 */
[----:B------:R-:W-:Y:S02]  /*57a0*/  IMAD.MOV R7, RZ, RZ, -R7 ;  /* 0x000000ffff077224 */ /* 0x000fe400078e0a07 */
[----:B------:R-:W-:Y:S02]  /*57b0*/  IMAD.MOV R9, RZ, RZ, -R9 ;  /* 0x000000ffff097224 */ /* 0x000fe400078e0a09 */
[----:B------:R-:W-:Y:S01]  /*57c0*/  @!P6 IMAD.IADD R247, R247, 0x1, -R4 ;  /* 0x00000001f7f7e824 */ /* 0x000fe200078e0a04 */
[C---:B------:R-:W-:Y:S01]  /*57d0*/  ISETP.GT.U32.AND P6, PT, R4.reuse, R249, PT ;  /* 0x000000f90400720c */ /* 0x040fe20003fc4070 */
[----:B------:R-:W-:Y:S02]  /*57e0*/  IMAD R15, R4, R7, R15 ;  /* 0x00000007040f7224 */ /* 0x000fe400078e020f */
[----:B------:R-:W-:-:S04]  /*57f0*/  IMAD.HI.U32 R5, R6, R235, RZ ;  /* 0x000000eb06057227 */ /* 0x000fc800078e00ff */
[C---:B------:R-:W-:Y:S01]  /*5800*/  IMAD R245, R4.reuse, R9, R245 ;  /* 0x0000000904f57224 */ /* 0x040fe200078e02f5 */
[----:B------:R-:W-:Y:S01]  /*5810*/  IABS R9, R18 ;  /* 0x0000001200097213 */ /* 0x000fe20000000000 */
[----:B------:R-:W-:Y:S02]  /*5820*/  IMAD.MOV R5, RZ, RZ, -R5 ;  /* 0x000000ffff057224 */ /* 0x000fe400078e0a05 */
[--C-:B------:R-:W-:Y:S01]  /*5830*/  @!P3 IMAD.IADD R19, R19, 0x1, -R4.reuse ;  /* 0x000000011313b824 */ /* 0x100fe200078e0a04 */
[C---:B------:R-:W-:Y:S01]  /*5840*/  ISETP.GT.U32.AND P3, PT, R4.reuse, R15, PT ;  /* 0x0000000f0400720c */ /* 0x040fe20003f64070 */
[C---:B------:R-:W-:Y:S01]  /*5850*/  IMAD R235, R4.reuse, R5, R235 ;  /* 0x0000000504eb7224 */ /* 0x040fe200078e02eb */
[----:B------:R-:W-:Y:S01]  /*5860*/  ISETP.GT.U32.AND P5, PT, R4, R245, PT ;  /* 0x000000f50400720c */ /* 0x000fe20003fa4070 */
[----:B------:R-:W-:Y:S02]  /*5870*/  @!P6 IMAD.IADD R249, R249, 0x1, -R4 ;  /* 0x00000001f9f9e824 */ /* 0x000fe400078e0a04 */
[----:B------:R-:W-:Y:S01]  /*5880*/  IMAD.HI.U32 R5, R6, R9, RZ ;  /* 0x0000000906057227 */ /* 0x000fe200078e00ff */
[----:B------:R-:W-:-:S03]  /*5890*/  ISETP.GT.U32.AND P6, PT, R4, R235, PT ;  /* 0x000000eb0400720c */ /* 0x000fc60003fc4070 */
[----:B------:R-:W-:-:S04]  /*58a0*/  IMAD.HI.U32 R7, R6, R233, RZ ;  /* 0x000000e906077227 */ /* 0x000fc800078e00ff */
        /* <DEDUP_REMOVED lines=8> */
[----:B------:R-:W-:Y:S01]  /*5930*/  @!P6 IMAD.IADD R235, R235, 0x1, -R4 ;  /* 0x00000001ebebe824 */ /* 0x000fe200078e0a04 */
[----:B------:R-:W-:Y:S01]  /*5940*/  ISETP.GE.AND P6, PT, R14, RZ, PT ;  /* 0x000000ff0e00720c */ /* 0x000fe20003fc6270 */
[----:B------:R-:W-:Y:S01]  /*5950*/  IMAD R233, R4, R7, R233 ;  /* 0x0000000704e97224 */ /* 0x000fe200078e02e9 */
[----:B------:R-:W-:Y:S01]  /*5960*/  LOP3.LUT R14, R3, 0xe2, RZ, 0xfc, !PT ;  /* 0x000000e2030e7812 */ /* 0x000fe200078efcff */
[----:B------:R-:W-:-:S04]  /*5970*/  IMAD.HI.U32 R7, R6, R11, RZ ;  /* 0x0000000b06077227 */ /* 0x000fc800078e00ff */
[----:B------:R-:W-:Y:S02]  /*5980*/  IMAD.MOV R5, RZ, RZ, -R5 ;  /* 0x000000ffff057224 */ /* 0x000fe400078e0a05 */
[----:B------:R-:W-:Y:S01]  /*5990*/  @!P4 IMAD.MOV R20, RZ, RZ, -R20 ;  /* 0x000000ffff14c224 */ /* 0x000fe200078e0a14 */
[C---:B------:R-:W-:Y:S01]  /*59a0*/  ISETP.GT.U32.AND P4, PT, R4.reuse, R15, PT ;  /* 0x0000000f0400720c */ /* 0x040fe20003f84070 */
[--C-:B------:R-:W-:Y:S01]  /*59b0*/  @!P3 IMAD.IADD R247, R247, 0x1, -R4.reuse ;  /* 0x00000001f7f7b824 */ /* 0x100fe200078e0a04 */
[C---:B------:R-:W-:Y:S01]  /*59c0*/  ISETP.GT.U32.AND P3, PT, R4.reuse, R233, PT ;  /* 0x000000e90400720c */ /* 0x040fe20003f64070 */
[----:B------:R-:W-:Y:S02]  /*59d0*/  IMAD.MOV R7, RZ, RZ, -R7 ;  /* 0x000000ffff077224 */ /* 0x000fe400078e0a07 */
[C---:B------:R-:W-:Y:S02]  /*59e0*/  IMAD R231, R4.reuse, R5, R231 ;  /* 0x0000000504e77224 */ /* 0x040fe400078e02e7 */
[----:B------:R-:W-:Y:S01]  /*59f0*/  @!P5 IMAD.IADD R245, R245, 0x1, -R4 ;  /* 0x00000001f5f5d824 */ /* 0x000fe200078e0a04 */
[C---:B------:R-:W-:Y:S01]  /*5a00*/  ISETP.GT.U32.AND P5, PT, R4.reuse, R9, PT ;  /* 0x000000090400720c */ /* 0x040fe20003fa4070 */
[----:B------:R-:W-:-:S02]  /*5a10*/  IMAD R7, R4, R7, R11 ;  /* 0x0000000704077224 */ /* 0x000fc400078e020b */
[----:B------:R-:W-:Y:S01]  /*5a20*/  @!P1 IMAD.MOV R247, RZ, RZ, -R247 ;  /* 0x000000fffff79224 */ /* 0x000fe200078e0af7 */
[C---:B------:R-:W-:Y:S01]  /*5a30*/  ISETP.GT.U32.AND P1, PT, R4.reuse, R231, PT ;  /* 0x000000e70400720c */ /* 0x040fe20003f24070 */
[----:B------:R-:W-:Y:S01]  /*5a40*/  @!P6 IMAD.MOV R245, RZ, RZ, -R245 ;  /* 0x000000fffff5e224 */ /* 0x000fe200078e0af5 */
[C---:B------:R-:W-:Y:S01]  /*5a50*/  ISETP.GT.U32.AND P6, PT, R4.reuse, R7, PT ;  /* 0x000000070400720c */ /* 0x040fe20003fc4070 */
[--C-:B------:R-:W-:Y:S01]  /*5a60*/  @!P4 IMAD.IADD R15, R15, 0x1, -R4.reuse ;  /* 0x000000010f0fc824 */ /* 0x100fe200078e0a04 */
[----:B------:R-:W-:Y:S01]  /*5a70*/  ISETP.GE.AND P4, PT, R13, RZ, PT ;  /* 0x000000ff0d00720c */ /* 0x000fe20003f86270 */
[----:B------:R-:W-:Y:S01]  /*5a80*/  @!P2 IMAD.MOV R19, RZ, RZ, -R19 ;  /* 0x000000ffff13a224 */ /* 0x000fe200078e0a13 */
[----:B------:R-:W-:Y:S01]  /*5a90*/  IABS R13, R14 ;  /* 0x0000000e000d7213 */ /* 0x000fe20000000000 */
[--C-:B------:R-:W-:Y:S01]  /*5aa0*/  @!P3 IMAD.IADD R233, R233, 0x1, -R4.reuse ;  /* 0x00000001e9e9b824 */ /* 0x100fe200078e0a04 */
[----:B------:R-:W-:Y:S01]  /*5ab0*/  ISETP.GT.U32.AND P2, PT, R4, R235, PT ;  /* 0x000000eb0400720c */ /* 0x000fe20003f44070 */
[--C-:B------:R-:W-:Y:S01]  /*5ac0*/  @!P5 IMAD.IADD R9, R9, 0x1, -R4.reuse ;  /* 0x000000010909d824 */ /* 0x100fe200078e0a04 */
[----:B------:R-:W-:Y:S01]  /*5ad0*/  ISETP.GE.AND P3, PT, R16, RZ, PT ;  /* 0x000000ff1000720c */ /* 0x000fe20003f66270 */
[----:B------:R-:W-:Y:S01]  /*5ae0*/  IMAD.MOV.U32 R11, RZ, RZ, R13 ;  /* 0x000000ffff0b7224 */ /* 0x000fe200078e000d */
[----:B------:R-:W-:Y:S01]  /*5af0*/  LOP3.LUT R13, R3, 0xe6, RZ, 0xfc, !PT ;  /* 0x000000e6030d7812 */ /* 0x000fe200078efcff */
[--C-:B------:R-:W-:Y:S01]  /*5b00*/  @!P1 IMAD.IADD R231, R231, 0x1, -R4.reuse ;  /* 0x00000001e7e79824 */ /* 0x100fe200078e0a04 */
[----:B------:R-:W-:Y:S01]  /*5b10*/  ISETP.GT.U32.AND P5, PT, R4, R9, PT ;  /* 0x000000090400720c */ /* 0x000fe20003fa4070 */
[----:B------:R-:W-:Y:S01]  /*5b20*/  @!P6 IMAD.IADD R7, R7, 0x1, -R4 ;  /* 0x000000010707e824 */ /* 0x000fe200078e0a04 */
[----:B------:R-:W-:Y:S01]  /*5b30*/  IABS R227, R13 ;  /* 0x0000000d00e37213 */ /* 0x000fe20000000000 */
[----:B------:R-:W-:Y:S01]  /*5b40*/  IMAD.HI.U32 R5, R6, R11, RZ ;  /* 0x0000000b06057227 */ /* 0x000fe200078e00ff */
[----:B------:R-:W-:-:S02]  /*5b50*/  ISETP.GT.U32.AND P6, PT, R4, R231, PT ;  /* 0x000000e70400720c */ /* 0x000fc40003fc4070 */
[----:B------:R-:W-:Y:S01]  /*5b60*/  ISETP.GE.AND P1, PT, R14, RZ, PT ;  /* 0x000000ff0e00720c */ /* 0x000fe20003f26270 */
[----:B------:R-:W-:Y:S01]  /*5b70*/  @!P0 IMAD.MOV R249, RZ, RZ, -R249 ;  /* 0x000000fffff98224 */ /* 0x000fe200078e0af9 */
[----:B------:R-:W-:Y:S01]  /*5b80*/  ISETP.GT.U32.AND P0, PT, R4, R233, PT ;  /* 0x000000e90400720c */ /* 0x000fe20003f04070 */
[--C-:B------:R-:W-:Y:S01]  /*5b90*/  @!P2 IMAD.IADD R235, R235, 0x1, -R4.reuse ;  /* 0x00000001ebeba824 */ /* 0x100fe200078e0a04 */
[----:B------:R-:W-:Y:S01]  /*5ba0*/  ISETP.GE.AND P2, PT, R18, RZ, PT ;  /* 0x000000ff1200720c */ /* 0x000fe20003f46270 */
[----:B------:R-:W-:Y:S01]  /*5bb0*/  IMAD.MOV R5, RZ, RZ, -R5 ;  /* 0x000000ffff057224 */ /* 0x000fe200078e0a05 */
[----:B------:R-:W-:Y:S01]  /*5bc0*/  LOP3.LUT R16, R3, 0xea, RZ, 0xfc, !PT ;  /* 0x000000ea03107812 */ /* 0x000fe200078efcff */
[----:B------:R-:W-:Y:S01]  /*5bd0*/  @!P4 IMAD.MOV R15, RZ, RZ, -R15 ;  /* 0x000000ffff0fc224 */ /* 0x000fe200078e0a0f */
[----:B------:R-:W-:Y:S01]  /*5be0*/  ISETP.GE.AND P4, PT, R17, RZ, PT ;  /* 0x000000ff1100720c */ /* 0x000fe20003f86270 */
[C---:B------:R-:W-:Y:S01]  /*5bf0*/  IMAD R5, R4.reuse, R5, R11 ;  /* 0x0000000504057224 */ /* 0x040fe200078e020b */
[----:B------:R-:W-:Y:S01]  /*5c00*/  LOP3.LUT R11, R3, 0xe4, RZ, 0xfc, !PT ;  /* 0x000000e4030b7812 */ /* 0x000fe200078efcff */
[----:B------:R-:W-:Y:S01]  /*5c10*/  @!P3 IMAD.MOV R235, RZ, RZ, -R235 ;  /* 0x000000ffffebb224 */ /* 0x000fe200078e0aeb */
[----:B------:R-:W-:Y:S01]  /*5c20*/  ISETP.GT.U32.AND P3, PT, R4, R7, PT ;  /* 0x000000070400720c */ /* 0x000fe20003f64070 */
[--C-:B------:R-:W-:Y:S01]  /*5c30*/  @!P5 IMAD.IADD R9, R9, 0x1, -R4.reuse ;  /* 0x000000010909d824 */ /* 0x100fe200078e0a04 */
[----:B------:R-:W-:Y:S01]  /*5c40*/  ISETP.GE.AND P5, PT, R30, RZ, PT ;  /* 0x000000ff1e00720c */ /* 0x000fe20003fa6270 */
[--C-:B------:R-:W-:Y:S01]  /*5c50*/  @!P6 IMAD.IADD R231, R231, 0x1, -R4.reuse ;  /* 0x00000001e7e7e824 */ /* 0x100fe200078e0a04 */
[----:B------:R-:W-:Y:S01]  /*5c60*/  ISETP.GT.U32.AND P6, PT, R4, R5, PT ;  /* 0x000000050400720c */ /* 0x000fe20003fc4070 */
[----:B------:R-:W-:Y:S01]  /*5c70*/  @!P0 IMAD.IADD R233, R233, 0x1, -R4 ;  /* 0x00000001e9e98824 */ /* 0x000fe200078e0a04 */
[----:B------:R-:W-:Y:S01]  /*5c80*/  LOP3.LUT R17, R3, 0xec, RZ, 0xfc, !PT ;  /* 0x000000ec03117812 */ /* 0x000fe200078efcff */
[----:B------:R-:W-:Y:S01]  /*5c90*/  @!P2 IMAD.MOV R9, RZ, RZ, -R9 ;  /* 0x000000ffff09a224 */ /* 0x000fe200078e0a09 */
[----:B------:R-:W-:Y:S01]  /*5ca0*/  ISETP.GE.AND P0, PT, R28, RZ, PT ;  /* 0x000000ff1c00720c */ /* 0x000fe20003f06270 */
[----:B------:R-:W-:Y:S01]  /*5cb0*/  @!P4 IMAD.MOV R233, RZ, RZ, -R233 ;  /* 0x000000ffffe9c224 */ /* 0x000fe200078e0ae9 */
[----:B------:R-:W-:Y:S01]  /*5cc0*/  ISETP.GE.AND P4, PT, R11, RZ, PT ;  /* 0x000000ff0b00720c */ /* 0x000fe20003f86270 */
[----:B------:R-:W-:Y:S01]  /*5cd0*/  IMAD.HI.U32 R28, R6, R241, RZ ;  /* 0x000000f1061c7227 */ /* 0x000fe200078e00ff */
[----:B------:R-:W-:-:S02]  /*5ce0*/  IABS R11, R11 ;  /* 0x0000000b000b7213 */ /* 0x000fc40000000000 */
[----:B------:R-:W-:Y:S01]  /*5cf0*/  IABS R221, R17 ;  /* 0x0000001100dd7213 */ /* 0x000fe20000000000 */
[--C-:B------:R-:W-:Y:S01]  /*5d00*/  @!P3 IMAD.IADD R7, R7, 0x1, -R4.reuse ;  /* 0x000000010707b824 */ /* 0x100fe200078e0a04 */
[----:B------:R-:W-:Y:S01]  /*5d10*/  ISETP.GE.AND P2, PT, R13, RZ, PT ;  /* 0x000000ff0d00720c */ /* 0x000fe20003f46270 */
[----:B------:R-:W-:Y:S01]  /*5d20*/  @!P6 IMAD.IADD R5, R5, 0x1, -R4 ;  /* 0x000000010505e824 */ /* 0x000fe200078e0a04 */
[----:B------:R-:W-:Y:S01]  /*5d30*/  LOP3.LUT R14, R3, 0xe8, RZ, 0xfc, !PT ;  /* 0x000000e8030e7812 */ /* 0x000fe200078efcff */
[----:B------:R-:W-:Y:S01]  /*5d40*/  @!P5 IMAD.MOV R7, RZ, RZ, -R7 ;  /* 0x000000ffff07d224 */ /* 0x000fe200078e0a07 */
[----:B------:R-:W-:Y:S01]  /*5d50*/  ISETP.GE.AND P5, PT, R17, RZ, PT ;  /* 0x000000ff1100720c */ /* 0x000fe20003fa6270 */
[----:B------:R-:W-:Y:S01]  /*5d60*/  IMAD.MOV.U32 R17, RZ, RZ, R11 ;  /* 0x000000ffff117224 */ /* 0x000fe200078e000b */
[----:B------:R-:W-:Y:S01]  /*5d70*/  ISETP.GT.U32.AND P6, PT, R4, R5, PT ;  /* 0x000000050400720c */ /* 0x000fe20003fc4070 */
[----:B------:R-:W-:Y:S01]  /*5d80*/  IMAD.HI.U32 R13, R6, R227, RZ ;  /* 0x000000e3060d7227 */ /* 0x000fe200078e00ff */
[----:B------:R-:W-:-:S02]  /*5d90*/  IABS R155, R16 ;  /* 0x00000010009b7213 */ /* 0x000fc40000000000 */
[----:B------:R-:W-:Y:S01]  /*5da0*/  IABS R229, R14 ;  /* 0x0000000e00e57213 */ /* 0x000fe20000000000 */
[----:B------:R-:W-:Y:S01]  /*5db0*/  IMAD.HI.U32 R11, R6, R17, RZ ;  /* 0x00000011060b7227 */ /* 0x000fe200078e00ff */
[----:B------:R-:W-:Y:S02]  /*5dc0*/  ISETP.GE.AND P3, PT, R14, RZ, PT ;  /* 0x000000ff0e00720c */ /* 0x000fe40003f66270 */
[----:B------:R-:W-:Y:S01]  /*5dd0*/  LOP3.LUT R30, R3, 0xee, RZ, 0xfc, !PT ;  /* 0x000000ee031e7812 */ /* 0x000fe200078efcff */
[----:B------:R-:W-:Y:S02]  /*5de0*/  IMAD.MOV R11, RZ, RZ, -R11 ;  /* 0x000000ffff0b7224 */ /* 0x000fe400078e0a0b */
[----:B------:R-:W-:Y:S01]  /*5df0*/  @!P0 IMAD.MOV R231, RZ, RZ, -R231 ;  /* 0x000000ffffe78224 */ /* 0x000fe200078e0ae7 */
[----:B------:R-:W-:Y:S01]  /*5e00*/  ISETP.GE.AND P0, PT, R16, RZ, PT ;  /* 0x000000ff1000720c */ /* 0x000fe20003f06270 */
[----:B------:R-:W-:Y:S02]  /*5e10*/  IMAD R11, R4, R11, R17 ;  /* 0x0000000b040b7224 */ /* 0x000fe400078e0211 */
[----:B------:R-:W-:-:S02]  /*5e20*/  @!P6 IMAD.IADD R5, R5, 0x1, -R4 ;  /* 0x000000010505e824 */ /* 0x000fc400078e0a04 */
[----:B------:R-:W-:Y:S01]  /*5e30*/  IMAD.MOV R16, RZ, RZ, -R13 ;  /* 0x000000ffff107224 */ /* 0x000fe200078e0a0d */
[----:B------:R-:W-:Y:S01]  /*5e40*/  ISETP.GT.U32.AND P6, PT, R4, R11, PT ;  /* 0x0000000b0400720c */ /* 0x000fe20003fc4070 */
[----:B------:R-:W-:-:S04]  /*5e50*/  IMAD.HI.U32 R14, R6, R229, RZ ;  /* 0x000000e5060e7227 */ /* 0x000fc800078e00ff */
[C---:B------:R-:W-:Y:S02]  /*5e60*/  IMAD R227, R4.reuse, R16, R227 ;  /* 0x0000001004e37224 */ /* 0x040fe400078e02e3 */
[----:B------:R-:W-:Y:S02]  /*5e70*/  @!P1 IMAD.MOV R5, RZ, RZ, -R5 ;  /* 0x000000ffff059224 */ /* 0x000fe400078e0a05 */
[----:B------:R-:W-:Y:S01]  /*5e80*/  IMAD.MOV R18, RZ, RZ, -R14 ;  /* 0x000000ffff127224 */ /* 0x000fe200078e0a0e */
[----:B------:R-:W-:Y:S01]  /*5e90*/  ISETP.GT.U32.AND P1, PT, R4, R227, PT ;  /* 0x000000e30400720c */ /* 0x000fe20003f24070 */
[----:B------:R-:W-:-:S04]  /*5ea0*/  IMAD.HI.U32 R13, R6, R155, RZ ;  /* 0x0000009b060d7227 */ /* 0x000fc800078e00ff */
[----:B------:R-:W-:Y:S02]  /*5eb0*/  @!P6 IMAD.IADD R11, R11, 0x1, -R4 ;  /* 0x000000010b0be824 */ /* 0x000fe400078e0a04 */
[C---:B------:R-:W-:Y:S02]  /*5ec0*/  IMAD R229, R4.reuse, R18, R229 ;  /* 0x0000001204e57224 */ /* 0x040fe400078e02e5 */
[----:B------:R-:W-:Y:S01]  /*5ed0*/  IMAD.MOV R13, RZ, RZ, -R13 ;  /* 0x000000ffff0d7224 */ /* 0x000fe200078e0a0d */
[----:B------:R-:W-:Y:S01]  /*5ee0*/  ISETP.GT.U32.AND P6, PT, R4, R11, PT ;  /* 0x0000000b0400720c */ /* 0x000fe20003fc4070 */
[----:B------:R-:W-:-:S04]  /*5ef0*/  IMAD.HI.U32 R14, R6, R221, RZ ;  /* 0x000000dd060e7227 */ /* 0x000fc800078e00ff */
[----:B------:R-:W-:Y:S02]  /*5f00*/  @!P1 IMAD.IADD R227, R227, 0x1, -R4 ;  /* 0x00000001e3e39824 */ /* 0x000fe400078e0a04 */
[C---:B------:R-:W-:Y:S01]  /*5f10*/  IMAD R13, R4.reuse, R13, R155 ;  /* 0x0000000d040d7224 */ /* 0x040fe200078e029b */
[----:B------:R-:W-:Y:S01]  /*5f20*/  IABS R155, R30 ;  /* 0x0000001e009b7213 */ /* 0x000fe20000000000 */
[----:B------:R-:W-:Y:S01]  /*5f30*/  IMAD.MOV R14, RZ, RZ, -R14 ;  /* 0x000000ffff0e7224 */ /* 0x000fe200078e0a0e */
[----:B------:R-:W-:Y:S01]  /*5f40*/  ISETP.GT.U32.AND P1, PT, R4, R227, PT ;  /* 0x000000e30400720c */ /* 0x000fe20003f24070 */
[----:B------:R-:W-:-:S04]  /*5f50*/  IMAD.HI.U32 R16, R6, R225, RZ ;  /* 0x000000e106107227 */ /* 0x000fc800078e00ff */
[----:B------:R-:W-:Y:S01]  /*5f60*/  @!P6 IMAD.IADD R11, R11, 0x1, -R4 ;  /* 0x000000010b0be824 */ /* 0x000fe200078e0a04 */
[C---:B------:R-:W-:Y:S01]  /*5f70*/  ISETP.GT.U32.AND P6, PT, R4.reuse, R229, PT ;  /* 0x000000e50400720c */ /* 0x040fe20003fc4070 */
[----:B------:R-:W-:Y:S01]  /*5f80*/  IMAD R17, R4, R14, R221 ;  /* 0x0000000e04117224 */ /* 0x000fe200078e02dd */
[----:B------:R-:W-:Y:S01]  /*5f90*/  IABS R221, R44 ;  /* 0x0000002c00dd7213 */ /* 0x000fe20000000000 */
[----:B------:R-:W-:-:S04]  /*5fa0*/  IMAD.HI.U32 R14, R6, R155, RZ ;  /* 0x0000009b060e7227 */ /* 0x000fc800078e00ff */
[----:B------:R-:W-:-:S04]  /*5fb0*/  IMAD.HI.U32 R18, R6, R223, RZ ;  /* 0x000000df06127227 */ /* 0x000fc800078e00ff */
[----:B------:R-:W-:Y:S02]  /*5fc0*/  IMAD.MOV R14, RZ, RZ, -R14 ;  /* 0x000000ffff0e7224 */ /* 0x000fe400078e0a0e */
[----:B------:R-:W-:Y:S02]  /*5fd0*/  @!P6 IMAD.IADD R229, R229, 0x1, -R4 ;  /* 0x00000001e5e5e824 */ /* 0x000fe400078e0a04 */
[----:B------:R-:W-:Y:S02]  /*5fe0*/  IMAD.MOV R16, RZ, RZ, -R16 ;  /* 0x000000ffff107224 */ /* 0x000fe400078e0a10 */
[----:B------:R-:W-:Y:S01]  /*5ff0*/  IMAD.MOV R18, RZ, RZ, -R18 ;  /* 0x000000ffff127224 */ /* 0x000fe200078e0a12 */
[C---:B------:R-:W-:Y:S01]  /*6000*/  ISETP.GT.U32.AND P6, PT, R4.reuse, R229, PT ;  /* 0x000000e50400720c */ /* 0x040fe20003fc4070 */
[----:B------:R-:W-:Y:S02]  /*6010*/  IMAD R155, R4, R14, R155 ;  /* 0x0000000e049b7224 */ /* 0x000fe400078e029b */
[----:B------:R-:W-:-:S04]  /*6020*/  IMAD.HI.U32 R14, R6, R237, RZ ;  /* 0x000000ed060e7227 */ /* 0x000fc800078e00ff */
[C---:B------:R-:W-:Y:S01]  /*6030*/  IMAD R225, R4.reuse, R16, R225 ;  /* 0x0000001004e17224 */ /* 0x040fe200078e02e1 */
[C---:B------:R-:W-:Y:S01]  /*6040*/  LOP3.LUT R16, R3.reuse, 0xfc, RZ, 0xfc, !PT ;  /* 0x000000fc03107812 */ /* 0x040fe200078efcff */
[C---:B------:R-:W-:Y:S01]  /*6050*/  IMAD R223, R4.reuse, R18, R223 ;  /* 0x0000001204df7224 */ /* 0x040fe200078e02df */
[----:B------:R-:W-:Y:S01]  /*6060*/  LOP3.LUT R18, R3, 0xfa, RZ, 0xfc, !PT ;  /* 0x000000fa03127812 */ /* 0x000fe200078efcff */
[----:B------:R-:W-:Y:S01]  /*6070*/  @!P1 IMAD.IADD R227, R227, 0x1, -R4 ;  /* 0x00000001e3e39824 */ /* 0x000fe200078e0a04 */
[C---:B------:R-:W-:Y:S01]  /*6080*/  ISETP.GT.U32.AND P1, PT, R4.reuse, R13, PT ;  /* 0x0000000d0400720c */ /* 0x040fe20003f24070 */
[----:B------:R-:W-:Y:S01]  /*6090*/  IMAD.MOV.U32 R3, RZ, RZ, R11 ;  /* 0x000000ffff037224 */ /* 0x000fe200078e000b */
[----:B------:R-:W-:Y:S01]  /*60a0*/  IABS R239, R18 ;  /* 0x0000001200ef7213 */ /* 0x000fe20000000000 */
[----:B------:R-:W-:Y:S01]  /*60b0*/  IMAD.MOV R14, RZ, RZ, -R14 ;  /* 0x000000ffff0e7224 */ /* 0x000fe200078e0a0e */
[----:B------:R-:W-:Y:S01]  /*60c0*/  IABS R243, R16 ;  /* 0x0000001000f37213 */ /* 0x000fe20000000000 */
[----:B------:R-:W-:Y:S01]  /*60d0*/  @!P4 IMAD.MOV R3, RZ, RZ, -R3 ;  /* 0x000000ffff03c224 */ /* 0x000fe200078e0a03 */
[C---:B------:R-:W-:Y:S01]  /*60e0*/  ISETP.GT.U32.AND P4, PT, R4.reuse, R17, PT ;  /* 0x000000110400720c */ /* 0x040fe20003f84070 */
[----:B------:R-:W-:-:S02]  /*60f0*/  IMAD R237, R4, R14, R237 ;  /* 0x0000000e04ed7224 */ /* 0x000fc400078e02ed */
[----:B------:R-:W-:Y:S01]  /*6100*/  @!P2 IMAD.MOV R227, RZ, RZ, -R227 ;  /* 0x000000ffffe3a224 */ /* 0x000fe200078e0ae3 */
[C---:B------:R-:W-:Y:S01]  /*6110*/  ISETP.GT.U32.AND P2, PT, R4.reuse, R155, PT ;  /* 0x0000009b0400720c */ /* 0x040fe20003f44070 */
[--C-:B------:R-:W-:Y:S01]  /*6120*/  @!P6 IMAD.IADD R229, R229, 0x1, -R4.reuse ;  /* 0x00000001e5e5e824 */ /* 0x100fe200078e0a04 */
[C---:B------:R-:W-:Y:S01]  /*6130*/  ISETP.GT.U32.AND P6, PT, R4.reuse, R237, PT ;  /* 0x000000ed0400720c */ /* 0x040fe20003fc4070 */
[----:B------:R-:W-:Y:S01]  /*6140*/  @!P1 IMAD.IADD R13, R13, 0x1, -R4 ;  /* 0x000000010d0d9824 */ /* 0x000fe200078e0a04 */
[----:B------:R-:W-:Y:S01]  /*6150*/  ISETP.GT.U32.AND P1, PT, R4, R225, PT ;  /* 0x000000e10400720c */ /* 0x000fe20003f24070 */
[----:B------:R-:W-:-:S04]  /*6160*/  IMAD.HI.U32 R11, R6, R221, RZ ;  /* 0x000000dd060b7227 */ /* 0x000fc800078e00ff */
[--C-:B------:R-:W-:Y:S01]  /*6170*/  @!P4 IMAD.IADD R17, R17, 0x1, -R4.reuse ;  /* 0x000000011111c824 */ /* 0x100fe200078e0a04 */
[C---:B------:R-:W-:Y:S01]  /*6180*/  ISETP.GT.U32.AND P4, PT, R4.reuse, R13, PT ;  /* 0x0000000d0400720c */ /* 0x040fe20003f84070 */
[----:B------:R-:W-:Y:S02]  /*6190*/  IMAD.MOV R11, RZ, RZ, -R11 ;  /* 0x000000ffff0b7224 */ /* 0x000fe400078e0a0b */
[--C-:B------:R-:W-:Y:S01]  /*61a0*/  @!P2 IMAD.IADD R155, R155, 0x1, -R4.reuse ;  /* 0x000000019b9ba824 */ /* 0x100fe200078e0a04 */
[C---:B------:R-:W-:Y:S01]  /*61b0*/  ISETP.GT.U32.AND P2, PT, R4.reuse, R17, PT ;  /* 0x000000110400720c */ /* 0x040fe20003f44070 */
[--C-:B------:R-:W-:Y:S02]  /*61c0*/  @!P6 IMAD.IADD R237, R237, 0x1, -R4.reuse ;  /* 0x00000001edede824 */ /* 0x100fe400078e0a04 */
[----:B------:R-:W-:Y:S01]  /*61d0*/  @!P1 IMAD.IADD R225, R225, 0x1, -R4 ;  /* 0x00000001e1e19824 */ /* 0x000fe200078e0a04 */
[C---:B------:R-:W-:Y:S01]  /*61e0*/  ISETP.GT.U32.AND P6, PT, R4.reuse, R155, PT ;  /* 0x0000009b0400720c */ /* 0x040fe20003fc4070 */
[C---:B------:R-:W-:Y:S01]  /*61f0*/  IMAD R221, R4.reuse, R11, R221 ;  /* 0x0000000b04dd7224 */ /* 0x040fe200078e02dd */
[----:B------:R-:W-:Y:S01]  /*6200*/  ISETP.GT.U32.AND P1, PT, R4, R237, PT ;  /* 0x000000ed0400720c */ /* 0x000fe20003f24070 */
[----:B------:R-:W-:-:S02]  /*6210*/  IMAD.MOV R28, RZ, RZ, -R28 ;  /* 0x000000ffff1c7224 */ /* 0x000fc400078e0a1c */
[----:B------:R-:W-:-:S04]  /*6220*/  IMAD.HI.U32 R11, R6, R239, RZ ;  /* 0x000000ef060b7227 */ /* 0x000fc800078e00ff */
[----:B------:R-:W-:Y:S01]  /*6230*/  @!P3 IMAD.MOV R229, RZ, RZ, -R229 ;  /* 0x000000ffffe5b224 */ /* 0x000fe200078e0ae5 */
[C---:B------:R-:W-:Y:S01]  /*6240*/  ISETP.GT.U32.AND P3, PT, R4.reuse, R225, PT ;  /* 0x000000e10400720c */ /* 0x040fe20003f64070 */
[----:B------:R-:W-:Y:S01]  /*6250*/  @!P4 IMAD.IADD R13, R13, 0x1, -R4 ;  /* 0x000000010d0dc824 */ /* 0x000fe200078e0a04 */
[C---:B------:R-:W-:Y:S01]  /*6260*/  ISETP.GT.U32.AND P4, PT, R4.reuse, R223, PT ;  /* 0x000000df0400720c */ /* 0x040fe20003f84070 */
[----:B------:R-:W-:Y:S02]  /*6270*/  IMAD R241, R4, R28, R241 ;  /* 0x0000001c04f17224 */ /* 0x000fe400078e02f1 */
[----:B------:R-:W-:-:S04]  /*6280*/  IMAD.HI.U32 R6, R6, R243, RZ ;  /* 0x000000f306067227 */ /* 0x000fc800078e00ff */
[----:B------:R-:W-:Y:S02]  /*6290*/  IMAD.MOV R11, RZ, RZ, -R11 ;  /* 0x000000ffff0b7224 */ /* 0x000fe400078e0a0b */
[----:B------:R-:W-:Y:S02]  /*62a0*/  IMAD.MOV R6, RZ, RZ, -R6 ;  /* 0x000000ffff067224 */ /* 0x000fe400078e0a06 */
[C---:B------:R-:W-:Y:S02]  /*62b0*/  IMAD R239, R4.reuse, R11, R239 ;  /* 0x0000000b04ef7224 */ /* 0x040fe400078e02ef */
[--C-:B------:R-:W-:Y:S01]  /*62c0*/  @!P2 IMAD.IADD R17, R17, 0x1, -R4.reuse ;  /* 0x000000011111a824 */ /* 0x100fe200078e0a04 */
[C---:B------:R-:W-:Y:S01]  /*62d0*/  ISETP.GT.U32.AND P2, PT, R4.reuse, R241, PT ;  /* 0x000000f10400720c */ /* 0x040fe20003f44070 */
[C---:B------:R-:W-:Y:S02]  /*62e0*/  IMAD R6, R4.reuse, R6, R243 ;  /* 0x0000000604067224 */ /* 0x040fe400078e02f3 */
[--C-:B------:R-:W-:Y:S01]  /*62f0*/  @!P6 IMAD.IADD R155, R155, 0x1, -R4.reuse ;  /* 0x000000019b9be824 */ /* 0x100fe200078e0a04 */
[C---:B------:R-:W-:Y:S01]  /*6300*/  ISETP.GT.U32.AND P6, PT, R4.reuse, R221, PT ;  /* 0x000000dd0400720c */ /* 0x040fe20003fc4070 */
[--C-:B------:R-:W-:Y:S01]  /*6310*/  @!P1 IMAD.IADD R237, R237, 0x1, -R4.reuse ;  /* 0x00000001eded9824 */ /* 0x100fe200078e0a04 */
[----:B------:R-:W-:Y:S01]  /*6320*/  ISETP.GT.U32.AND P1, PT, R4, R239, PT ;  /* 0x000000ef0400720c */ /* 0x000fe20003f24070 */
[--C-:B------:R-:W-:Y:S01]  /*6330*/  @!P3 IMAD.IADD R225, R225, 0x1, -R4.reuse ;  /* 0x00000001e1e1b824 */ /* 0x100fe200078e0a04 */
[----:B------:R-:W-:Y:S01]  /*6340*/  ISETP.GE.AND P3, PT, R30, RZ, PT ;  /* 0x000000ff1e00720c */ /* 0x000fe20003f66270 */
[--C-:B------:R-:W-:Y:S01]  /*6350*/  @!P4 IMAD.IADD R223, R223, 0x1, -R4.reuse ;  /* 0x00000001dfdfc824 */ /* 0x100fe200078e0a04 */
[----:B------:R-:W-:Y:S01]  /*6360*/  ISETP.GT.U32.AND P4, PT, R4, R6, PT ;  /* 0x000000060400720c */ /* 0x000fe20003f84070 */
[----:B------:R-:W-:Y:S01]  /*6370*/  IMAD.MOV.U32 R11, RZ, RZ, R13 ;  /* 0x000000ffff0b7224 */ /* 0x000fe200078e000d */
[----:B------:R-:W1:Y:S01]  /*6380*/  LDC.64 R242, c[0x0][0x238] ;  /* 0x00008e00fff27b82 */ /* 0x000e620000000a00 */
[----:B------:R-:W-:Y:S01]  /*6390*/  @!P2 IMAD.IADD R241, R241, 0x1, -R4 ;  /* 0x00000001f1f1a824 */ /* 0x000fe200078e0a04 */
[----:B------:R-:W-:Y:S01]  /*63a0*/  ISETP.GE.AND P2, PT, R32, RZ, PT ;  /* 0x000000ff2000720c */ /* 0x000fe20003f46270 */
[----:B------:R-:W-:-:S02]  /*63b0*/  IMAD.MOV.U32 R13, RZ, RZ, R17 ;  /* 0x000000ffff0d7224 */ /* 0x000fc400078e0011 */
[--C-:B------:R-:W-:Y:S01]  /*63c0*/  @!P6 IMAD.IADD R221, R221, 0x1, -R4.reuse ;  /* 0x00000001dddde824 */ /* 0x100fe200078e0a04 */
[----:B------:R-:W-:Y:S01]  /*63d0*/  ISETP.GE.AND P6, PT, R34, RZ, PT ;  /* 0x000000ff2200720c */ /* 0x000fe20003fc6270 */
[--C-:B------:R-:W-:Y:S01]  /*63e0*/  @!P1 IMAD.IADD R239, R239, 0x1, -R4.reuse ;  /* 0x00000001efef9824 */ /* 0x100fe200078e0a04 */
[----:B------:R-:W-:Y:S01]  /*63f0*/  ISETP.GE.AND P1, PT, R252, UR6, PT ;  /* 0x00000006fc007c0c */ /* 0x000fe2000bf26270 */
[----:B------:R-:W-:Y:S01]  /*6400*/  IMAD.MOV.U32 R17, RZ, RZ, R155 ;  /* 0x000000ffff117224 */ /* 0x000fe200078e009b */
[----:B------:R-:W-:Y:S01]  /*6410*/  ULDC.64 UR6, c[0x0][0x218] ;  /* 0x0000860000067ab9 */ /* 0x000fe20000000a00 */
[--C-:B------:R-:W-:Y:S01]  /*6420*/  @!P4 IMAD.IADD R6, R6, 0x1, -R4.reuse ;  /* 0x000000010606c824 */ /* 0x100fe200078e0a04 */
[C---:B------:R-:W-:Y:S01]  /*6430*/  ISETP.GT.U32.AND P4, PT, R4.reuse, R241, PT ;  /* 0x000000f10400720c */ /* 0x040fe20003f84070 */
[----:B------:R-:W-:Y:S01]  /*6440*/  @!P5 IMAD.MOV R13, RZ, RZ, -R13 ;  /* 0x000000ffff0dd224 */ /* 0x000fe200078e0a0d */
[C---:B------:R-:W-:Y:S01]  /*6450*/  ISETP.GT.U32.AND P5, PT, R4.reuse, R239, PT ;  /* 0x000000ef0400720c */ /* 0x040fe20003fa4070 */
[----:B------:R-:W-:Y:S01]  /*6460*/  @!P3 IMAD.MOV R17, RZ, RZ, -R17 ;  /* 0x000000ffff11b224 */ /* 0x000fe200078e0a11 */
[C---:B------:R-:W-:Y:S01]  /*6470*/  ISETP.GT.U32.AND P3, PT, R4.reuse, R221, PT ;  /* 0x000000dd0400720c */ /* 0x040fe20003f64070 */
[----:B------:R-:W-:Y:S01]  /*6480*/  @!P2 IMAD.MOV R237, RZ, RZ, -R237 ;  /* 0x000000ffffeda224 */ /* 0x000fe200078e0aed */
[C---:B------:R-:W-:Y:S01]  /*6490*/  ISETP.GT.U32.AND P2, PT, R4.reuse, R6, PT ;  /* 0x000000060400720c */ /* 0x040fe20003f44070 */
[----:B------:R-:W-:Y:S01]  /*64a0*/  @!P0 IMAD.MOV R11, RZ, RZ, -R11 ;  /* 0x000000ffff0b8224 */ /* 0x000fe200078e0a0b */
[----:B------:R-:W-:Y:S01]  /*64b0*/  ISETP.GT.U32.AND P0, PT, R4, R223, PT ;  /* 0x000000df0400720c */ /* 0x000fe20003f04070 */
[----:B------:R-:W-:Y:S01]  /*64c0*/  @!P6 IMAD.MOV R225, RZ, RZ, -R225 ;  /* 0x000000ffffe1e224 */ /* 0x000fe200078e0ae1 */
[----:B------:R-:W-:Y:S01]  /*64d0*/  ISETP.GE.AND P6, PT, R36, RZ, PT ;  /* 0x000000ff2400720c */ /* 0x000fe20003fc6270 */
[----:B------:R-:W-:Y:S01]  /*64e0*/  IMAD.U32 R14, RZ, RZ, UR5 ;  /* 0x00000005ff0e7e24 */ /* 0x000fe2000f8e00ff */
[----:B------:R-:W-:Y:S01]  /*64f0*/  ULDC UR5, c[0x0][0x240] ;  /* 0x0000900000057ab9 */ /* 0x000fe20000000800 */
[--C-:B------:R-:W-:Y:S01]  /*6500*/  @!P4 IMAD.IADD R241, R241, 0x1, -R4.reuse ;  /* 0x00000001f1f1c824 */ /* 0x100fe200078e0a04 */
[----:B------:R-:W-:Y:S01]  /*6510*/  ISETP.GE.AND P4, PT, R44, RZ, PT ;  /* 0x000000ff2c00720c */ /* 0x000fe20003f86270 */
[--C-:B------:R-:W-:Y:S01]  /*6520*/  @!P5 IMAD.IADD R239, R239, 0x1, -R4.reuse ;  /* 0x00000001efefd824 */ /* 0x100fe200078e0a04 */
[----:B------:R-:W-:Y:S01]  /*6530*/  ISETP.GE.AND P5, PT, R16, RZ, PT ;  /* 0x000000ff1000720c */ /* 0x000fe20003fa6270 */
[--C-:B------:R-:W-:Y:S01]  /*6540*/  @!P3 IMAD.IADD R221, R221, 0x1, -R4.reuse ;  /* 0x00000001ddddb824 */ /* 0x100fe200078e0a04 */
[----:B------:R-:W-:Y:S01]  /*6550*/  ISETP.GE.AND P3, PT, R18, RZ, PT ;  /* 0x000000ff1200720c */ /* 0x000fe20003f66270 */
[--C-:B------:R-:W-:Y:S01]  /*6560*/  @!P2 IMAD.IADD R6, R6, 0x1, -R4.reuse ;  /* 0x000000010606a824 */ /* 0x100fe200078e0a04 */
[----:B------:R-:W-:Y:S01]  /*6570*/  ISETP.GE.AND P2, PT, R23, RZ, PT ;  /* 0x000000ff1700720c */ /* 0x000fe20003f46270 */
[----:B------:R-:W-:Y:S01]  /*6580*/  @!P0 IMAD.IADD R223, R223, 0x1, -R4 ;  /* 0x00000001dfdf8824 */ /* 0x000fe200078e0a04 */
[----:B------:R-:W-:Y:S01]  /*6590*/  ISETP.GE.AND P0, PT, R42, RZ, PT ;  /* 0x000000ff2a00720c */ /* 0x000fe20003f06270 */
[----:B------:R-:W-:Y:S01]  /*65a0*/  IMAD.MOV.U32 R155, RZ, RZ, R6 ;  /* 0x000000ffff9b7224 */ /* 0x000fe200078e0006 */
[----:B------:R-:W-:Y:S01]  /*65b0*/  SEL R14, R14, RZ, !P1 ;  /* 0x000000ff0e0e7207 */ /* 0x000fe20004800000 */
[----:B------:R-:W-:Y:S01]  /*65c0*/  @!P6 IMAD.MOV R223, RZ, RZ, -R223 ;  /* 0x000000ffffdfe224 */ /* 0x000fe200078e0adf */
[----:B------:R-:W-:Y:S01]  /*65d0*/  ISETP.NE.AND P6, PT, R48, RZ, PT ;  /* 0x000000ff3000720c */ /* 0x000fe20003fc5270 */
[----:B------:R-:W-:Y:S01]  /*65e0*/  @!P4 IMAD.MOV R221, RZ, RZ, -R221 ;  /* 0x000000ffffddc224 */ /* 0x000fe200078e0add */
[----:B------:R-:W-:Y:S01]  /*65f0*/  ISETP.GE.AND P4, PT, R154, RZ, PT ;  /* 0x000000ff9a00720c */ /* 0x000fe20003f86270 */
[----:B------:R-:W-:Y:S01]  /*6600*/  @!P5 IMAD.MOV R155, RZ, RZ, -R155 ;  /* 0x000000ffff9bd224 */ /* 0x000fe200078e0a9b */
[----:B------:R-:W-:Y:S01]  /*6610*/  ISETP.GE.AND P5, PT, R153, RZ, PT ;  /* 0x000000ff9900720c */ /* 0x000fe20003fa6270 */
[----:B------:R-:W-:Y:S01]  /*6620*/  @!P3 IMAD.MOV R239, RZ, RZ, -R239 ;  /* 0x000000ffffefb224 */ /* 0x000fe200078e0aef */
[----:B------:R-:W-:Y:S01]  /*6630*/  ISETP.GE.AND P3, PT, R152, RZ, PT ;  /* 0x000000ff9800720c */ /* 0x000fe20003f66270 */
[----:B-1----:R-:W-:Y:S01]  /*6640*/  IMAD R243, R252, R243, RZ ;  /* 0x000000f3fcf37224 */ /* 0x002fe200078e02ff */
[C---:B------:R-:W-:Y:S01]  /*6650*/  SEL R219, R238.reuse, R219, !P6 ;  /* 0x000000dbeedb7207 */ /* 0x040fe20007000000 */
[----:B------:R-:W-:Y:S01]  /*6660*/  @!P0 IMAD.MOV R241, RZ, RZ, -R241 ;  /* 0x000000fffff18224 */ /* 0x000fe200078e0af1 */
[C---:B------:R-:W-:Y:S01]  /*6670*/  SEL R240, R238.reuse, R221, !P6 ;  /* 0x000000ddeef07207 */ /* 0x040fe20007000000 */
[----:B------:R-:W-:Y:S01]  /*6680*/  @!P2 IMAD.MOV R0, RZ, RZ, -R0 ;  /* 0x000000ffff00a224 */ /* 0x000fe200078e0a00 */
[C---:B------:R-:W-:Y:S01]  /*6690*/  SEL R217, R238.reuse, R217, !P6 ;  /* 0x000000d9eed97207 */ /* 0x040fe20007000000 */
[----:B------:R-:W-:Y:S01]  /*66a0*/  IMAD R219, R219, UR33, RZ ;  /* 0x00000021dbdb7c24 */ /* 0x000fe2000f8e02ff */
[C---:B------:R-:W-:Y:S01]  /*66b0*/  SEL R34, R238.reuse, R21, !P6 ;  /* 0x00000015ee227207 */ /* 0x040fe20007000000 */
[----:B------:R-:W-:Y:S01]  /*66c0*/  @!P4 IMAD.MOV R38, RZ, RZ, -R38 ;  /* 0x000000ffff26c224 */ /* 0x000fe200078e0a26 */
[C---:B------:R-:W-:Y:S01]  /*66d0*/  SEL R32, R238.reuse, R25, !P6 ;  /* 0x00000019ee207207 */ /* 0x040fe20007000000 */
[----:B------:R-:W-:Y:S01]  /*66e0*/  @!P5 IMAD.MOV R40, RZ, RZ, -R40 ;  /* 0x000000ffff28d224 */ /* 0x000fe200078e0a28 */
[----:B------:R-:W-:Y:S01]  /*66f0*/  SEL R30, R238, R27, !P6 ;  /* 0x0000001bee1e7207 */ /* 0x000fe20007000000 */
[----:B------:R-:W-:Y:S01]  /*6700*/  @!P3 IMAD.MOV R234, RZ, RZ, -R234 ;  /* 0x000000ffffeab224 */ /* 0x000fe200078e0aea */
[----:B------:R-:W-:Y:S01]  /*6710*/  ISETP.NE.AND P0, PT, R46, RZ, PT ;  /* 0x000000ff2e00720c */ /* 0x000fe20003f05270 */
[----:B------:R-:W-:Y:S01]  /*6720*/  IMAD R217, R217, UR31, RZ ;  /* 0x0000001fd9d97c24 */ /* 0x000fe2000f8e02ff */
[----:B------:R-:W-:Y:S01]  /*6730*/  LOP3.LUT R221, RZ, R46, RZ, 0x33, !PT ;  /* 0x0000002effdd7212 */ /* 0x000fe200078e33ff */
[----:B------:R-:W-:Y:S01]  /*6740*/  ULDC UR31, c[0x0][0x240] ;  /* 0x00009000001f7ab9 */ /* 0x000fe20000000800 */
[----:B------:R-:W-:-:S02]  /*6750*/  ISETP.NE.U32.AND P1, PT, R14, RZ, PT ;  /* 0x000000ff0e00720c */ /* 0x000fc40003f25070 */
[C---:B------:R-:W-:Y:S02]  /*6760*/  SEL R27, R238.reuse, R8, !P6 ;  /* 0x00000008ee1b7207 */ /* 0x040fe40007000000 */
[C---:B------:R-:W-:Y:S02]  /*6770*/  SEL R25, R238.reuse, R10, !P6 ;  /* 0x0000000aee197207 */ /* 0x040fe40007000000 */
[C---:B------:R-:W-:Y:S02]  /*6780*/  SEL R21, R238.reuse, R12, !P6 ;  /* 0x0000000cee157207 */ /* 0x040fe40007000000 */
[----:B------:R-:W-:Y:S01]  /*6790*/  LEA R2, P2, R243, UR6, 0x2 ;  /* 0x00000006f3027c11 */ /* 0x000fe2000f8410ff */
[----:B------:R-:W-:Y:S01]  /*67a0*/  ULDC UR6, c[0x0][0x240] ;  /* 0x0000900000067ab9 */ /* 0x000fe20000000800 */
[C---:B------:R-:W-:Y:S02]  /*67b0*/  SEL R215, R238.reuse, R215, !P6 ;  /* 0x000000d7eed77207 */ /* 0x040fe40007000000 */
[----:B------:R-:W-:-:S02]  /*67c0*/  SEL R213, R238, R213, !P6 ;  /* 0x000000d5eed57207 */ /* 0x000fc40007000000 */
[C---:B------:R-:W-:Y:S01]  /*67d0*/  SEL R211, R238.reuse, R211, !P6 ;  /* 0x000000d3eed37207 */ /* 0x040fe20007000000 */
[----:B------:R-:W-:Y:S01]  /*67e0*/  IMAD R215, R215, UR33, RZ ;  /* 0x00000021d7d77c24 */ /* 0x000fe2000f8e02ff */
        /* <DEDUP_REMOVED lines=83> */
[----:B------:R-:W-:Y:S01]  /*6d20*/  ULDC UR34, c[0x0][0x240] ;  /* 0x0000900000227ab9 */ /* 0x000fe20000000800 */
        /* <DEDUP_REMOVED lines=53> */
[----:B------:R-:W-:Y:S01]  /*7080*/  ULDC UR33, c[0x0][0x240] ;  /* 0x0000900000217ab9 */ /* 0x000fe20000000800 */
[C---:B------:R-:W-:Y:S01]  /*7090*/  SEL R67, R238.reuse, R67, !P6 ;  /* 0x00000043ee437207 */ /* 0x040fe20007000000 */
[----:B------:R-:W-:Y:S01]  /*70a0*/  ULDC UR35, c[0x0][0x240] ;  /* 0x0000900000237ab9 */ /* 0x000fe20000000800 */
[C---:B------:R-:W-:Y:S01]  /*70b0*/  SEL R65, R238.reuse, R65, !P6 ;  /* 0x00000041ee417207 */ /* 0x040fe20007000000 */
[----:B------:R-:W-:Y:S01]  /*70c0*/  IMAD R73, R73, UR34, RZ ;  /* 0x0000002249497c24 */ /* 0x000fe2000f8e02ff */
        /* <DEDUP_REMOVED lines=74> */
[----:B------:R-:W-:Y:S01]  /*7570*/  SEL R13, R238, R13, !P6 ;  /* 0x0000000dee0d7207 */ /* 0x000fe20007000000 */
        /* <DEDUP_REMOVED lines=18> */
[----:B------:R-:W-:Y:S01]  /*76a0*/  ULDC UR59, c[0x0][0x240] ;  /* 0x00009000003b7ab9 */ /* 0x000fe20000000800 */
[C---:B------:R-:W-:Y:S01]  /*76b0*/  SEL R155, R221.reuse, R38, !P0 ;  /* 0x00000026dd9b7207 */ /* 0x040fe20004000000 */
[----:B------:R-:W-:Y:S01]  /*76c0*/  IMAD R30, R30, UR58, RZ ;  /* 0x0000003a1e1e7c24 */ /* 0x000fe2000f8e02ff */
[----:B------:R-:W-:Y:S01]  /*76d0*/  SEL R236, R221, R40, !P0 ;  /* 0x00000028ddec7207 */ /* 0x000fe20004000000 */
[----:B------:R-:W-:Y:S01]  /*76e0*/  ULDC UR60, c[0x0][0x240] ;  /* 0x00009000003c7ab9 */ /* 0x000fe20000000800 */
[----:B------:R-:W-:Y:S01]  /*76f0*/  LEA.HI.X.SX32 R0, R243, UR7, 0x2, P2 ;  /* 0x00000007f3007c11 */ /* 0x000fe200090f16ff */
[----:B------:R-:W-:Y:S01]  /*7700*/  ULDC UR7, c[0x0][0x240] ;  /* 0x0000900000077ab9 */ /* 0x000fe20000000800 */
[-C--:B--2---:R-:W-:Y:S01]  /*7710*/  LEA R22, P0, R219, R2.reuse, 0x2 ;  /* 0x00000002db167211 */ /* 0x084fe200078010ff */
[----:B------:R-:W-:Y:S01]  /*7720*/  IMAD R127, R127, UR7, RZ ;  /* 0x000000077f7f7c24 */ /* 0x000fe2000f8e02ff */
[----:B------:R-:W-:Y:S01]  /*7730*/  LEA R232, P5, R217, R2, 0x2 ;  /* 0x00000002d9e87211 */ /* 0x000fe200078a10ff */
[----:B------:R-:W-:Y:S01]  /*7740*/  IMAD R26, R26, UR5, RZ ;  /* 0x000000051a1a7c24 */ /* 0x000fe2000f8e02ff */
[----:B------:R-:W-:Y:S01]  /*7750*/  LEA.HI.X.SX32 R23, R219, R0, 0x2, P0 ;  /* 0x00000000db177211 */ /* 0x000fe200000f16ff */
[----:B------:R-:W-:Y:S01]  /*7760*/  ULDC UR61, c[0x0][0x240] ;  /* 0x00009000003d7ab9 */ /* 0x000fe20000000800 */
[----:B------:R-:W-:Y:S01]  /*7770*/  LEA R226, P0, R215, R2, 0x2 ;  /* 0x00000002d7e27211 */ /* 0x000fe200078010ff */
[----:B------:R-:W-:Y:S01]  /*7780*/  IMAD R31, R31, UR57, RZ ;  /* 0x000000391f1f7c24 */ /* 0x000fe2000f8e02ff */
[----:B------:R-:W-:Y:S01]  /*7790*/  LEA.HI.X.SX32 R233, R217, R0, 0x2, P5 ;  /* 0x00000000d9e97211 */ /* 0x000fe200028f16ff */
[----:B------:R1:W-:Y:S01]  /*77a0*/  STL.64 [R1+0x78], R22 ;  /* 0x0000781601007387 */ /* 0x0003e20000100a00 */
[-C--:B------:R-:W-:Y:S01]  /*77b0*/  LEA R224, P2, R213, R2.reuse, 0x2 ;  /* 0x00000002d5e07211 */ /* 0x080fe200078410ff */
[----:B------:R-:W-:Y:S01]  /*77c0*/  IMAD R29, R29, UR59, RZ ;  /* 0x0000003b1d1d7c24 */ /* 0x000fe2000f8e02ff */
[-C--:B---3--:R-:W-:Y:S01]  /*77d0*/  LEA R152, P5, R207, R2.reuse, 0x2 ;  /* 0x00000002cf987211 */ /* 0x088fe200078a10ff */
[----:B------:R2:W-:Y:S01]  /*77e0*/  STL.64 [R1+0x1b10], R232 ;  /* 0x001b10e801007387 */ /* 0x0005e20000100a00 */
[----:B------:R-:W-:Y:S01]  /*77f0*/  LEA R222, P4, R209, R2, 0x2 ;  /* 0x00000002d1de7211 */ /* 0x000fe200078810ff */
[----:B------:R-:W-:Y:S01]  /*7800*/  ULDC UR7, c[0x0][0x240] ;  /* 0x0000900000077ab9 */ /* 0x000fe20000000800 */
[----:B------:R-:W-:Y:S01]  /*7810*/  LEA.HI.X.SX32 R227, R215, R0, 0x2, P0 ;  /* 0x00000000d7e37211 */ /* 0x000fe200000f16ff */
[----:B------:R-:W-:Y:S01]  /*7820*/  IMAD R28, R28, UR60, RZ ;  /* 0x0000003c1c1c7c24 */ /* 0x000fe2000f8e02ff */
[----:B------:R-:W-:Y:S01]  /*7830*/  LEA R220, P6, R205, R2, 0x2 ;  /* 0x00000002cddc7211 */ /* 0x000fe200078c10ff */
[----:B------:R-:W-:Y:S01]  /*7840*/  ULDC UR11, c[0x0][0x240] ;  /* 0x00009000000b7ab9 */ /* 0x000fe20000000800 */
[----:B------:R-:W-:Y:S01]  /*7850*/  LEA.HI.X.SX32 R225, R213, R0, 0x2, P2 ;  /* 0x00000000d5e17211 */ /* 0x000fe200010f16ff */
[----:B------:R-:W-:Y:S01]  /*7860*/  STL.64 [R1+0x70], R226 ;  /* 0x000070e201007387 */ /* 0x000fe20000100a00 */
[----:B-1----:R-:W-:Y:S01]  /*7870*/  LEA R22, P3, R211, R2, 0x2 ;  /* 0x00000002d3167211 */ /* 0x002fe200078610ff */
[----:B------:R-:W-:Y:S01]  /*7880*/  IMAD R27, R27, UR61, RZ ;  /* 0x0000003d1b1b7c24 */ /* 0x000fe2000f8e02ff */
[-C--:B------:R-:W-:Y:S01]  /*7890*/  LEA.HI.X.SX32 R153, R207, R0.reuse, 0x2, P5 ;  /* 0x00000000cf997211 */ /* 0x080fe200028f16ff */
[----:B------:R-:W-:Y:S01]  /*78a0*/  ULDC UR6, c[0x0][0x240] ;  /* 0x0000900000067ab9 */ /* 0x000fe20000000800 */
[----:B------:R-:W-:Y:S01]  /*78b0*/  LEA.HI.X.SX32 R23, R211, R0, 0x2, P3 ;  /* 0x00000000d3177211 */ /* 0x000fe200018f16ff */
[----:B------:R-:W-:Y:S01]  /*78c0*/  ULDC UR8, c[0x0][0x240] ;  /* 0x0000900000087ab9 */ /* 0x000fe20000000800 */
[-C--:B--2---:R-:W-:Y:S01]  /*78d0*/  LEA R232, P0, R203, R2.reuse, 0x2 ;  /* 0x00000002cbe87211 */ /* 0x084fe200078010ff */
[----:B------:R-:W-:Y:S01]  /*78e0*/  IMAD R24, R24, UR7, RZ ;  /* 0x0000000718187c24 */ /* 0x000fe2000f8e02ff */
[----:B------:R-:W-:Y:S01]  /*78f0*/  LEA R214, P2, R201, R2, 0x2 ;  /* 0x00000002c9d67211 */ /* 0x000fe200078410ff */
[----:B------:R1:W-:Y:S01]  /*7900*/  STL.64 [R1+0x60], R22 ;  /* 0x0000601601007387 */ /* 0x0003e20000100a00 */
[-C--:B------:R-:W-:Y:S01]  /*7910*/  LEA.HI.X.SX32 R223, R209, R0.reuse, 0x2, P4 ;  /* 0x00000000d1df7211 */ /* 0x080fe200020f16ff */
[----:B------:R-:W-:Y:S01]  /*7920*/  ULDC UR9, c[0x0][0x240] ;  /* 0x0000900000097ab9 */ /* 0x000fe20000000800 */
[-C--:B------:R-:W-:Y:S01]  /*7930*/  LEA.HI.X.SX32 R221, R205, R0.reuse, 0x2, P6 ;  /* 0x00000000cddd7211 */ /* 0x080fe200030f16ff */
[----:B------:R-:W-:Y:S01]  /*7940*/  STL.64 [R1+0x68], R224 ;  /* 0x000068e001007387 */ /* 0x000fe20000100a00 */
[----:B------:R-:W-:Y:S01]  /*7950*/  LEA.HI.X.SX32 R233, R203, R0, 0x2, P0 ;  /* 0x00000000cbe97211 */ /* 0x000fe200000f16ff */
[----:B------:R-:W-:Y:S01]  /*7960*/  IMAD R18, R18, UR11, RZ ;  /* 0x0000000b12127c24 */ /* 0x000fe2000f8e02ff */
[----:B------:R-:W-:Y:S01]  /*7970*/  LEA R206, P0, R191, R2, 0x2 ;  /* 0x00000002bfce7211 */ /* 0x000fe200078010ff */
[----:B------:R2:W-:Y:S01]  /*7980*/  STL.64 [R1+0x50], R152 ;  /* 0x0000509801007387 */ /* 0x0005e20000100a00 */
[----:B------:R-:W-:Y:S01]  /*7990*/  LEA.HI.X.SX32 R215, R201, R0, 0x2, P2 ;  /* 0x00000000c9d77211 */ /* 0x000fe200010f16ff */
[----:B------:R-:W-:Y:S01]  /*79a0*/  ULDC UR10, c[0x0][0x240] ;  /* 0x00009000000a7ab9 */ /* 0x000fe20000000800 */
[-C--:B------:R-:W-:Y:S01]  /*79b0*/  LEA R210, P4, R197, R2.reuse, 0x2 ;  /* 0x00000002c5d27211 */ /* 0x080fe200078810ff */
[----:B------:R-:W-:Y:S01]  /*79c0*/  STL.64 [R1+0x58], R222 ;  /* 0x000058de01007387 */ /* 0x000fe20000100a00 */
[-C--:B-1----:R-:W-:Y:S01]  /*79d0*/  LEA R22, P3, R199, R2.reuse, 0x2 ;  /* 0x00000002c7167211 */ /* 0x082fe200078610ff */
[----:B------:R-:W-:Y:S01]  /*79e0*/  IMAD R25, R25, UR6, RZ ;  /* 0x0000000619197c24 */ /* 0x000fe2000f8e02ff */
[-C--:B------:R-:W-:Y:S01]  /*79f0*/  LEA R202, P2, R189, R2.reuse, 0x2 ;  /* 0x00000002bdca7211 */ /* 0x080fe200078410ff */
[----:B------:R-:W-:Y:S01]  /*7a00*/  STL.64 [R1+0x48], R220 ;  /* 0x000048dc01007387 */ /* 0x000fe20000100a00 */
[-C--:B------:R-:W-:Y:S01]  /*7a10*/  LEA R208, P6, R193, R2.reuse, 0x2 ;  /* 0x00000002c1d07211 */ /* 0x080fe200078c10ff */
[----:B------:R-:W-:Y:S01]  /*7a20*/  IMAD R21, R21, UR8, RZ ;  /* 0x0000000815157c24 */ /* 0x000fe2000f8e02ff */
[----:B------:R-:W-:Y:S01]  /*7a30*/  ULDC UR13, c[0x0][0x240] ;  /* 0x00009000000d7ab9 */ /* 0x000fe20000000800 */
[----:B--2---:R-:W-:Y:S01]  /*7a40*/  LEA R152, P5, R195, R2, 0x2 ;  /* 0x00000002c3987211 */ /* 0x004fe200078a10ff */
[----:B------:R-:W-:Y:S01]  /*7a50*/  STL.64 [R1+0x40], R232 ;  /* 0x000040e801007387 */ /* 0x000fe20000100a00 */
[-C--:B------:R-:W-:Y:S01]  /*7a60*/  LEA.HI.X.SX32 R23, R199, R0.reuse, 0x2, P3 ;  /* 0x00000000c7177211 */ /* 0x080fe200018f16ff */
[----:B------:R-:W-:Y:S01]  /*7a70*/  IMAD R20, R20, UR9, RZ ;  /* 0x0000000914147c24 */ /* 0x000fe2000f8e02ff */
[-C--:B------:R-:W-:Y:S01]  /*7a80*/  LEA.HI.X.SX32 R211, R197, R0.reuse, 0x2, P4 ;  /* 0x00000000c5d37211 */ /* 0x080fe200020f16ff */
[----:B------:R-:W-:Y:S01]  /*7a90*/  STL [R1+0x10], R206 ;  /* 0x000010ce01007387 */ /* 0x000fe20000100800 */
[-C--:B------:R-:W-:Y:S01]  /*7aa0*/  LEA.HI.X.SX32 R153, R195, R0.reuse, 0x2, P5 ;  /* 0x00000000c3997211 */ /* 0x080fe200028f16ff */
[----:B------:R-:W-:Y:S01]  /*7ab0*/  ULDC UR17, c[0x0][0x240] ;  /* 0x0000900000117ab9 */ /* 0x000fe20000000800 */
[----:B------:R-:W-:Y:S01]  /*7ac0*/  LEA.HI.X.SX32 R209, R193, R0, 0x2, P6 ;  /* 0x00000000c1d17211 */ /* 0x000fe200030f16ff */
[----:B------:R-:W-:Y:S01]  /*7ad0*/  STL.64 [R1+0x38], R214 ;  /* 0x000038d601007387 */ /* 0x000fe20000100a00 */
[-C--:B------:R-:W-:Y:S01]  /*7ae0*/  LEA R230, P4, R185, R2.reuse, 0x2 ;  /* 0x00000002b9e67211 */ /* 0x080fe200078810ff */
[----:B------:R-:W-:Y:S01]  /*7af0*/  IMAD R19, R19, UR10, RZ ;  /* 0x0000000a13137c24 */ /* 0x000fe2000f8e02ff */
[----:B------:R-:W-:Y:S01]  /*7b00*/  ULDC UR12, c[0x0][0x240] ;  /* 0x00009000000c7ab9 */ /* 0x000fe20000000800 */
[----:B------:R1:W-:Y:S01]  /*7b10*/  STL.64 [R1+0x1b18], R232 ;  /* 0x001b18e801007387 */ /* 0x0003e20000100a00 */
[-C--:B------:R-:W-:Y:S01]  /*7b20*/  LEA R228, P5, R183, R2.reuse, 0x2 ;  /* 0x00000002b7e47211 */ /* 0x080fe200078a10ff */
[----:B------:R-:W-:Y:S01]  /*7b30*/  ULDC UR14, c[0x0][0x240] ;  /* 0x00009000000e7ab9 */ /* 0x000fe20000000800 */
[----:B------:R-:W-:Y:S01]  /*7b40*/  LEA R226, P6, R181, R2, 0x2 ;  /* 0x00000002b5e27211 */ /* 0x000fe200078c10ff */
[----:B------:R-:W2:Y:S01]  /*7b50*/  LDC R245, c[0x0][0x230] ;  /* 0x00008c00fff57b82 */ /* 0x000ea20000000800 */
[----:B------:R-:W-:Y:S01]  /*7b60*/  LEA.HI.X.SX32 R231, R185, R0, 0x2, P4 ;  /* 0x00000000b9e77211 */ /* 0x000fe200020f16ff */
[----:B------:R-:W-:Y:S01]  /*7b70*/  IMAD R15, R15, UR13, RZ ;  /* 0x0000000d0f0f7c24 */ /* 0x000fe2000f8e02ff */
[----:B------:R-:W-:Y:S01]  /*7b80*/  ULDC UR15, c[0x0][0x240] ;  /* 0x00009000000f7ab9 */ /* 0x000fe20000000800 */
[----:B------:R-:W-:Y:S01]  /*7b90*/  IMAD R9, R9, UR17, RZ ;  /* 0x0000001109097c24 */ /* 0x000fe2000f8e02ff */
[----:B------:R-:W-:Y:S01]  /*7ba0*/  ULDC UR16, c[0x0][0x240] ;  /* 0x0000900000107ab9 */ /* 0x000fe20000000800 */
[----:B------:R-:W-:Y:S01]  /*7bb0*/  IMAD R16, R16, UR12, RZ ;  /* 0x0000000c10107c24 */ /* 0x000fe2000f8e02ff */
[----:B------:R-:W-:Y:S01]  /*7bc0*/  ULDC UR19, c[0x0][0x240] ;  /* 0x0000900000137ab9 */ /* 0x000fe20000000800 */
[----:B-1----:R-:W3:Y:S01]  /*7bd0*/  LDL.64 R232, [R1+0x10] ;  /* 0x0000100001e87983 */ /* 0x002ee20000100a00 */
[----:B------:R-:W-:Y:S01]  /*7be0*/  LEA R218, P4, R173, R2, 0x2 ;  /* 0x00000002adda7211 */ /* 0x000fe200078810ff */
[----:B------:R-:W-:Y:S01]  /*7bf0*/  IMAD R14, R14, UR14, RZ ;  /* 0x0000000e0e0e7c24 */ /* 0x000fe2000f8e02ff */
[----:B------:R-:W-:Y:S01]  /*7c00*/  ULDC UR23, c[0x0][0x240] ;  /* 0x0000900000177ab9 */ /* 0x000fe20000000800 */
[----:B------:R-:W-:Y:S01]  /*7c10*/  STL [R1+0x8], R202 ;  /* 0x000008ca01007387 */ /* 0x000fe20000100800 */
[-C--:B------:R-:W-:Y:S01]  /*7c20*/  LEA.HI.X.SX32 R229, R183, R0.reuse, 0x2, P5 ;  /* 0x00000000b7e57211 */ /* 0x080fe200028f16ff */
[----:B------:R-:W-:Y:S01]  /*7c30*/  IMAD R12, R12, UR15, RZ ;  /* 0x0000000f0c0c7c24 */ /* 0x000fe2000f8e02ff */
[----:B------:R-:W1:Y:S01]  /*7c40*/  LDC R247, c[0x0][0x230] ;  /* 0x00008c00fff77b82 */ /* 0x000e620000000800 */
[----:B------:R4:W-:Y:S01]  /*7c50*/  STL.64 [R1+0x30], R22 ;  /* 0x0000301601007387 */ /* 0x0009e20000100a00 */
[----:B------:R-:W-:Y:S01]  /*7c60*/  LEA.HI.X.SX32 R227, R181, R0, 0x2, P6 ;  /* 0x00000000b5e37211 */ /* 0x000fe200030f16ff */
[----:B------:R-:W-:Y:S01]  /*7c70*/  IMAD R10, R10, UR16, RZ ;  /* 0x000000100a0a7c24 */ /* 0x000fe2000f8e02ff */
[----:B------:R-:W-:Y:S01]  /*7c80*/  ULDC UR18, c[0x0][0x240] ;  /* 0x0000900000127ab9 */ /* 0x000fe20000000800 */
[----:B------:R-:W-:Y:S01]  /*7c90*/  STL.64 [R1+0x28], R210 ;  /* 0x000028d201007387 */ /* 0x000fe20000100a00 */
[----:B------:R-:W-:Y:S01]  /*7ca0*/  LEA R216, P5, R171, R2, 0x2 ;  /* 0x00000002abd87211 */ /* 0x000fe200078a10ff */
[----:B------:R-:W-:Y:S01]  /*7cb0*/  ULDC UR20, c[0x0][0x240] ;  /* 0x0000900000147ab9 */ /* 0x000fe20000000800 */
[----:B------:R-:W-:Y:S01]  /*7cc0*/  LEA.HI.X.SX32 R219, R173, R0, 0x2, P4 ;  /* 0x00000000addb7211 */ /* 0x000fe200020f16ff */
[----:B------:R-:W-:Y:S01]  /*7cd0*/  STL.64 [R1+0x20], R152 ;  /* 0x0000209801007387 */ /* 0x000fe20000100a00 */
[----:B------:R-:W-:Y:S01]  /*7ce0*/  IMAD R7, R7, UR19, RZ ;  /* 0x0000001307077c24 */ /* 0x000fe2000f8e02ff */
[----:B------:R-:W-:Y:S01]  /*7cf0*/  ULDC UR21, c[0x0][0x240] ;  /* 0x0000900000157ab9 */ /* 0x000fe20000000800 */
[----:B------:R-:W-:Y:S01]  /*7d00*/  IMAD R6, R6, UR23, RZ ;  /* 0x0000001706067c24 */ /* 0x000fe2000f8e02ff */
[----:B------:R2:W-:Y:S01]  /*7d10*/  STL.64 [R1+0x1b20], R152 ;  /* 0x001b209801007387 */ /* 0x0005e20000100a00 */
[-C--:B----4-:R-:W-:Y:S01]  /*7d20*/  LEA R22, P3, R187, R2.reuse, 0x2 ;  /* 0x00000002bb167211 */ /* 0x090fe200078610ff */
[----:B------:R-:W-:Y:S01]  /*7d30*/  ULDC UR22, c[0x0][0x240] ;  /* 0x0000900000167ab9 */ /* 0x000fe20000000800 */
[----:B------:R-:W-:Y:S01]  /*7d40*/  LEA R214, P6, R169, R2, 0x2 ;  /* 0x00000002a9d67211 */ /* 0x000fe200078c10ff */
[----:B------:R4:W-:Y:S01]  /*7d50*/  STL.64 [R1+0x18], R208 ;  /* 0x000018d001007387 */ /* 0x0009e20000100a00 */
[-C--:B------:R-:W-:Y:S01]  /*7d60*/  LEA.HI.X.SX32 R23, R187, R0.reuse, 0x2, P3 ;  /* 0x00000000bb177211 */ /* 0x080fe200018f16ff */
[----:B------:R-:W-:Y:S01]  /*7d70*/  IMAD R8, R8, UR18, RZ ;  /* 0x0000001208087c24 */ /* 0x000fe2000f8e02ff */
[----:B------:R-:W-:Y:S01]  /*7d80*/  LEA.HI.X.SX32 R217, R171, R0, 0x2, P5 ;  /* 0x00000000abd97211 */ /* 0x000fe200028f16ff */
[----:B------:R-:W1:Y:S01]  /*7d90*/  S2R R251, SR_TID.X ;  /* 0x0000000000fb7919 */ /* 0x000e620000002100 */
[----:B------:R-:W-:Y:S01]  /*7da0*/  IMAD R5, R5, UR20, RZ ;  /* 0x0000001405057c24 */ /* 0x000fe2000f8e02ff */
[----:B------:R-:W-:Y:S01]  /*7db0*/  ULDC UR25, c[0x0][0x240] ;  /* 0x0000900000197ab9 */ /* 0x000fe20000000800 */
[----:B------:R-:W-:Y:S01]  /*7dc0*/  IMAD R3, R3, UR21, RZ ;  /* 0x0000001503037c24 */ /* 0x000fe2000f8e02ff */
[----:B--2---:R-:W2:Y:S01]  /*7dd0*/  LDL.64 R152, [R1+0x8] ;  /* 0x0000080001987983 */ /* 0x004ea20000100a00 */
[-C--:B------:R-:W-:Y:S01]  /*7de0*/  LEA R220, P3, R175, R2.reuse, 0x2 ;  /* 0x00000002afdc7211 */ /* 0x080fe200078610ff */
[----:B------:R-:W-:Y:S01]  /*7df0*/  ULDC UR29, c[0x0][0x240] ;  /* 0x00009000001d7ab9 */ /* 0x000fe20000000800 */
[----:B------:R-:W-:Y:S01]  /*7e00*/  LEA R204, P5, R159, R2, 0x2 ;  /* 0x000000029fcc7211 */ /* 0x000fe200078a10ff */
[----:B------:R-:W-:Y:S01]  /*7e10*/  IMAD R4, R4, UR22, RZ ;  /* 0x0000001604047c24 */ /* 0x000fe2000f8e02ff */
[----:B------:R-:W-:Y:S01]  /*7e20*/  LEA.HI.X.SX32 R221, R175, R0, 0x2, P3 ;  /* 0x00000000afdd7211 */ /* 0x000fe200018f16ff */
[----:B------:R-:W-:Y:S01]  /*7e30*/  ULDC UR24, c[0x0][0x240] ;  /* 0x0000900000187ab9 */ /* 0x000fe20000000800 */
[----:B----4-:R-:W-:Y:S01]  /*7e40*/  LEA R208, P3, R163, R2, 0x2 ;  /* 0x00000002a3d07211 */ /* 0x010fe200078610ff */
[----:B------:R-:W-:Y:S01]  /*7e50*/  ULDC UR26, c[0x0][0x240] ;  /* 0x00009000001a7ab9 */ /* 0x000fe20000000800 */
[-C--:B------:R-:W-:Y:S01]  /*7e60*/  LEA.HI.X.SX32 R215, R169, R0.reuse, 0x2, P6 ;  /* 0x00000000a9d77211 */ /* 0x080fe200030f16ff */
[----:B------:R-:W-:Y:S01]  /*7e70*/  IMAD R13, R13, UR25, RZ ;  /* 0x000000190d0d7c24 */ /* 0x000fe2000f8e02ff */
[-C--:B------:R-:W-:Y:S01]  /*7e80*/  LEA.HI.X.SX32 R209, R163, R0.reuse, 0x2, P3 ;  /* 0x00000000a3d17211 */ /* 0x080fe200018f16ff */
[----:B------:R-:W-:Y:S01]  /*7e90*/  ULDC UR27, c[0x0][0x240] ;  /* 0x00009000001b7ab9 */ /* 0x000fe20000000800 */
[----:B------:R-:W-:Y:S01]  /*7ea0*/  LEA.HI.X.SX32 R205, R159, R0, 0x2, P5 ;  /* 0x000000009fcd7211 */ /* 0x000fe200028f16ff */
[----:B------:R-:W-:Y:S01]  /*7eb0*/  IMAD R243, R36, UR29, RZ ;  /* 0x0000001d24f37c24 */ /* 0x000fe2000f8e02ff */
[-C--:B------:R-:W-:Y:S01]  /*7ec0*/  LEA R196, P3, R147, R2.reuse, 0x2 ;  /* 0x0000000293c47211 */ /* 0x080fe200078610ff */
[----:B------:R-:W-:Y:S01]  /*7ed0*/  ULDC UR28, c[0x0][0x240] ;  /* 0x00009000001c7ab9 */ /* 0x000fe20000000800 */
[----:B------:R-:W-:Y:S01]  /*7ee0*/  LEA R192, P5, R143, R2, 0x2 ;  /* 0x000000028fc07211 */ /* 0x000fe200078a10ff */
[----:B------:R-:W-:Y:S01]  /*7ef0*/  IMAD R11, R11, UR24, RZ ;  /* 0x000000180b0b7c24 */ /* 0x000fe2000f8e02ff */
[-C--:B------:R-:W-:Y:S01]  /*7f00*/  LEA.HI.X.SX32 R197, R147, R0.reuse, 0x2, P3 ;  /* 0x0000000093c57211 */ /* 0x080fe200018f16ff */
[----:B------:R-:W-:Y:S01]  /*7f10*/  IMAD R17, R17, UR26, RZ ;  /* 0x0000001a11117c24 */ /* 0x000fe2000f8e02ff */
[----:B------:R-:W-:Y:S01]  /*7f20*/  LEA.HI.X.SX32 R193, R143, R0, 0x2, P5 ;  /* 0x000000008fc17211 */ /* 0x000fe200028f16ff */
[----:B------:R-:W-:Y:S01]  /*7f30*/  IMAD R237, R237, UR27, RZ ;  /* 0x0000001beded7c24 */ /* 0x000fe2000f8e02ff */
[-C--:B------:R-:W-:Y:S01]  /*7f40*/  LEA R184, P3, R135, R2.reuse, 0x2 ;  /* 0x0000000287b87211 */ /* 0x080fe200078610ff */
[----:B------:R-:W-:Y:S01]  /*7f50*/  IMAD R244, R244, UR28, RZ ;  /* 0x0000001cf4f47c24 */ /* 0x000fe2000f8e02ff */
[----:B------:R-:W-:Y:S01]  /*7f60*/  LEA R180, P5, R131, R2, 0x2 ;  /* 0x0000000283b47211 */ /* 0x000fe200078a10ff */
[----:B------:R-:W-:Y:S01]  /*7f70*/  ULDC UR30, c[0x0][0x240] ;  /* 0x00009000001e7ab9 */ /* 0x000fe20000000800 */
[-C--:B------:R-:W-:Y:S01]  /*7f80*/  LEA.HI.X.SX32 R185, R135, R0.reuse, 0x2, P3 ;  /* 0x0000000087b97211 */ /* 0x080fe200018f16ff */
[----:B------:R-:W-:Y:S01]  /*7f90*/  ULDC UR31, c[0x0][0x240] ;  /* 0x00009000001f7ab9 */ /* 0x000fe20000000800 */
[----:B------:R-:W-:Y:S01]  /*7fa0*/  LEA.HI.X.SX32 R181, R131, R0, 0x2, P5 ;  /* 0x0000000083b57211 */ /* 0x000fe200028f16ff */
[----:B------:R-:W-:Y:S01]  /*7fb0*/  ULDC UR32, c[0x0][0x240] ;  /* 0x0000900000207ab9 */ /* 0x000fe20000000800 */
        /* <DEDUP_REMOVED lines=11> */
[----:B------:R-:W4:Y:S01]  /*8070*/  S2UR UR6, SR_CgaCtaId ;  /* 0x00000000000679c3 */ /* 0x000f220000008800 */
[----:B------:R-:W-:Y:S01]  /*8080*/  ULDC UR5, c[0x0][0x234] ;  /* 0x00008d0000057ab9 */ /* 0x000fe20000000800 */
[----:B------:R-:W-:Y:S01]  /*8090*/  VIADD R245, R245, 0xfffffffe ;  /* 0xfffffffef5f57836 */ /* 0x000fe20000000000 */
[----:B------:R-:W-:Y:S01]  /*80a0*/  ULDC.64 UR8, c[0x0][0x210] ;  /* 0x0000840000087ab9 */ /* 0x000fe20000000a00 */
[----:B------:R-:W-:-:S02]  /*80b0*/  IMAD R155, R155, UR5, RZ ;  /* 0x000000059b9b7c24 */ /* 0x000fc4000f8e02ff */
[----:B------:R-:W-:Y:S02]  /*80c0*/  IMAD R235, R235, UR5, RZ ;  /* 0x00000005ebeb7c24 */ /* 0x000fe4000f8e02ff */
[----:B-1----:R-:W-:Y:S02]  /*80d0*/  IMAD.SHL.U32 R249, R251, 0x10, RZ ;  /* 0x00000010fbf97824 */ /* 0x002fe400078e00ff */
[----:B------:R-:W1:Y:S01]  /*80e0*/  LDC R251, c[0x0][0x230] ;  /* 0x00008c00fffb7b82 */ /* 0x000e620000000800 */
[----:B---3--:R-:W-:Y:S02]  /*80f0*/  LEA.HI.X.SX32 R233, R191, R0, 0x2, P0 ;  /* 0x00000000bfe97211 */ /* 0x008fe400000f16ff */
[-C--:B------:R-:W-:Y:S01]  /*8100*/  LEA R224, P0, R179, R2.reuse, 0x2 ;  /* 0x00000002b3e07211 */ /* 0x080fe200078010ff */
[----:B------:R-:W-:Y:S01]  /*8110*/  IMAD.MOV.U32 R232, RZ, RZ, R206 ;  /* 0x000000ffffe87224 */ /* 0x000fe200078e00ce */
[----:B------:R-:W-:Y:S02]  /*8120*/  LEA R206, P4, R161, R2, 0x2 ;  /* 0x00000002a1ce7211 */ /* 0x000fe400078810ff */
[----:B------:R-:W-:-:S02]  /*8130*/  LEA.HI.X.SX32 R225, R179, R0, 0x2, P0 ;  /* 0x00000000b3e17211 */ /* 0x000fc400000f16ff */
[----:B------:R-:W-:Y:S02]  /*8140*/  LEA R212, P0, R167, R2, 0x2 ;  /* 0x00000002a7d47211 */ /* 0x000fe400078010ff */
[-C--:B------:R-:W-:Y:S02]  /*8150*/  LEA.HI.X.SX32 R207, R161, R0.reuse, 0x2, P4 ;  /* 0x00000000a1cf7211 */ /* 0x080fe400020f16ff */
[----:B------:R-:W-:Y:S02]  /*8160*/  LEA.HI.X.SX32 R213, R167, R0, 0x2, P0 ;  /* 0x00000000a7d57211 */ /* 0x000fe400000f16ff */
[-C--:B------:R-:W-:Y:S02]  /*8170*/  LEA R200, P0, R151, R2.reuse, 0x2 ;  /* 0x0000000297c87211 */ /* 0x080fe400078010ff */
[----:B------:R-:W-:Y:S02]  /*8180*/  LEA R194, P4, R145, R2, 0x2 ;  /* 0x0000000291c27211 */ /* 0x000fe400078810ff */
[----:B--2---:R-:W-:-:S02]  /*8190*/  LEA.HI.X.SX32 R153, R189, R0, 0x2, P2 ;  /* 0x00000000bd997211 */ /* 0x004fc400010f16ff */
[----:B------:R-:W-:-:S04]  /*81a0*/  LEA R222, P2, R177, R2, 0x2 ;  /* 0x00000002b1de7211 */ /* 0x000fc800078410ff */
[----:B------:R-:W-:Y:S02]  /*81b0*/  LEA.HI.X.SX32 R223, R177, R0, 0x2, P2 ;  /* 0x00000000b1df7211 */ /* 0x000fe400010f16ff */
[----:B------:R-:W-:Y:S01]  /*81c0*/  LEA R210, P2, R165, R2, 0x2 ;  /* 0x00000002a5d27211 */ /* 0x000fe200078410ff */
[----:B------:R-:W-:-:S03]  /*81d0*/  IMAD.MOV.U32 R152, RZ, RZ, R202 ;  /* 0x000000ffff987224 */ /* 0x000fc600078e00ca */
[----:B------:R-:W-:Y:S02]  /*81e0*/  LEA.HI.X.SX32 R211, R165, R0, 0x2, P2 ;  /* 0x00000000a5d37211 */ /* 0x000fe400010f16ff */
[-C--:B------:R-:W-:Y:S02]  /*81f0*/  LEA R198, P2, R149, R2.reuse, 0x2 ;  /* 0x0000000295c67211 */ /* 0x080fe400078410ff */
[----:B------:R-:W-:Y:S02]  /*8200*/  LEA R202, P6, R157, R2, 0x2 ;  /* 0x000000029dca7211 */ /* 0x000fe400078c10ff */
[----:B------:R-:W-:Y:S02]  /*8210*/  LEA.HI.X.SX32 R199, R149, R0, 0x2, P2 ;  /* 0x0000000095c77211 */ /* 0x000fe400010f16ff */
[----:B------:R-:W-:Y:S02]  /*8220*/  LEA R186, P2, R137, R2, 0x2 ;  /* 0x0000000289ba7211 */ /* 0x000fe400078410ff */
[----:B------:R-:W-:-:S02]  /*8230*/  LEA.HI.X.SX32 R203, R157, R0, 0x2, P6 ;  /* 0x000000009dcb7211 */ /* 0x000fc400030f16ff */
[----:B------:R-:W-:Y:S02]  /*8240*/  LEA R190, P6, R141, R2, 0x2 ;  /* 0x000000028dbe7211 */ /* 0x000fe400078c10ff */
[----:B------:R-:W-:Y:S02]  /*8250*/  LEA.HI.X.SX32 R201, R151, R0, 0x2, P0 ;  /* 0x0000000097c97211 */ /* 0x000fe400000f16ff */
        /* <DEDUP_REMOVED lines=28> */
[-C--:B------:R-:W-:Y:S02]  /*8420*/  LEA.HI.X.SX32 R161, R111, R0.reuse, 0x2, P3 ;  /* 0x000000006fa17211 */ /* 0x080fe400018f16ff */
[----:B------:R-:W-:Y:S02]  /*8430*/  LEA.HI.X.SX32 R157, R107, R0, 0x2, P5 ;  /* 0x000000006b9d7211 */ /* 0x000fe400028f16ff */
[-C--:B------:R-:W-:Y:S02]  /*8440*/  LEA R134, P2, R89, R2.reuse, 0x2 ;  /* 0x0000000259867211 */ /* 0x080fe400078410ff */
[-C--:B------:R-:W-:Y:S02]  /*8450*/  LEA R144, P3, R99, R2.reuse, 0x2 ;  /* 0x0000000263907211 */ /* 0x080fe400078610ff */
        /* <DEDUP_REMOVED lines=125> */
[-C--:B------:R-:W-:Y:S02]  /*8c30*/  LEA.HI.X.SX32 R21, R13, R0.reuse, 0x2, P4 ;  /* 0x000000000d157211 */ /* 0x080fe400020f16ff */
[-C--:B------:R-:W-:Y:S02]  /*8c40*/  LEA.HI.X.SX32 R13, R243, R0.reuse, 0x2, P2 ;  /* 0x00000000f30d7211 */ /* 0x080fe400010f16ff */
[-C--:B------:R-:W-:Y:S01]  /*8c50*/  LEA.HI.X.SX32 R25, R11, R0.reuse, 0x2, P3 ;  /* 0x000000000b197211 */ /* 0x080fe200018f16ff */
[----:B------:R-:W2:Y:S01]  /*8c60*/  LDC R243, c[0x0][0x230] ;  /* 0x00008c00fff37b82 */ /* 0x000ea20000000800 */
[----:B------:R-:W-:Y:S01]  /*8c70*/  LEA.HI.X.SX32 R19, R17, R0, 0x2, P5 ;  /* 0x0000000011137211 */ /* 0x000fe200028f16ff */
[----:B------:R-:W-:Y:S01]  /*8c80*/  IMAD R4, R234, UR5, RZ ;  /* 0x00000005ea047c24 */ /* 0x000fe2000f8e02ff */
[----:B------:R-:W-:-:S02]  /*8c90*/  LEA R10, P3, R241, R2, 0x2 ;  /* 0x00000002f10a7211 */ /* 0x000fc400078610ff */
[-C--:B------:R-:W-:Y:S02]  /*8ca0*/  LEA R8, P4, R240, R2.reuse, 0x2 ;  /* 0x00000002f0087211 */ /* 0x080fe400078810ff */
[----:B------:R-:W-:Y:S02]  /*8cb0*/  LEA R6, P5, R239, R2, 0x2 ;  /* 0x00000002ef067211 */ /* 0x000fe400078a10ff */
[----:B------:R-:W-:Y:S02]  /*8cc0*/  LEA.HI.X.SX32 R17, R237, R0, 0x2, P6 ;  /* 0x00000000ed117211 */ /* 0x000fe400030f16ff */
[----:B------:R-:W-:Y:S02]  /*8cd0*/  LEA R2, P6, R238, R2, 0x2 ;  /* 0x00000002ee027211 */ /* 0x000fe400078c10ff */
[-C--:B------:R-:W-:Y:S02]  /*8ce0*/  LEA.HI.X.SX32 R15, R244, R0.reuse, 0x2, P0 ;  /* 0x00000000f40f7211 */ /* 0x080fe400000f16ff */
[----:B------:R-:W3:Y:S01]  /*8cf0*/  LDC R244, c[0x0][0x230] ;  /* 0x00008c00fff47b82 */ /* 0x000ee20000000800 */
[-C--:B------:R-:W-:Y:S01]  /*8d00*/  LEA.HI.X.SX32 R9, R240, R0.reuse, 0x2, P4 ;  /* 0x00000000f0097211 */ /* 0x080fe200020f16ff */
[----:B------:R-:W-:Y:S01]  /*8d10*/  VIADD R237, R247, 0xfffffffd ;  /* 0xfffffffdf7ed7836 */ /* 0x000fe20000000000 */
[----:B------:R-:W-:-:S02]  /*8d20*/  LEA.HI.X.SX32 R3, R238, R0, 0x2, P6 ;  /* 0x00000000ee037211 */ /* 0x000fc400030f16ff */
[-C--:B------:R-:W-:Y:S02]  /*8d30*/  LEA.HI.X.SX32 R11, R241, R0.reuse, 0x2, P3 ;  /* 0x00000000f10b7211 */ /* 0x080fe400018f16ff */
[----:B------:R-:W-:Y:S01]  /*8d40*/  LEA.HI.X.SX32 R7, R239, R0, 0x2, P5 ;  /* 0x00000000ef077211 */ /* 0x000fe200028f16ff */
[----:B------:R-:W-:Y:S01]  /*8d50*/  IMAD R0, R236, UR5, RZ ;  /* 0x00000005ec007c24 */ /* 0x000fe2000f8e02ff */
[----:B------:R-:W-:Y:S01]  /*8d60*/  LEA R238, P4, R4, UR8, 0x2 ;  /* 0x0000000804ee7c11 */ /* 0x000fe2000f8810ff */
[----:B------:R-:W-:Y:S01]  /*8d70*/  VIADD R5, R248, 0xfffffffc ;  /* 0xfffffffcf8057836 */ /* 0x000fe20000000000 */
[----:B------:R-:W-:Y:S01]  /*8d80*/  ISETP.GE.U32.AND P3, PT, R245, 0x7fffffbf, PT ;  /* 0x7fffffbff500780c */ /* 0x000fe20003f66070 */
[----:B------:R-:W-:Y:S01]  /*8d90*/  STL [R1+0x14], R233 ;  /* 0x000014e901007387 */ /* 0x000fe20000100800 */
[----:B------:R-:W1:Y:S01]  /*8da0*/  LDC R245, c[0x0][0x230] ;  /* 0x00008c00fff57b82 */ /* 0x000e620000000800 */
[----:B------:R-:W-:Y:S02]  /*8db0*/  LEA R236, P5, R155, UR8, 0x2 ;  /* 0x000000089bec7c11 */ /* 0x000fe4000f8a10ff */
[----:B------:R-:W-:Y:S01]  /*8dc0*/  LEA.HI.X.SX32 R239, R4, UR9, 0x2, P4 ;  /* 0x0000000904ef7c11 */ /* 0x000fe2000a0f16ff */
[----:B------:R-:W-:Y:S01]  /*8dd0*/  STL.64 [R1+0x1b38], R232 ;  /* 0x001b38e801007387 */ /* 0x000fe20000100a00 */
[----:B------:R-:W-:-:S02]  /*8de0*/  ISETP.GE.U32.AND P4, PT, R237, 0x7fffffbe, PT ;  /* 0x7fffffbeed00780c */ /* 0x000fc40003f86070 */
[----:B------:R-:W-:Y:S01]  /*8df0*/  LEA.HI.X.SX32 R237, R155, UR9, 0x2, P5 ;  /* 0x000000099bed7c11 */ /* 0x000fe2000a8f16ff */
[----:B------:R-:W-:Y:S01]  /*8e00*/  STL [R1+0xc], R153 ;  /* 0x00000c9901007387 */ /* 0x000fe20000100800 */
[----:B------:R-:W-:Y:S02]  /*8e10*/  ISETP.GE.U32.AND P5, PT, R5, 0x7fffffbd, PT ;  /* 0x7fffffbd0500780c */ /* 0x000fe40003fa6070 */
[----:B------:R-:W-:Y:S01]  /*8e20*/  LEA R240, P0, R235, UR8, 0x2 ;  /* 0x00000008ebf07c11 */ /* 0x000fe2000f8010ff */
[----:B------:R-:W-:Y:S01]  /*8e30*/  STL.64 [R1+0x1b28], R152 ;  /* 0x001b289801007387 */ /* 0x000fe20000100a00 */
[----:B------:R-:W1:Y:S03]  /*8e40*/  LDC R5, c[0x0][0x230] ;  /* 0x00008c00ff057b82 */ /* 0x000e660000000800 */
[----:B------:R-:W-:Y:S01]  /*8e50*/  STL.64 [R1+0x1b40], R230 ;  /* 0x001b40e601007387 */ /* 0x000fe20000100a00 */
[----:B------:R-:W-:-:S03]  /*8e60*/  LOP3.LUT R155, R249, 0x70, RZ, 0xc0, !PT ;  /* 0x00000070f99b7812 */ /* 0x000fc600078ec0ff */
[----:B------:R-:W-:Y:S01]  /*8e70*/  STL.64 [R1], R22 ;  /* 0x0000001601007387 */ /* 0x000fe20000100a00 */
[----:B------:R-:W-:Y:S01]  /*8e80*/  ISETP.GE.U32.AND P2, PT, R246, 0x7fffffc0, PT ;  /* 0x7fffffc0f600780c */ /* 0x000fe20003f46070 */
[----:B------:R-:W-:Y:S01]  /*8e90*/  UMOV UR5, 0x400 ;  /* 0x0000040000057882 */ /* 0x000fe20000000000 */
[----:B------:R-:W-:Y:S01]  /*8ea0*/  LEA.HI.X.SX32 R241, R235, UR9, 0x2, P0 ;  /* 0x00000009ebf17c11 */ /* 0x000fe200080f16ff */
[----:B------:R3:W-:Y:S01]  /*8eb0*/  STL.64 [R1+0x1b30], R22 ;  /* 0x001b301601007387 */ /* 0x0007e20000100a00 */
[----:B------:R-:W-:Y:S01]  /*8ec0*/  LEA R234, P0, R0, UR8, 0x2 ;  /* 0x0000000800ea7c11 */ /* 0x000fe2000f8010ff */
[----:B--2---:R-:W-:Y:S01]  /*8ed0*/  VIADD R4, R243, 0xffffffdf ;  /* 0xffffffdff3047836 */ /* 0x004fe20000000000 */
[----:B------:R-:W2:Y:S01]  /*8ee0*/  LDC R246, c[0x0][0x230] ;  /* 0x00008c00fff67b82 */ /* 0x000ea20000000800 */
[----:B------:R-:W-:Y:S01]  /*8ef0*/  STL.64 [R1+0x1b48], R228 ;  /* 0x001b48e401007387 */ /* 0x000fe20000100a00 */
[----:B----4-:R-:W-:-:S03]  /*8f00*/  ULEA UR5, UR6, UR5, 0x18 ;  /* 0x0000000506057291 */ /* 0x010fc6000f8ec03f */
[----:B------:R-:W-:Y:S01]  /*8f10*/  STL.64 [R1+0x1b50], R226 ;  /* 0x001b50e201007387 */ /* 0x000fe20000100a00 */
[----:B------:R-:W-:Y:S01]  /*8f20*/  IMAD R155, R250, 0x80, R155 ;  /* 0x00000080fa9b7824 */ /* 0x000fe200078e029b */
[----:B------:R-:W-:Y:S01]  /*8f30*/  LEA.HI.X.SX32 R235, R0, UR9, 0x2, P0 ;  /* 0x0000000900eb7c11 */ /* 0x000fe200080f16ff */
[----:B------:R-:W4:Y:S01]  /*8f40*/  LDC R243, c[0x0][0x230] ;  /* 0x00008c00fff37b82 */ /* 0x000f220000000800 */
[----:B------:R-:W-:Y:S04]  /*8f50*/  STL.64 [R1+0x1b58], R224 ;  /* 0x001b58e001007387 */ /* 0x000fe80000100a00 */
[----:B------:R-:W-:Y:S01]  /*8f60*/  STL.64 [R1+0x1b60], R222 ;  /* 0x001b60de01007387 */ /* 0x000fe20000100a00 */
[----:B------:R-:W-:Y:S02]  /*8f70*/  ISETP.GE.U32.AND P6, PT, R4, 0x7fffffa0, PT ;  /* 0x7fffffa00400780c */ /* 0x000fe40003fc6070 */
[----:B------:R-:W2:Y:S01]  /*8f80*/  LDC R247, c[0x0][0x230] ;  /* 0x00008c00fff77b82 */ /* 0x000ea20000000800 */
[----:B------:R-:W-:Y:S01]  /*8f90*/  STL.64 [R1+0x1b68], R220 ;  /* 0x001b68dc01007387 */ /* 0x000fe20000100a00 */
[----:B---3--:R-:W-:-:S03]  /*8fa0*/  VIADD R0, R244, 0xffffffde ;  /* 0xffffffdef4007836 */ /* 0x008fc60000000000 */
[----:B------:R-:W-:Y:S01]  /*8fb0*/  STL.64 [R1+0x1b70], R218 ;  /* 0x001b70da01007387 */ /* 0x000fe20000100a00 */
[----:B------:R-:W-:Y:S02]  /*8fc0*/  VIADD R23, R155, UR5 ;  /* 0x000000059b177c36 */ /* 0x000fe40008000000 */
[----:B------:R-:W3:Y:S01]  /*8fd0*/  LDC R244, c[0x0][0x230] ;  /* 0x00008c00fff47b82 */ /* 0x000ee20000000800 */
[----:B------:R-:W-:Y:S04]  /*8fe0*/  STL.64 [R1+0x1b78], R216 ;  /* 0x001b78d801007387 */ /* 0x000fe80000100a00 */
[----:B------:R-:W-:Y:S03]  /*8ff0*/  STL.64 [R1+0x1b80], R214 ;  /* 0x001b80d601007387 */ /* 0x000fe60000100a00 */
[----:B------:R-:W2:Y:S01]  /*9000*/  LDC R248, c[0x0][0x230] ;  /* 0x00008c00fff87b82 */ /* 0x000ea20000000800 */
[----:B------:R-:W-:Y:S04]  /*9010*/  STL.64 [R1+0x1b88], R212 ;  /* 0x001b88d401007387 */ /* 0x000fe80000100a00 */
[----:B------:R-:W-:Y:S01]  /*9020*/  STL.64 [R1+0x1b90], R210 ;  /* 0x001b90d201007387 */ /* 0x000fe20000100a00 */
[----:B------:R-:W-:-:S02]  /*9030*/  ISETP.GE.U32.AND P0, PT, R0, 0x7fffff9f, PT ;  /* 0x7fffff9f0000780c */ /* 0x000fc40003f06070 */
[----:B------:R-:W2:Y:S01]  /*9040*/  LDC R249, c[0x0][0x230] ;  /* 0x00008c00fff97b82 */ /* 0x000ea20000000800 */
[----:B------:R-:W-:Y:S01]  /*9050*/  STL.64 [R1+0x1b98], R208 ;  /* 0x001b98d001007387 */ /* 0x000fe20000100a00 */
[----:B------:R-:W-:-:S03]  /*9060*/  ULDC.64 UR8, c[0x0][0x208] ;  /* 0x0000820000087ab9 */ /* 0x000fc60000000a00 */
[----:B------:R-:W-:Y:S01]  /*9070*/  STL.64 [R1+0x1ba0], R206 ;  /* 0x001ba0ce01007387 */ /* 0x000fe20000100a00 */
[----:B-1----:R-:W-:Y:S02]  /*9080*/  VIADD R0, R245, 0xffffffdd ;  /* 0xffffffddf5007836 */ /* 0x002fe40000000000 */
[----:B------:R-:W-:Y:S01]  /*9090*/  VIADD R4, R5, 0xffffffdc ;  /* 0xffffffdc05047836 */ /* 0x000fe20000000000 */
[----:B------:R-:W-:Y:S01]  /*90a0*/  STL.64 [R1+0x1ba8], R204 ;  /* 0x001ba8cc01007387 */ /* 0x000fe20000100a00 */
[C---:B------:R-:W-:Y:S01]  /*90b0*/  IMAD.WIDE R152, R242.reuse, 0x4, R234 ;  /* 0x00000004f2987825 */ /* 0x040fe200078e02ea */
[----:B------:R-:W1:Y:S02]  /*90c0*/  LDC R5, c[0x0][0x230] ;  /* 0x00008c00ff057b82 */ /* 0x000e640000000800 */
[----:B------:R-:W-:Y:S04]  /*90d0*/  STL.64 [R1+0x1bb0], R202 ;  /* 0x001bb0ca01007387 */ /* 0x000fe80000100a00 */
[----:B------:R-:W-:Y:S01]  /*90e0*/  STL.64 [R1+0x1bb8], R200 ;  /* 0x001bb8c801007387 */ /* 0x000fe20000100a00 */
[----:B------:R-:W-:Y:S01]  /*90f0*/  LOP3.LUT R22, R155, 0x10, RZ, 0x3c, !PT ;  /* 0x000000109b167812 */ /* 0x000fe200078e3cff */
[----:B------:R-:W2:Y:S02]  /*9100*/  LDC R245, c[0x0][0x230] ;  /* 0x00008c00fff57b82 */ /* 0x000ea40000000800 */
[----:B------:R-:W-:Y:S04]  /*9110*/  STL.64 [R1+0x1bc0], R198 ;  /* 0x001bc0c601007387 */ /* 0x000fe80000100a00 */
[----:B------:R-:W-:Y:S01]  /*9120*/  @!PT LDS RZ, [RZ] ;  /* 0x00000000fffff984 */ /* 0x000fe20000000800 */
[----:B------:R-:W-:Y:S01]  /*9130*/  @!PT LDS RZ, [RZ] ;  /* 0x00000000fffff984 */ /* 0x000fe20000000800 */
[----:B------:R-:W-:Y:S01]  /*9140*/  @!PT LDS RZ, [RZ] ;  /* 0x00000000fffff984 */ /* 0x000fe20000000800 */
[----:B------:R-:W-:Y:S02]  /*9150*/  LDGSTS.E [R23], desc[UR8][R240.64], !P2 ;  /* 0x00000000f0177fae */ /* 0x000fe4000d121848 */
[----:B------:R-:W2:Y:S02]  /*9160*/  LDC R250, c[0x0][0x230] ;  /* 0x00008c00fffa7b82 */ /* 0x000ea40000000800 */
[----:B------:R-:W-:Y:S04]  /*9170*/  STL.64 [R1+0x1bc8], R196 ;  /* 0x001bc8c401007387 */ /* 0x000fe80000100a00 */
[----:B------:R-:W-:Y:S04]  /*9180*/  LDGSTS.E [R23+0x4000], desc[UR8][R238.64], !P2 ;  /* 0x04000000ee177fae */ /* 0x000fe8000d121848 */
[----:B------:R4:W-:Y:S04]  /*9190*/  STL.64 [R1+0x1bd0], R194 ;  /* 0x001bd0c201007387 */ /* 0x0009e80000100a00 */
[----:B------:R-:W-:Y:S04]  /*91a0*/  LDGSTS.E [R23+0x8000], desc[UR8][R236.64], !P2 ;  /* 0x08000000ec177fae */ /* 0x000fe8000d121848 */
[----:B------:R3:W-:Y:S04]  /*91b0*/  STL.64 [R1+0x1bd8], R192 ;  /* 0x001bd8c001007387 */ /* 0x0007e80000100a00 */
[----:B------:R-:W-:Y:S01]  /*91c0*/  LDGSTS.E [R23+0xc000], desc[UR8][R234.64], !P2 ;  /* 0x0c000000ea177fae */ /* 0x000fe2000d121848 */
[----:B----4-:R-:W-:Y:S01]  /*91d0*/  IMAD.WIDE R194, R242, 0x4, R240 ;  /* 0x00000004f2c27825 */ /* 0x010fe200078e02f0 */
[----:B------:R-:W-:-:S02]  /*91e0*/  ISETP.GE.U32.AND P2, PT, R0, 0x7fffff9e, PT ;  /* 0x7fffff9e0000780c */ /* 0x000fc40003f46070 */
[----:B------:R4:W-:Y:S01]  /*91f0*/  STL.64 [R1+0x1be0], R190 ;  /* 0x001be0be01007387 */ /* 0x0009e20000100a00 */
[C---:B------:R-:W-:Y:S02]  /*9200*/  IMAD.SHL.U32 R0, R242.reuse, 0x2, RZ ;  /* 0x00000002f2007824 */ /* 0x040fe400078e00ff */
[C---:B---3--:R-:W-:Y:S01]  /*9210*/  IMAD.WIDE R192, R242.reuse, 0x4, R238 ;  /* 0x00000004f2c07825 */ /* 0x048fe200078e02ee */
[----:B------:R3:W-:Y:S04]  /*9220*/  STL.64 [R1+0x858], R194 ;  /* 0x000858c201007387 */ /* 0x0007e80000100a00 */
[----:B------:R3:W-:Y:S01]  /*9230*/  LDGSTS.E [R23+0x4], desc[UR8][R194.64], !P3 ;  /* 0x00004000c2177fae */ /* 0x0007e2000d921848 */
[----:B----4-:R-:W-:-:S03]  /*9240*/  IMAD.WIDE R190, R242, 0x4, R236 ;  /* 0x00000004f2be7825 */ /* 0x010fc600078e02ec */
[----:B------:R4:W-:Y:S04]  /*9250*/  STL.64 [R1+0x850], R192 ;  /* 0x000850c001007387 */ /* 0x0009e80000100a00 */
[----:B------:R4:W-:Y:S01]  /*9260*/  LDGSTS.E [R23+0x4004], desc[UR8][R192.64], !P3 ;  /* 0x04004000c0177fae */ /* 0x0009e2000d921848 */
[----:B---3--:R-:W-:-:S03]  /*9270*/  IMAD.WIDE R194, R0, 0x4, R240 ;  /* 0x0000000400c27825 */ /* 0x008fc600078e02f0 */
[----:B------:R3:W-:Y:S04]  /*9280*/  STL.64 [R1+0x848], R190 ;  /* 0x000848be01007387 */ /* 0x0007e80000100a00 */
[----:B------:R3:W-:Y:S01]  /*9290*/  LDGSTS.E [R23+0x8004], desc[UR8][R190.64], !P3 ;  /* 0x08004000be177fae */ /* 0x0007e2000d921848 */
[----:B----4-:R-:W-:-:S03]  /*92a0*/  IMAD.WIDE R192, R0, 0x4, R238 ;  /* 0x0000000400c07825 */ /* 0x010fc600078e02ee */
[----:B------:R4:W-:Y:S04]  /*92b0*/  STL.64 [R1+0x840], R152 ;  /* 0x0008409801007387 */ /* 0x0009e80000100a00 */
[----:B------:R4:W-:Y:S01]  /*92c0*/  LDGSTS.E [R23+0xc004], desc[UR8][R152.64], !P3 ;  /* 0x0c00400098177fae */ /* 0x0009e2000d921848 */
[----:B------:R-:W-:Y:S01]  /*92d0*/  ISETP.GE.U32.AND P3, PT, R4, 0x7fffff9d, PT ;  /* 0x7fffff9d0400780c */ /* 0x000fe20003f66070 */
[----:B---3--:R-:W-:Y:S02]  /*92e0*/  IMAD.WIDE R190, R0, 0x4, R236 ;  /* 0x0000000400be7825 */ /* 0x008fe400078e02ec */
[----:B------:R3:W-:Y:S02]  /*92f0*/  STL.64 [R1+0x838], R194 ;  /* 0x000838c201007387 */ /* 0x0007e40000100a00 */
[----:B------:R-:W-:-:S02]  /*9300*/  IMAD R4, R242, 0x3, RZ ;  /* 0x00000003f2047824 */ /* 0x000fc400078e02ff */
[----:B------:R3:W-:Y:S01]  /*9310*/  LDGSTS.E [R23+0x8], desc[UR8][R194.64], !P4 ;  /* 0x00008000c2177fae */ /* 0x0007e2000e121848 */
[----:B----4-:R-:W-:-:S03]  /*9320*/  IMAD.WIDE R152, R0, 0x4, R234 ;  /* 0x0000000400987825 */ /* 0x010fc600078e02ea */
[----:B------:R4:W-:Y:S01]  /*9330*/  STL.64 [R1+0x830], R192 ;  /* 0x000830c001007387 */ /* 0x0009e20000100a00 */
[----:B------:R-:W-:-:S03]  /*9340*/  VIADD R0, R243, 0xfffffffb ;  /* 0xfffffffbf3007836 */ /* 0x000fc60000000000 */
[----:B------:R4:W-:Y:S01]  /*9350*/  LDGSTS.E [R23+0x4008], desc[UR8][R192.64], !P4 ;  /* 0x04008000c0177fae */ /* 0x0009e2000e121848 */
[----:B------:R-:W2:Y:S03]  /*9360*/  LDC R243, c[0x0][0x230] ;  /* 0x00008c00fff37b82 */ /* 0x000ea60000000800 */
[----:B------:R1:W-:Y:S01]  /*9370*/  STL.64 [R1+0x828], R190 ;  /* 0x000828be01007387 */ /* 0x0003e20000100a00 */
[----:B---3--:R-:W-:-:S03]  /*9380*/  IMAD.WIDE R194, R4, 0x4, R240 ;  /* 0x0000000404c27825 */ /* 0x008fc600078e02f0 */
[----:B------:R1:W-:Y:S04]  /*9390*/  LDGSTS.E [R23+0x8008], desc[UR8][R190.64], !P4 ;  /* 0x08008000be177fae */ /* 0x0003e8000e121848 */
[----:B------:R3:W-:Y:S01]  /*93a0*/  STL.64 [R1+0x820], R152 ;  /* 0x0008209801007387 */ /* 0x0007e20000100a00 */
[----:B----4-:R-:W-:-:S03]  /*93b0*/  IMAD.WIDE R192, R4, 0x4, R238 ;  /* 0x0000000404c07825 */ /* 0x010fc600078e02ee */
[----:B------:R3:W-:Y:S01]  /*93c0*/  LDGSTS.E [R23+0xc008], desc[UR8][R152.64], !P4 ;  /* 0x0c00800098177fae */ /* 0x0007e2000e121848 */
[----:B------:R-:W-:Y:S01]  /*93d0*/  ISETP.GE.U32.AND P4, PT, R0, 0x7fffffbc, PT ;  /* 0x7fffffbc0000780c */ /* 0x000fe20003f86070 */
[----:B-1----:R-:W-:Y:S02]  /*93e0*/  IMAD.WIDE R190, R4, 0x4, R236 ;  /* 0x0000000404be7825 */ /* 0x002fe400078e02ec */
[----:B------:R1:W-:Y:S02]  /*93f0*/  STL.64 [R1+0x818], R194 ;  /* 0x000818c201007387 */ /* 0x0003e40000100a00 */
[----:B------:R-:W-:Y:S02]  /*9400*/  IMAD.SHL.U32 R0, R242, 0x20, RZ ;  /* 0x00000020f2007824 */ /* 0x000fe400078e00ff */
[----:B------:R1:W-:Y:S01]  /*9410*/  LDGSTS.E [R23+0xc], desc[UR8][R194.64], !P5 ;  /* 0x0000c000c2177fae */ /* 0x0003e2000e921848 */
[----:B---3--:R-:W-:-:S03]  /*9420*/  IMAD.WIDE R152, R4, 0x4, R234 ;  /* 0x0000000404987825 */ /* 0x008fc600078e02ea */
[----:B------:R3:W-:Y:S01]  /*9430*/  STL.64 [R1+0x810], R192 ;  /* 0x000810c001007387 */ /* 0x0007e20000100a00 */
[----:B------:R-:W-:-:S03]  /*9440*/  VIADD R4, R244, 0xfffffffa ;  /* 0xfffffffaf4047836 */ /* 0x000fc60000000000 */
[----:B------:R3:W-:Y:S01]  /*9450*/  LDGSTS.E [R23+0x400c], desc[UR8][R192.64], !P5 ;  /* 0x0400c000c0177fae */ /* 0x0007e2000e921848 */
[----:B------:R-:W4:Y:S01]  /*9460*/  LDC R244, c[0x0][0x230] ;  /* 0x00008c00fff47b82 */ /* 0x000f220000000800 */
[C---:B-1----:R-:W-:Y:S02]  /*9470*/  IMAD.WIDE R194, R0.reuse, 0x4, R240 ;  /* 0x0000000400c27825 */ /* 0x042fe400078e02f0 */
[----:B------:R1:W-:Y:S04]  /*9480*/  STL.64 [R1+0x808], R190 ;  /* 0x000808be01007387 */ /* 0x0003e80000100a00 */
[----:B------:R1:W-:Y:S01]  /*9490*/  LDGSTS.E [R23+0x800c], desc[UR8][R190.64], !P5 ;  /* 0x0800c000be177fae */ /* 0x0003e2000e921848 */
[----:B---3--:R-:W-:-:S03]  /*94a0*/  IMAD.WIDE R192, R0, 0x4, R238 ;  /* 0x0000000400c07825 */ /* 0x008fc600078e02ee */
[----:B------:R3:W-:Y:S04]  /*94b0*/  STL.64 [R1+0x800], R152 ;  /* 0x0008009801007387 */ /* 0x0007e80000100a00 */
[----:B------:R3:W-:Y:S01]  /*94c0*/  LDGSTS.E [R23+0xc00c], desc[UR8][R152.64], !P5 ;  /* 0x0c00c00098177fae */ /* 0x0007e2000e921848 */
[----:B------:R-:W-:Y:S01]  /*94d0*/  ISETP.GE.U32.AND P5, PT, R4, 0x7fffffbb, PT ;  /* 0x7fffffbb0400780c */ /* 0x000fe20003fa6070 */
[----:B------:R-:W-:Y:S02]  /*94e0*/  IMAD R4, R242, 0x21, RZ ;  /* 0x00000021f2047824 */ /* 0x000fe400078e02ff */
[C---:B-1----:R-:W-:Y:S01]  /*94f0*/  IMAD.WIDE R190, R0.reuse, 0x4, R236 ;  /* 0x0000000400be7825 */ /* 0x042fe200078e02ec */
[----:B------:R1:W-:Y:S04]  /*9500*/  LDGSTS.E [R23+0x10000], desc[UR8][R194.64], !P6 ;  /* 0x10000000c2177fae */ /* 0x0003e8000f121848 */
[----:B------:R2:W-:Y:S01]  /*9510*/  LDGSTS.E [R23+0x14000], desc[UR8][R192.64], !P6 ;  /* 0x14000000c0177fae */ /* 0x0005e2000f121848 */
[----:B---3--:R-:W-:-:S03]  /*9520*/  IMAD.WIDE R152, R0, 0x4, R234 ;  /* 0x0000000400987825 */ /* 0x008fc600078e02ea */
[----:B------:R1:W-:Y:S01]  /*9530*/  STL.64 [R1+0x498], R194 ;  /* 0x000498c201007387 */ /* 0x0003e20000100a00 */
[----:B------:R-:W-:-:S03]  /*9540*/  VIADD R0, R5, 0xfffffff9 ;  /* 0xfffffff905007836 */ /* 0x000fc60000000000 */
[----:B------:R3:W-:Y:S01]  /*9550*/  LDGSTS.E [R23+0x18000], desc[UR8][R190.64], !P6 ;  /* 0x18000000be177fae */ /* 0x0007e2000f121848 */
[----:B------:R-:W4:Y:S03]  /*9560*/  LDC R5, c[0x0][0x230] ;  /* 0x00008c00ff057b82 */ /* 0x000f260000000800 */
[----:B------:R2:W-:Y:S04]  /*9570*/  STL.64 [R1+0x490], R192 ;  /* 0x000490c001007387 */ /* 0x0005e80000100a00 */
[----:B------:R3:W-:Y:S01]  /*9580*/  LDGSTS.E [R23+0x1c000], desc[UR8][R152.64], !P6 ;  /* 0x1c00000098177fae */ /* 0x0007e2000f121848 */
[----:B-1----:R-:W-:Y:S01]  /*9590*/  IMAD.WIDE R194, R4, 0x4, R240 ;  /* 0x0000000404c27825 */ /* 0x002fe200078e02f0 */
[----:B------:R-:W-:-:S02]  /*95a0*/  ISETP.GE.U32.AND P6, PT, R0, 0x7fffffba, PT ;  /* 0x7fffffba0000780c */ /* 0x000fc40003fc6070 */
[----:B------:R3:W-:Y:S01]  /*95b0*/  STL.64 [R1+0x488], R190 ;  /* 0x000488be01007387 */ /* 0x0007e20000100a00 */
[----:B------:R-:W-:Y:S02]  /*95c0*/  IMAD R0, R242, 0x22, RZ ;  /* 0x00000022f2007824 */ /* 0x000fe400078e02ff */
[C---:B--2---:R-:W-:Y:S01]  /*95d0*/  IMAD.WIDE R192, R4.reuse, 0x4, R238 ;  /* 0x0000000404c07825 */ /* 0x044fe200078e02ee */
[----:B------:R1:W-:Y:S04]  /*95e0*/  STL.64 [R1+0x480], R152 ;  /* 0x0004809801007387 */ /* 0x0003e80000100a00 */
[----:B------:R2:W-:Y:S01]  /*95f0*/  STL.64 [R1+0x478], R194 ;  /* 0x000478c201007387 */ /* 0x0005e20000100a00 */
[----:B---3--:R-:W-:-:S03]  /*9600*/  IMAD.WIDE R190, R4, 0x4, R236 ;  /* 0x0000000404be7825 */ /* 0x008fc600078e02ec */
[----:B------:R2:W-:Y:S01]  /*9610*/  LDGSTS.E [R23+0x10004], desc[UR8][R194.64], !P0 ;  /* 0x10004000c2177fae */ /* 0x0005e2000c121848 */
[----:B-1----:R-:W-:-:S03]  /*9620*/  IMAD.WIDE R152, R4, 0x4, R234 ;  /* 0x0000000404987825 */ /* 0x002fc600078e02ea */
[----:B------:R1:W-:Y:S01]  /*9630*/  STL.64 [R1+0x470], R192 ;  /* 0x000470c001007387 */ /* 0x0003e20000100a00 */
[----:B------:R-:W-:-:S03]  /*9640*/  VIADD R4, R243, 0xfffffff8 ;  /* 0xfffffff8f3047836 */ /* 0x000fc60000000000 */
[----:B------:R1:W-:Y:S01]  /*9650*/  LDGSTS.E [R23+0x14004], desc[UR8][R192.64], !P0 ;  /* 0x14004000c0177fae */ /* 0x0003e2000c121848 */
[----:B------:R-:W3:Y:S01]  /*9660*/  LDC R243, c[0x0][0x230] ;  /* 0x00008c00fff37b82 */ /* 0x000ee20000000800 */
[C---:B--2---:R-:W-:Y:S02]  /*9670*/  IMAD.WIDE R194, R0.reuse, 0x4, R240 ;  /* 0x0000000400c27825 */ /* 0x044fe400078e02f0 */
[----:B------:R2:W-:Y:S04]  /*9680*/  STL.64 [R1+0x468], R190 ;  /* 0x000468be01007387 */ /* 0x0005e80000100a00 */
[----:B------:R2:W-:Y:S01]  /*9690*/  LDGSTS.E [R23+0x18004], desc[UR8][R190.64], !P0 ;  /* 0x18004000be177fae */ /* 0x0005e2000c121848 */
[----:B-1----:R-:W-:-:S03]  /*96a0*/  IMAD.WIDE R192, R0, 0x4, R238 ;  /* 0x0000000400c07825 */ /* 0x002fc600078e02ee */
[----:B------:R1:W-:Y:S04]  /*96b0*/  STL.64 [R1+0x460], R152 ;  /* 0x0004609801007387 */ /* 0x0003e80000100a00 */
[----:B------:R1:W-:Y:S01]  /*96c0*/  LDGSTS.E [R23+0x1c004], desc[UR8][R152.64], !P0 ;  /* 0x1c00400098177fae */ /* 0x0003e2000c121848 */
[----:B--2---:R-:W-:-:S03]  /*96d0*/  IMAD.WIDE R190, R0, 0x4, R236 ;  /* 0x0000000400be7825 */ /* 0x004fc600078e02ec */
[----:B------:R2:W-:Y:S04]  /*96e0*/  LDGSTS.E [R23+0x10008], desc[UR8][R194.64], !P2 ;  /* 0x10008000c2177fae */ /* 0x0005e8000d121848 */
[----:B------:R2:W-:Y:S01]  /*96f0*/  LDGSTS.E [R23+0x14008], desc[UR8][R192.64], !P2 ;  /* 0x14008000c0177fae */ /* 0x0005e2000d121848 */
[----:B-1----:R-:W-:-:S03]  /*9700*/  IMAD.WIDE R152, R0, 0x4, R234 ;  /* 0x0000000400987825 */ /* 0x002fc600078e02ea */
[----:B------:R1:W-:Y:S01]  /*9710*/  LDGSTS.E [R23+0x18008], desc[UR8][R190.64], !P2 ;  /* 0x18008000be177fae */ /* 0x0003e2000d121848 */
[----:B----4-:R-:W-:-:S03]  /*9720*/  VIADD R0, R244, 0xffffffdb ;  /* 0xffffffdbf4007836 */ /* 0x010fc60000000000 */
[----:B------:R4:W-:Y:S01]  /*9730*/  LDGSTS.E [R23+0x1c008], desc[UR8][R152.64], !P2 ;  /* 0x1c00800098177fae */ /* 0x0009e2000d121848 */
[----:B------:R-:W3:Y:S01]  /*9740*/  LDC R244, c[0x0][0x230] ;  /* 0x00008c00fff47b82 */ /* 0x000ee20000000800 */
[----:B------:R-:W-:Y:S01]  /*9750*/  ISETP.GE.U32.AND P2, PT, R0, 0x7fffff9c, PT ;  /* 0x7fffff9c0000780c */ /* 0x000fe20003f46070 */
[----:B------:R-:W-:Y:S01]  /*9760*/  IMAD R0, R242, 0x23, RZ ;  /* 0x00000023f2007824 */ /* 0x000fe200078e02ff */
[----:B------:R2:W-:Y:S01]  /*9770*/  STL.64 [R1+0x458], R194 ;  /* 0x000458c201007387 */ /* 0x0005e20000100a00 */
[----:B------:R-:W-:-:S03]  /*9780*/  ISETP.GE.U32.AND P0, PT, R4, 0x7fffffb9, PT ;  /* 0x7fffffb90400780c */ /* 0x000fc60003f06070 */
[----:B------:R1:W-:Y:S01]  /*9790*/  STL.64 [R1+0x450], R192 ;  /* 0x000450c001007387 */ /* 0x0003e20000100a00 */
[----:B------:R-:W-:-:S03]  /*97a0*/  IMAD.SHL.U32 R4, R242, 0x4, RZ ;  /* 0x00000004f2047824 */ /* 0x000fc600078e00ff */
[----:B------:R4:W-:Y:S01]  /*97b0*/  STL.64 [R1+0x448], R190 ;  /* 0x000448be01007387 */ /* 0x0009e20000100a00 */
[----:B--2---:R-:W-:-:S03]  /*97c0*/  IMAD.WIDE R194, R0, 0x4, R240 ;  /* 0x0000000400c27825 */ /* 0x004fc600078e02f0 */
[----:B------:R2:W-:Y:S01]  /*97d0*/  STL.64 [R1+0x440], R152 ;  /* 0x0004409801007387 */ /* 0x0005e20000100a00 */
[----:B-1----:R-:W-:-:S03]  /*97e0*/  IMAD.WIDE R192, R0, 0x4, R238 ;  /* 0x0000000400c07825 */ /* 0x002fc600078e02ee */
[----:B------:R-:W-:Y:S01]  /*97f0*/  STL.64 [R1+0x438], R194 ;  /* 0x000438c201007387 */ /* 0x000fe20000100a00 */
[----:B----4-:R-:W-:-:S03]  /*9800*/  IMAD.WIDE R190, R0, 0x4, R236 ;  /* 0x0000000400be7825 */ /* 0x010fc600078e02ec */
[----:B------:R-:W-:Y:S01]  /*9810*/  LDGSTS.E [R23+0x1000c], desc[UR8][R194.64], !P3 ;  /* 0x1000c000c2177fae */ /* 0x000fe2000d921848 */
[----:B--2---:R-:W-:-:S03]  /*9820*/  IMAD.WIDE R152, R0, 0x4, R234 ;  /* 0x0000000400987825 */ /* 0x004fc600078e02ea */
[----:B------:R1:W-:Y:S01]  /*9830*/  STL.64 [R1+0x430], R192 ;  /* 0x000430c001007387 */ /* 0x0003e20000100a00 */
[----:B------:R-:W-:-:S03]  /*9840*/  VIADD R5, R5, 0xffffffda ;  /* 0xffffffda05057836 */ /* 0x000fc60000000000 */
[----:B------:R1:W-:Y:S01]  /*9850*/  LDGSTS.E [R23+0x1400c], desc[UR8][R192.64], !P3 ;  /* 0x1400c000c0177fae */ /* 0x0003e2000d921848 */
[----:B------:R-:W-:-:S03]  /*9860*/  VIADD R0, R22, UR5 ;  /* 0x0000000516007c36 */ /* 0x000fc60008000000 */
[----:B------:R2:W-:Y:S04]  /*9870*/  STL.64 [R1+0x428], R190 ;  /* 0x000428be01007387 */ /* 0x0005e80000100a00 */
[----:B------:R2:W-:Y:S01]  /*9880*/  LDGSTS.E [R23+0x1800c], desc[UR8][R190.64], !P3 ;  /* 0x1800c000be177fae */ /* 0x0005e2000d921848 */
[----:B-1----:R-:W-:-:S03]  /*9890*/  IMAD.WIDE R192, R4, 0x4, R240 ;  /* 0x0000000404c07825 */ /* 0x002fc600078e02f0 */
[----:B------:R1:W-:Y:S04]  /*98a0*/  STL.64 [R1+0x420], R152 ;  /* 0x0004209801007387 */ /* 0x0003e80000100a00 */
[----:B------:R1:W-:Y:S01]  /*98b0*/  LDGSTS.E [R23+0x1c00c], desc[UR8][R152.64], !P3 ;  /* 0x1c00c00098177fae */ /* 0x0003e2000d921848 */
[----:B--2---:R-:W-:Y:S01]  /*98c0*/  IMAD.WIDE R190, R4, 0x4, R238 ;  /* 0x0000000404be7825 */ /* 0x004fe200078e02ee */
[----:B------:R-:W-:Y:S02]  /*98d0*/  ISETP.GE.U32.AND P3, PT, R5, 0x7fffff9b, PT ;  /* 0x7fffff9b0500780c */ /* 0x000fe40003f66070 */
[----:B------:R2:W-:Y:S01]  /*98e0*/  STL.64 [R1+0x7f8], R192 ;  /* 0x0007f8c001007387 */ /* 0x0005e20000100a00 */
[----:B------:R-:W-:-:S03]  /*98f0*/  IMAD R5, R242, 0x5, RZ ;  /* 0x00000005f2057824 */ /* 0x000fc600078e02ff */
[----:B------:R2:W-:Y:S01]  /*9900*/  LDGSTS.E [R0], desc[UR8][R192.64], !P4 ;  /* 0x00000000c0007fae */ /* 0x0005e2000e121848 */
[----:B-1----:R-:W-:-:S03]  /*9910*/  IMAD.WIDE R152, R4, 0x4, R236 ;  /* 0x0000000404987825 */ /* 0x002fc600078e02ec */
[----:B------:R1:W-:Y:S01]  /*9920*/  STL.64 [R1+0x7f0], R190 ;  /* 0x0007f0be01007387 */ /* 0x0003e20000100a00 */
[----:B------:R-:W-:-:S03]  /*9930*/  IMAD.WIDE R22, R4, 0x4, R234 ;  /* 0x0000000404167825 */ /* 0x000fc600078e02ea */
[----:B------:R1:W-:Y:S01]  /*9940*/  LDGSTS.E [R0+0x4000], desc[UR8][R190.64], !P4 ;  /* 0x04000000be007fae */ /* 0x0003e2000e121848 */
[----:B---3--:R-:W-:-:S03]  /*9950*/  VIADD R4, R243, 0xffffffd9 ;  /* 0xffffffd9f3047836 */ /* 0x008fc60000000000 */
[----:B------:R3:W-:Y:S01]  /*9960*/  STL.64 [R1+0x7e8], R152 ;  /* 0x0007e89801007387 */ /* 0x0007e20000100a00 */
[----:B------:R-:W4:Y:S01]  /*9970*/  LDC R243, c[0x0][0x230] ;  /* 0x00008c00fff37b82 */ /* 0x000f220000000800 */
[C---:B--2---:R-:W-:Y:S02]  /*9980*/  IMAD.WIDE R192, R5.reuse, 0x4, R240 ;  /* 0x0000000405c07825 */ /* 0x044fe400078e02f0 */
[----:B------:R3:W-:Y:S04]  /*9990*/  LDGSTS.E [R0+0x8000], desc[UR8][R152.64], !P4 ;  /* 0x0800000098007fae */ /* 0x0007e8000e121848 */
[----:B------:R2:W-:Y:S01]  /*99a0*/  STL.64 [R1+0x7e0], R22 ;  /* 0x0007e01601007387 */ /* 0x0005e20000100a00 */
[----:B-1----:R-:W-:-:S03]  /*99b0*/  IMAD.WIDE R190, R5, 0x4, R238 ;  /* 0x0000000405be7825 */ /* 0x002fc600078e02ee */
[----:B------:R2:W-:Y:S01]  /*99c0*/  LDGSTS.E [R0+0xc000], desc[UR8][R22.64], !P4 ;  /* 0x0c00000016007fae */ /* 0x0005e2000e121848 */
[----:B------:R-:W-:Y:S01]  /*99d0*/  ISETP.GE.U32.AND P4, PT, R4, 0x7fffff9a, PT ;  /* 0x7fffff9a0400780c */ /* 0x000fe20003f86070 */
[C---:B---3--:R-:W-:Y:S02]  /*99e0*/  IMAD.WIDE R152, R5.reuse, 0x4, R236 ;  /* 0x0000000405987825 */ /* 0x048fe400078e02ec */
[----:B------:R1:W-:Y:S02]  /*99f0*/  STL.64 [R1+0x7d8], R192 ;  /* 0x0007d8c001007387 */ /* 0x0003e40000100a00 */
[----:B------:R-:W-:Y:S02]  /*9a00*/  IMAD R4, R242, 0x6, RZ ;  /* 0x00000006f2047824 */ /* 0x000fe400078e02ff */
[----:B------:R1:W-:Y:S01]  /*9a10*/  LDGSTS.E [R0+0x4], desc[UR8][R192.64], !P5 ;  /* 0x00004000c0007fae */ /* 0x0003e2000e921848 */
[----:B--2---:R-:W-:-:S03]  /*9a20*/  IMAD.WIDE R22, R5, 0x4, R234 ;  /* 0x0000000405167825 */ /* 0x004fc600078e02ea */
[----:B------:R2:W-:Y:S01]  /*9a30*/  STL.64 [R1+0x7d0], R190 ;  /* 0x0007d0be01007387 */ /* 0x0005e20000100a00 */
[----:B------:R-:W-:-:S03]  /*9a40*/  VIADD R5, R244, 0xffffffd8 ;  /* 0xffffffd8f4057836 */ /* 0x000fc60000000000 */
[----:B------:R2:W-:Y:S01]  /*9a50*/  LDGSTS.E [R0+0x4004], desc[UR8][R190.64], !P5 ;  /* 0x04004000be007fae */ /* 0x0005e2000e921848 */
[----:B------:R-:W3:Y:S01]  /*9a60*/  LDC R244, c[0x0][0x230] ;  /* 0x00008c00fff47b82 */ /* 0x000ee20000000800 */
[C---:B-1----:R-:W-:Y:S02]  /*9a70*/  IMAD.WIDE R192, R4.reuse, 0x4, R240 ;  /* 0x0000000404c07825 */ /* 0x042fe400078e02f0 */
[----:B------:R1:W-:Y:S04]  /*9a80*/  STL.64 [R1+0x7c8], R152 ;  /* 0x0007c89801007387 */ /* 0x0003e80000100a00 */
[----:B------:R1:W-:Y:S01]  /*9a90*/  LDGSTS.E [R0+0x8004], desc[UR8][R152.64], !P5 ;  /* 0x0800400098007fae */ /* 0x0003e2000e921848 */
[----:B--2---:R-:W-:-:S03]  /*9aa0*/  IMAD.WIDE R190, R4, 0x4, R238 ;  /* 0x0000000404be7825 */ /* 0x004fc600078e02ee */
[----:B------:R2:W-:Y:S04]  /*9ab0*/  STL.64 [R1+0x7c0], R22 ;  /* 0x0007c01601007387 */ /* 0x0005e80000100a00 */
[----:B------:R2:W-:Y:S01]  /*9ac0*/  LDGSTS.E [R0+0xc004], desc[UR8][R22.64], !P5 ;  /* 0x0c00400016007fae */ /* 0x0005e2000e921848 */
[----:B------:R-:W-:Y:S01]  /*9ad0*/  ISETP.GE.U32.AND P5, PT, R5, 0x7fffff99, PT ;  /* 0x7fffff990500780c */ /* 0x000fe20003fa6070 */
[----:B------:R-:W-:Y:S02]  /*9ae0*/  IMAD R5, R242, 0x7, RZ ;  /* 0x00000007f2057824 */ /* 0x000fe400078e02ff */
[C---:B-1----:R-:W-:Y:S01]  /*9af0*/  IMAD.WIDE R152, R4.reuse, 0x4, R236 ;  /* 0x0000000404987825 */ /* 0x042fe200078e02ec */
[----:B------:R1:W-:Y:S04]  /*9b00*/  LDGSTS.E [R0+0x8], desc[UR8][R192.64], !P6 ;  /* 0x00008000c0007fae */ /* 0x0003e8000f121848 */
[----:B------:R4:W-:Y:S01]  /*9b10*/  LDGSTS.E [R0+0x4008], desc[UR8][R190.64], !P6 ;  /* 0x04008000be007fae */ /* 0x0009e2000f121848 */
[----:B--2---:R-:W-:-:S03]  /*9b20*/  IMAD.WIDE R22, R4, 0x4, R234 ;  /* 0x0000000404167825 */ /* 0x004fc600078e02ea */
[----:B------:R1:W-:Y:S01]  /*9b30*/  STL.64 [R1+0x7b8], R192 ;  /* 0x0007b8c001007387 */ /* 0x0003e20000100a00 */
[----:B------:R-:W-:-:S03]  /*9b40*/  VIADD R4, R245, 0xfffffff7 ;  /* 0xfffffff7f5047836 */ /* 0x000fc60000000000 */
[----:B------:R2:W-:Y:S01]  /*9b50*/  LDGSTS.E [R0+0x8008], desc[UR8][R152.64], !P6 ;  /* 0x0800800098007fae */ /* 0x0005e2000f121848 */
[----:B------:R-:W3:Y:S03]  /*9b60*/  LDC R245, c[0x0][0x230] ;  /* 0x00008c00fff57b82 */ /* 0x000ee60000000800 */
[----:B------:R4:W-:Y:S04]  /*9b70*/  STL.64 [R1+0x7b0], R190 ;  /* 0x0007b0be01007387 */ /* 0x0009e80000100a00 */
[----:B------:R2:W-:Y:S01]  /*9b80*/  LDGSTS.E [R0+0xc008], desc[UR8][R22.64], !P6 ;  /* 0x0c00800016007fae */ /* 0x0005e2000f121848 */
[----:B-1----:R-:W-:Y:S01]  /*9b90*/  IMAD.WIDE R192, R5, 0x4, R240 ;  /* 0x0000000405c07825 */ /* 0x002fe200078e02f0 */
[----:B------:R-:W-:-:S02]  /*9ba0*/  ISETP.GE.U32.AND P6, PT, R4, 0x7fffffb8, PT ;  /* 0x7fffffb80400780c */ /* 0x000fc40003fc6070 */
[----:B------:R2:W-:Y:S01]  /*9bb0*/  STL.64 [R1+0x7a8], R152 ;  /* 0x0007a89801007387 */ /* 0x0005e20000100a00 */
[----:B------:R-:W-:Y:S02]  /*9bc0*/  IMAD R4, R242, 0x24, RZ ;  /* 0x00000024f2047824 */ /* 0x000fe400078e02ff */
[C---:B----4-:R-:W-:Y:S01]  /*9bd0*/  IMAD.WIDE R190, R5.reuse, 0x4, R238 ;  /* 0x0000000405be7825 */ /* 0x050fe200078e02ee */
[----:B------:R1:W-:Y:S04]  /*9be0*/  STL.64 [R1+0x7a0], R22 ;  /* 0x0007a01601007387 */ /* 0x0003e80000100a00 */
[----:B------:R4:W-:Y:S01]  /*9bf0*/  STL.64 [R1+0x798], R192 ;  /* 0x000798c001007387 */ /* 0x0009e20000100a00 */
[----:B--2---:R-:W-:-:S03]  /*9c00*/  IMAD.WIDE R152, R5, 0x4, R236 ;  /* 0x0000000405987825 */ /* 0x004fc600078e02ec */
[----:B------:R4:W-:Y:S01]  /*9c10*/  LDGSTS.E [R0+0xc], desc[UR8][R192.64], !P0 ;  /* 0x0000c000c0007fae */ /* 0x0009e2000c121848 */
[----:B-1----:R-:W-:-:S03]  /*9c20*/  IMAD.WIDE R22, R5, 0x4, R234 ;  /* 0x0000000405167825 */ /* 0x002fc600078e02ea */
[----:B------:R1:W-:Y:S01]  /*9c30*/  STL.64 [R1+0x790], R190 ;  /* 0x000790be01007387 */ /* 0x0003e20000100a00 */
[----:B------:R-:W-:-:S03]  /*9c40*/  VIADD R5, R243, 0xfffffff6 ;  /* 0xfffffff6f3057836 */ /* 0x000fc60000000000 */
[----:B------:R1:W-:Y:S01]  /*9c50*/  LDGSTS.E [R0+0x400c], desc[UR8][R190.64], !P0 ;  /* 0x0400c000be007fae */ /* 0x0003e2000c121848 */
[----:B------:R-:W2:Y:S01]  /*9c60*/  LDC R243, c[0x0][0x230] ;  /* 0x00008c00fff37b82 */ /* 0x000ea20000000800 */
[C---:B----4-:R-:W-:Y:S02]  /*9c70*/  IMAD.WIDE R192, R4.reuse, 0x4, R240 ;  /* 0x0000000404c07825 */ /* 0x050fe400078e02f0 */
[----:B------:R4:W-:Y:S04]  /*9c80*/  STL.64 [R1+0x788], R152 ;  /* 0x0007889801007387 */ /* 0x0009e80000100a00 */
[----:B------:R4:W-:Y:S01]  /*9c90*/  LDGSTS.E [R0+0x800c], desc[UR8][R152.64], !P0 ;  /* 0x0800c00098007fae */ /* 0x0009e2000c121848 */
[----:B-1----:R-:W-:-:S03]  /*9ca0*/  IMAD.WIDE R190, R4, 0x4, R238 ;  /* 0x0000000404be7825 */ /* 0x002fc600078e02ee */
[----:B------:R1:W-:Y:S04]  /*9cb0*/  STL.64 [R1+0x780], R22 ;  /* 0x0007801601007387 */ /* 0x0003e80000100a00 */
[----:B------:R1:W-:Y:S01]  /*9cc0*/  LDGSTS.E [R0+0xc00c], desc[UR8][R22.64], !P0 ;  /* 0x0c00c00016007fae */ /* 0x0003e2000c121848 */
[----:B------:R-:W-:Y:S01]  /*9cd0*/  ISETP.GE.U32.AND P0, PT, R5, 0x7fffffb7, PT ;  /* 0x7fffffb70500780c */ /* 0x000fe20003f06070 */
[----:B----4-:R-:W-:Y:S02]  /*9ce0*/  IMAD.WIDE R152, R4, 0x4, R236 ;  /* 0x0000000404987825 */ /* 0x010fe400078e02ec */
[----:B------:R4:W-:Y:S02]  /*9cf0*/  LDGSTS.E [R0+0x10000], desc[UR8][R192.64], !P2 ;  /* 0x10000000c0007fae */ /* 0x0009e4000d121848 */
[----:B------:R-:W-:-:S02]  /*9d00*/  IMAD R5, R242, 0x25, RZ ;  /* 0x00000025f2057824 */ /* 0x000fc400078e02ff */
[----:B------:R4:W-:Y:S01]  /*9d10*/  LDGSTS.E [R0+0x14000], desc[UR8][R190.64], !P2 ;  /* 0x14000000be007fae */ /* 0x0009e2000d121848 */
[----:B-1----:R-:W-:-:S03]  /*9d20*/  IMAD.WIDE R22, R4, 0x4, R234 ;  /* 0x0000000404167825 */ /* 0x002fc600078e02ea */
[----:B------:R4:W-:Y:S01]  /*9d30*/  STL.64 [R1+0x418], R192 ;  /* 0x000418c001007387 */ /* 0x0009e20000100a00 */
[----:B---3--:R-:W-:-:S03]  /*9d40*/  VIADD R4, R244, 0xfffffff5 ;  /* 0xfffffff5f4047836 */ /* 0x008fc60000000000 */
[----:B------:R1:W-:Y:S01]  /*9d50*/  LDGSTS.E [R0+0x18000], desc[UR8][R152.64], !P2 ;  /* 0x1800000098007fae */ /* 0x0003e2000d121848 */
[----:B------:R-:W3:Y:S03]  /*9d60*/  LDC R244, c[0x0][0x230] ;  /* 0x00008c00fff47b82 */ /* 0x000ee60000000800 */
[----:B------:R2:W-:Y:S04]  /*9d70*/  STL.64 [R1+0x410], R190 ;  /* 0x000410be01007387 */ /* 0x0005e80000100a00 */
[----:B------:R1:W-:Y:S01]  /*9d80*/  LDGSTS.E [R0+0x1c000], desc[UR8][R22.64], !P2 ;  /* 0x1c00000016007fae */ /* 0x0003e2000d121848 */
[----:B----4-:R-:W-:Y:S01]  /*9d90*/  IMAD.WIDE R192, R5, 0x4, R240 ;  /* 0x0000000405c07825 */ /* 0x010fe200078e02f0 */
[----:B------:R-:W-:-:S02]  /*9da0*/  ISETP.GE.U32.AND P2, PT, R4, 0x7fffffb6, PT ;  /* 0x7fffffb60400780c */ /* 0x000fc40003f46070 */
[----:B------:R1:W-:Y:S01]  /*9db0*/  STL.64 [R1+0x408], R152 ;  /* 0x0004089801007387 */ /* 0x0003e20000100a00 */
[----:B------:R-:W-:Y:S02]  /*9dc0*/  IMAD R4, R242, 0x26, RZ ;  /* 0x00000026f2047824 */ /* 0x000fe400078e02ff */
[C---:B--2---:R-:W-:Y:S01]  /*9dd0*/  IMAD.WIDE R190, R5.reuse, 0x4, R238 ;  /* 0x0000000405be7825 */ /* 0x044fe200078e02ee */
[----:B------:R2:W-:Y:S04]  /*9de0*/  STL.64 [R1+0x400], R22 ;  /* 0x0004001601007387 */ /* 0x0005e80000100a00 */
[----:B------:R4:W-:Y:S01]  /*9df0*/  STL.64 [R1+0x3f8], R192 ;  /* 0x0003f8c001007387 */ /* 0x0009e20000100a00 */
[----:B-1----:R-:W-:-:S03]  /*9e00*/  IMAD.WIDE R152, R5, 0x4, R236 ;  /* 0x0000000405987825 */ /* 0x002fc600078e02ec */
[----:B------:R4:W-:Y:S01]  /*9e10*/  LDGSTS.E [R0+0x10004], desc[UR8][R192.64], !P3 ;  /* 0x10004000c0007fae */ /* 0x0009e2000d921848 */
[----:B--2---:R-:W-:-:S03]  /*9e20*/  IMAD.WIDE R22, R5, 0x4, R234 ;  /* 0x0000000405167825 */ /* 0x004fc600078e02ea */
[----:B------:R1:W-:Y:S04]  /*9e30*/  STL.64 [R1+0x3f0], R190 ;  /* 0x0003f0be01007387 */ /* 0x0003e80000100a00 */
[----:B------:R1:W-:Y:S01]  /*9e40*/  LDGSTS.E [R0+0x14004], desc[UR8][R190.64], !P3 ;  /* 0x14004000be007fae */ /* 0x0003e2000d921848 */
[----:B----4-:R-:W-:-:S03]  /*9e50*/  IMAD.WIDE R192, R4, 0x4, R240 ;  /* 0x0000000404c07825 */ /* 0x010fc600078e02f0 */
[----:B------:R2:W-:Y:S04]  /*9e60*/  STL.64 [R1+0x3e8], R152 ;  /* 0x0003e89801007387 */ /* 0x0005e80000100a00 */
[----:B------:R2:W-:Y:S01]  /*9e70*/  LDGSTS.E [R0+0x18004], desc[UR8][R152.64], !P3 ;  /* 0x1800400098007fae */ /* 0x0005e2000d921848 */
[----:B-1----:R-:W-:-:S03]  /*9e80*/  IMAD.WIDE R190, R4, 0x4, R238 ;  /* 0x0000000404be7825 */ /* 0x002fc600078e02ee */
[----:B------:R1:W-:Y:S04]  /*9e90*/  STL.64 [R1+0x3e0], R22 ;  /* 0x0003e01601007387 */ /* 0x0003e80000100a00 */
[----:B------:R1:W-:Y:S01]  /*9ea0*/  LDGSTS.E [R0+0x1c004], desc[UR8][R22.64], !P3 ;  /* 0x1c00400016007fae */ /* 0x0003e2000d921848 */
[----:B--2---:R-:W-:-:S03]  /*9eb0*/  IMAD.WIDE R152, R4, 0x4, R236 ;  /* 0x0000000404987825 */ /* 0x004fc600078e02ec */
[----:B------:R2:W-:Y:S01]  /*9ec0*/  LDGSTS.E [R0+0x10008], desc[UR8][R192.64], !P4 ;  /* 0x10008000c0007fae */ /* 0x0005e2000e121848 */
[----:B------:R-:W-:-:S03]  /*9ed0*/  VIADD R5, R245, 0xfffffff4 ;  /* 0xfffffff4f5057836 */ /* 0x000fc60000000000 */
[----:B------:R4:W-:Y:S01]  /*9ee0*/  LDGSTS.E [R0+0x14008], desc[UR8][R190.64], !P4 ;  /* 0x14008000be007fae */ /* 0x0009e2000e121848 */
[----:B------:R-:W3:Y:S01]  /*9ef0*/  LDC R245, c[0x0][0x230] ;  /* 0x00008c00fff57b82 */ /* 0x000ee20000000800 */
[----:B-1----:R-:W-:Y:S02]  /*9f00*/  IMAD.WIDE R22, R4, 0x4, R234 ;  /* 0x0000000404167825 */ /* 0x002fe400078e02ea */
[----:B------:R1:W-:Y:S02]  /*9f10*/  LDGSTS.E [R0+0x18008], desc[UR8][R152.64], !P4 ;  /* 0x1800800098007fae */ /* 0x0003e4000e121848 */
[----:B------:R-:W-:Y:S02]  /*9f20*/  VIADD R4, R246, 0xffffffd7 ;  /* 0xffffffd7f6047836 */ /* 0x000fe40000000000 */
[----:B------:R1:W-:Y:S01]  /*9f30*/  LDGSTS.E [R0+0x1c008], desc[UR8][R22.64], !P4 ;  /* 0x1c00800016007fae */ /* 0x0003e2000e121848 */
[----:B------:R-:W3:Y:S02]  /*9f40*/  LDC R246, c[0x0][0x230] ;  /* 0x00008c00fff67b82 */ /* 0x000ee40000000800 */
[----:B------:R-:W-:Y:S01]  /*9f50*/  ISETP.GE.U32.AND P4, PT, R4, 0x7fffff98, PT ;  /* 0x7fffff980400780c */ /* 0x000fe20003f86070 */
[----:B------:R-:W-:Y:S01]  /*9f60*/  IMAD R4, R242, 0x27, RZ ;  /* 0x00000027f2047824 */ /* 0x000fe200078e02ff */
[----:B------:R2:W-:Y:S01]  /*9f70*/  STL.64 [R1+0x3d8], R192 ;  /* 0x0003d8c001007387 */ /* 0x0005e20000100a00 */
[----:B------:R-:W-:-:S02]  /*9f80*/  ISETP.GE.U32.AND P3, PT, R5, 0x7fffffb5, PT ;  /* 0x7fffffb50500780c */ /* 0x000fc40003f66070 */
[----:B------:R-:W-:Y:S01]  /*9f90*/  IMAD.WIDE R194, R4, 0x4, R240 ;  /* 0x0000000404c27825 */ /* 0x000fe200078e02f0 */
[----:B------:R4:W-:Y:S04]  /*9fa0*/  STL.64 [R1+0x3d0], R190 ;  /* 0x0003d0be01007387 */ /* 0x0009e80000100a00 */
[----:B------:R1:W-:Y:S01]  /*9fb0*/  STL.64 [R1+0x3c8], R152 ;  /* 0x0003c89801007387 */ /* 0x0003e20000100a00 */
[----:B------:R-:W-:-:S03]  /*9fc0*/  IMAD.SHL.U32 R5, R242, 0x8, RZ ;  /* 0x00000008f2057824 */ /* 0x000fc600078e00ff */
[----:B------:R1:W-:Y:S01]  /*9fd0*/  STL.64 [R1+0x3c0], R22 ;  /* 0x0003c01601007387 */ /* 0x0003e20000100a00 */
[----:B--2---:R-:W-:-:S03]  /*9fe0*/  IMAD.WIDE R192, R4, 0x4, R238 ;  /* 0x0000000404c07825 */ /* 0x004fc600078e02ee */
[----:B------:R-:W-:Y:S01]  /*9ff0*/  LDGSTS.E [R0+0x1000c], desc[UR8][R194.64], !P5 ;  /* 0x1000c000c2007fae */ /* 0x000fe2000e921848 */
[----:B----4-:R-:W-:-:S04]  /*a000*/  IMAD.WIDE R190, R4, 0x4, R236 ;  /* 0x0000000404be7825 */ /* 0x010fc800078e02ec */
[----:B-1----:R-:W-:Y:S01]  /*a010*/  IMAD.WIDE R152, R4, 0x4, R234 ;  /* 0x0000000404987825 */ /* 0x002fe200078e02ea */
[----:B------:R-:W-:-:S03]  /*a020*/  LOP3.LUT R22, R155, 0x20, RZ, 0x3c, !PT ;  /* 0x000000209b167812 */ /* 0x000fc600078e3cff */
[----:B------:R-:W-:Y:S01]  /*a030*/  VIADD R243, R243, 0xffffffd6 ;  /* 0xffffffd6f3f37836 */ /* 0x000fe20000000000 */
[----:B------:R-:W-:Y:S01]  /*a040*/  STL.64 [R1+0x3b8], R194 ;  /* 0x0003b8c201007387 */ /* 0x000fe20000100a00 */
[----:B------:R-:W-:-:S03]  /*a050*/  VIADD R4, R22, UR5 ;  /* 0x0000000516047c36 */ /* 0x000fc60008000000 */
[----:B------:R1:W-:Y:S01]  /*a060*/  STL.64 [R1+0x3b0], R192 ;  /* 0x0003b0c001007387 */ /* 0x0003e20000100a00 */
[----:B------:R-:W-:-:S03]  /*a070*/  IMAD.WIDE R22, R5, 0x4, R234 ;  /* 0x0000000405167825 */ /* 0x000fc600078e02ea */
[----:B------:R1:W-:Y:S04]  /*a080*/  LDGSTS.E [R0+0x1400c], desc[UR8][R192.64], !P5 ;  /* 0x1400c000c0007fae */ /* 0x0003e8000e921848 */
[----:B------:R2:W-:Y:S04]  /*a090*/  STL.64 [R1+0x3a8], R190 ;  /* 0x0003a8be01007387 */ /* 0x0005e80000100a00 */
[----:B------:R2:W-:Y:S01]  /*a0a0*/  LDGSTS.E [R0+0x1800c], desc[UR8][R190.64], !P5 ;  /* 0x1800c000be007fae */ /* 0x0005e2000e921848 */
[----:B-1----:R-:W-:-:S03]  /*a0b0*/  IMAD.WIDE R192, R5, 0x4, R240 ;  /* 0x0000000405c07825 */ /* 0x002fc600078e02f0 */
[----:B------:R1:W-:Y:S04]  /*a0c0*/  STL.64 [R1+0x3a0], R152 ;  /* 0x0003a09801007387 */ /* 0x0003e80000100a00 */
[----:B------:R1:W-:Y:S01]  /*a0d0*/  LDGSTS.E [R0+0x1c00c], desc[UR8][R152.64], !P5 ;  /* 0x1c00c00098007fae */ /* 0x0003e2000e921848 */
[----:B------:R-:W-:Y:S01]  /*a0e0*/  ISETP.GE.U32.AND P5, PT, R243, 0x7fffff97, PT ;  /* 0x7fffff97f300780c */ /* 0x000fe20003fa6070 */
[----:B--2---:R-:W-:Y:S02]  /*a0f0*/  IMAD.WIDE R190, R5, 0x4, R238 ;  /* 0x0000000405be7825 */ /* 0x004fe400078e02ee */
[----:B------:R2:W-:Y:S02]  /*a100*/  STL.64 [R1+0x778], R192 ;  /* 0x000778c001007387 */ /* 0x0005e40000100a00 */
[----:B------:R-:W-:-:S02]  /*a110*/  IMAD R243, R242, 0x9, RZ ;  /* 0x00000009f2f37824 */ /* 0x000fc400078e02ff */
[----:B------:R2:W-:Y:S01]  /*a120*/  LDGSTS.E [R4], desc[UR8][R192.64], !P6 ;  /* 0x00000000c0047fae */ /* 0x0005e2000f121848 */
[----:B-1----:R-:W-:-:S03]  /*a130*/  IMAD.WIDE R152, R5, 0x4, R236 ;  /* 0x0000000405987825 */ /* 0x002fc600078e02ec */
[----:B------:R1:W-:Y:S01]  /*a140*/  STL.64 [R1+0x770], R190 ;  /* 0x000770be01007387 */ /* 0x0003e20000100a00 */
[----:B---3--:R-:W-:-:S03]  /*a150*/  VIADD R5, R244, 0xffffffd5 ;  /* 0xffffffd5f4057836 */ /* 0x008fc60000000000 */
[----:B------:R1:W-:Y:S01]  /*a160*/  LDGSTS.E [R4+0x4000], desc[UR8][R190.64], !P6 ;  /* 0x04000000be047fae */ /* 0x0003e2000f121848 */
[----:B------:R-:W3:Y:S01]  /*a170*/  LDC R244, c[0x0][0x230] ;  /* 0x00008c00fff47b82 */ /* 0x000ee20000000800 */
[C---:B--2---:R-:W-:Y:S02]  /*a180*/  IMAD.WIDE R192, R243.reuse, 0x4, R240 ;  /* 0x00000004f3c07825 */ /* 0x044fe400078e02f0 */
[----:B------:R2:W-:Y:S04]  /*a190*/  STL.64 [R1+0x768], R152 ;  /* 0x0007689801007387 */ /* 0x0005e80000100a00 */
[----:B------:R2:W-:Y:S04]  /*a1a0*/  LDGSTS.E [R4+0x8000], desc[UR8][R152.64], !P6 ;  /* 0x0800000098047fae */ /* 0x0005e8000f121848 */
[----:B------:R4:W-:Y:S01]  /*a1b0*/  STL.64 [R1+0x760], R22 ;  /* 0x0007601601007387 */ /* 0x0009e20000100a00 */
[----:B-1----:R-:W-:-:S03]  /*a1c0*/  IMAD.WIDE R190, R243, 0x4, R238 ;  /* 0x00000004f3be7825 */ /* 0x002fc600078e02ee */
[----:B------:R4:W-:Y:S01]  /*a1d0*/  LDGSTS.E [R4+0xc000], desc[UR8][R22.64], !P6 ;  /* 0x0c00000016047fae */ /* 0x0009e2000f121848 */
[----:B------:R-:W-:Y:S01]  /*a1e0*/  ISETP.GE.U32.AND P6, PT, R5, 0x7fffff96, PT ;  /* 0x7fffff960500780c */ /* 0x000fe20003fc6070 */
[C---:B--2---:R-:W-:Y:S02]  /*a1f0*/  IMAD.WIDE R152, R243.reuse, 0x4, R236 ;  /* 0x00000004f3987825 */ /* 0x044fe400078e02ec */
[----:B------:R1:W-:Y:S02]  /*a200*/  STL.64 [R1+0x758], R192 ;  /* 0x000758c001007387 */ /* 0x0003e40000100a00 */
[----:B------:R-:W-:Y:S02]  /*a210*/  IMAD R5, R242, 0xa, RZ ;  /* 0x0000000af2057824 */ /* 0x000fe400078e02ff */
[----:B------:R1:W-:Y:S01]  /*a220*/  LDGSTS.E [R4+0x4], desc[UR8][R192.64], !P0 ;  /* 0x00004000c0047fae */ /* 0x0003e2000c121848 */
[----:B----4-:R-:W-:-:S03]  /*a230*/  IMAD.WIDE R22, R243, 0x4, R234 ;  /* 0x00000004f3167825 */ /* 0x010fc600078e02ea */
[----:B------:R2:W-:Y:S01]  /*a240*/  STL.64 [R1+0x750], R190 ;  /* 0x000750be01007387 */ /* 0x0005e20000100a00 */
[----:B------:R-:W-:-:S03]  /*a250*/  VIADD R243, R245, 0xffffffd4 ;  /* 0xffffffd4f5f37836 */ /* 0x000fc60000000000 */
[----:B------:R2:W-:Y:S01]  /*a260*/  LDGSTS.E [R4+0x4004], desc[UR8][R190.64], !P0 ;  /* 0x04004000be047fae */ /* 0x0005e2000c121848 */
[----:B------:R-:W4:Y:S03]  /*a270*/  LDC R245, c[0x0][0x230] ;  /* 0x00008c00fff57b82 */ /* 0x000f260000000800 */
[----:B------:R3:W-:Y:S01]  /*a280*/  STL.64 [R1+0x748], R152 ;  /* 0x0007489801007387 */ /* 0x0007e20000100a00 */
[----:B-1----:R-:W-:-:S03]  /*a290*/  IMAD.WIDE R192, R5, 0x4, R240 ;  /* 0x0000000405c07825 */ /* 0x002fc600078e02f0 */
[----:B------:R3:W-:Y:S04]  /*a2a0*/  LDGSTS.E [R4+0x8004], desc[UR8][R152.64], !P0 ;  /* 0x0800400098047fae */ /* 0x0007e8000c121848 */
[----:B------:R1:W-:Y:S01]  /*a2b0*/  STL.64 [R1+0x740], R22 ;  /* 0x0007401601007387 */ /* 0x0003e20000100a00 */
[----:B--2---:R-:W-:-:S03]  /*a2c0*/  IMAD.WIDE R190, R5, 0x4, R238 ;  /* 0x0000000405be7825 */ /* 0x004fc600078e02ee */
[----:B------:R1:W-:Y:S01]  /*a2d0*/  LDGSTS.E [R4+0xc004], desc[UR8][R22.64], !P0 ;  /* 0x0c00400016047fae */ /* 0x0003e2000c121848 */
[----:B------:R-:W-:Y:S01]  /*a2e0*/  ISETP.GE.U32.AND P0, PT, R243, 0x7fffff95, PT ;  /* 0x7fffff95f300780c */ /* 0x000fe20003f06070 */
[C---:B---3--:R-:W-:Y:S02]  /*a2f0*/  IMAD.WIDE R152, R5.reuse, 0x4, R236 ;  /* 0x0000000405987825 */ /* 0x048fe400078e02ec */
[----:B------:R2:W-:Y:S02]  /*a300*/  STL.64 [R1+0x738], R192 ;  /* 0x000738c001007387 */ /* 0x0005e40000100a00 */
[----:B------:R-:W-:Y:S02]  /*a310*/  IMAD R243, R242, 0xb, RZ ;  /* 0x0000000bf2f37824 */ /* 0x000fe400078e02ff */
        /* <DEDUP_REMOVED lines=12> */
[----:B------:R-:W-:Y:S01]  /*a3e0*/  ISETP.GE.U32.AND P2, PT, R5, 0x7fffffb4, PT ;  /* 0x7fffffb40500780c */ /* 0x000fe20003f46070 */
[----:B------:R-:W-:Y:S02]  /*a3f0*/  IMAD R5, R242, 0x28, RZ ;  /* 0x00000028f2057824 */ /* 0x000fe400078e02ff */
[C---:B--2---:R-:W-:Y:S01]  /*a400*/  IMAD.WIDE R152, R243.reuse, 0x4, R236 ;  /* 0x00000004f3987825 */ /* 0x044fe200078e02ec */
[----:B------:R2:W-:Y:S04]  /*a410*/  LDGSTS.E [R4+0xc], desc[UR8][R192.64], !P3 ;  /* 0x0000c000c0047fae */ /* 0x0005e8000d921848 */
[----:B------:R2:W-:Y:S01]  /*a420*/  STL.64 [R1+0x718], R192 ;  /* 0x000718c001007387 */ /* 0x0005e20000100a00 */
[----:B-1----:R-:W-:-:S03]  /*a430*/  IMAD.WIDE R22, R243, 0x4, R234 ;  /* 0x00000004f3167825 */ /* 0x002fc600078e02ea */
[----:B------:R1:W-:Y:S01]  /*a440*/  LDGSTS.E [R4+0x400c], desc[UR8][R190.64], !P3 ;  /* 0x0400c000be047fae */ /* 0x0003e2000d921848 */
[----:B------:R-:W-:-:S03]  /*a450*/  VIADD R243, R244, 0xfffffff2 ;  /* 0xfffffff2f4f37836 */ /* 0x000fc60000000000 */
[----:B------:R1:W-:Y:S01]  /*a460*/  STL.64 [R1+0x710], R190 ;  /* 0x000710be01007387 */ /* 0x0003e20000100a00 */
[----:B------:R-:W3:Y:S03]  /*a470*/  LDC R244, c[0x0][0x230] ;  /* 0x00008c00fff47b82 */ /* 0x000ee60000000800 */
[----:B------:R4:W-:Y:S01]  /*a480*/  LDGSTS.E [R4+0x800c], desc[UR8][R152.64], !P3 ;  /* 0x0800c00098047fae */ /* 0x0009e2000d921848 */
[----:B--2---:R-:W-:-:S03]  /*a490*/  IMAD.WIDE R192, R5, 0x4, R240 ;  /* 0x0000000405c07825 */ /* 0x004fc600078e02f0 */
[----:B------:R4:W-:Y:S04]  /*a4a0*/  STL.64 [R1+0x708], R152 ;  /* 0x0007089801007387 */ /* 0x0009e80000100a00 */
[----:B------:R2:W-:Y:S01]  /*a4b0*/  LDGSTS.E [R4+0xc00c], desc[UR8][R22.64], !P3 ;  /* 0x0c00c00016047fae */ /* 0x0005e2000d921848 */
[----:B------:R-:W-:Y:S01]  /*a4c0*/  ISETP.GE.U32.AND P3, PT, R243, 0x7fffffb3, PT ;  /* 0x7fffffb3f300780c */ /* 0x000fe20003f66070 */
[----:B-1----:R-:W-:Y:S02]  /*a4d0*/  IMAD.WIDE R190, R5, 0x4, R238 ;  /* 0x0000000405be7825 */ /* 0x002fe400078e02ee */
[----:B------:R2:W-:Y:S02]  /*a4e0*/  STL.64 [R1+0x700], R22 ;  /* 0x0007001601007387 */ /* 0x0005e40000100a00 */
[----:B------:R-:W-:-:S02]  /*a4f0*/  IMAD R243, R242, 0x29, RZ ;  /* 0x00000029f2f37824 */ /* 0x000fc400078e02ff */
[C---:B----4-:R-:W-:Y:S01]  /*a500*/  IMAD.WIDE R152, R5.reuse, 0x4, R236 ;  /* 0x0000000405987825 */ /* 0x050fe200078e02ec */
[----:B------:R1:W-:Y:S04]  /*a510*/  STL.64 [R1+0x398], R192 ;  /* 0x000398c001007387 */ /* 0x0003e80000100a00 */
[----:B------:R1:W-:Y:S01]  /*a520*/  LDGSTS.E [R4+0x10000], desc[UR8][R192.64], !P4 ;  /* 0x10000000c0047fae */ /* 0x0003e2000e121848 */
[----:B--2---:R-:W-:-:S03]  /*a530*/  IMAD.WIDE R22, R5, 0x4, R234 ;  /* 0x0000000405167825 */ /* 0x004fc600078e02ea */
[----:B------:R2:W-:Y:S01]  /*a540*/  STL.64 [R1+0x390], R190 ;  /* 0x000390be01007387 */ /* 0x0005e20000100a00 */
[----:B------:R-:W-:-:S03]  /*a550*/  VIADD R5, R245, 0xfffffff1 ;  /* 0xfffffff1f5057836 */ /* 0x000fc60000000000 */
[----:B------:R2:W-:Y:S01]  /*a560*/  LDGSTS.E [R4+0x14000], desc[UR8][R190.64], !P4 ;  /* 0x14000000be047fae */ /* 0x0005e2000e121848 */
[----:B------:R-:W4:Y:S01]  /*a570*/  LDC R245, c[0x0][0x230] ;  /* 0x00008c00fff57b82 */ /* 0x000f220000000800 */
        /* <DEDUP_REMOVED lines=13> */
[----:B---3--:R-:W-:-:S03]  /*a650*/  VIADD R243, R246, 0xfffffff0 ;  /* 0xfffffff0f6f37836 */ /* 0x008fc60000000000 */
        /* <DEDUP_REMOVED lines=14> */
[----:B------:R1:W-:Y:S04]  /*a740*/  STL.64 [R1+0x350], R190 ;  /* 0x000350be01007387 */ /* 0x0003e80000100a00 */
[----:B------:R1:W-:Y:S01]  /*a750*/  LDGSTS.E [R4+0x14008], desc[UR8][R190.64], !P6 ;  /* 0x14008000be047fae */ /* 0x0003e2000f121848 */
[----:B------:R-:W-:Y:S02]  /*a760*/  VIADD R5, R244, 0xffffffd3 ;  /* 0xffffffd3f4057836 */ /* 0x000fe40000000000 */
[C---:B----4-:R-:W-:Y:S01]  /*a770*/  IMAD.WIDE R192, R243.reuse, 0x4, R240 ;  /* 0x00000004f3c07825 */ /* 0x050fe200078e02f0 */
[----:B------:R2:W-:Y:S04]  /*a780*/  STL.64 [R1+0x348], R152 ;  /* 0x0003489801007387 */ /* 0x0005e80000100a00 */
[----:B------:R2:W-:Y:S01]  /*a790*/  LDGSTS.E [R4+0x18008], desc[UR8][R152.64], !P6 ;  /* 0x1800800098047fae */ /* 0x0005e2000f121848 */
[----:B-1----:R-:W-:-:S03]  /*a7a0*/  IMAD.WIDE R190, R243, 0x4, R238 ;  /* 0x00000004f3be7825 */ /* 0x002fc600078e02ee */
[----:B------:R1:W-:Y:S04]  /*a7b0*/  STL.64 [R1+0x340], R22 ;  /* 0x0003401601007387 */ /* 0x0003e80000100a00 */
[----:B------:R1:W-:Y:S01]  /*a7c0*/  LDGSTS.E [R4+0x1c008], desc[UR8][R22.64], !P6 ;  /* 0x1c00800016047fae */ /* 0x0003e2000f121848 */
[----:B--2---:R-:W-:-:S03]  /*a7d0*/  IMAD.WIDE R152, R243, 0x4, R236 ;  /* 0x00000004f3987825 */ /* 0x004fc600078e02ec */
[----:B------:R2:W-:Y:S01]  /*a7e0*/  STL.64 [R1+0x338], R192 ;  /* 0x000338c001007387 */ /* 0x0005e20000100a00 */
[----:B------:R-:W-:-:S03]  /*a7f0*/  ISETP.GE.U32.AND P6, PT, R5, 0x7fffff94, PT ;  /* 0x7fffff940500780c */ /* 0x000fc60003fc6070 */
[----:B------:R2:W-:Y:S01]  /*a800*/  LDGSTS.E [R4+0x1000c], desc[UR8][R192.64], !P0 ;  /* 0x1000c000c0047fae */ /* 0x0005e2000c121848 */
[----:B-1----:R-:W-:-:S03]  /*a810*/  IMAD.WIDE R22, R243, 0x4, R234 ;  /* 0x00000004f3167825 */ /* 0x002fc600078e02ea */
[----:B------:R1:W-:Y:S04]  /*a820*/  STL.64 [R1+0x330], R190 ;  /* 0x000330be01007387 */ /* 0x0003e80000100a00 */
[----:B------:R1:W-:Y:S01]  /*a830*/  LDGSTS.E [R4+0x1400c], desc[UR8][R190.64], !P0 ;  /* 0x1400c000be047fae */ /* 0x0003e2000c121848 */
[----:B------:R-:W-:Y:S02]  /*a840*/  VIADD R5, R245, 0xffffffd2 ;  /* 0xffffffd2f5057836 */ /* 0x000fe40000000000 */
[----:B------:R-:W-:Y:S01]  /*a850*/  IMAD R243, R242, 0xc, RZ ;  /* 0x0000000cf2f37824 */ /* 0x000fe200078e02ff */
[----:B------:R-:W-:Y:S01]  /*a860*/  STL.64 [R1+0x328], R152 ;  /* 0x0003289801007387 */ /* 0x000fe20000100a00 */
[----:B------:R-:W4:Y:S03]  /*a870*/  LDC R245, c[0x0][0x230] ;  /* 0x00008c00fff57b82 */ /* 0x000f260000000800 */
[----:B------:R-:W-:Y:S04]  /*a880*/  LDGSTS.E [R4+0x1800c], desc[UR8][R152.64], !P0 ;  /* 0x1800c00098047fae */ /* 0x000fe8000c121848 */
[----:B------:R3:W-:Y:S04]  /*a890*/  STL.64 [R1+0x320], R22 ;  /* 0x0003201601007387 */ /* 0x0007e80000100a00 */
[----:B------:R3:W-:Y:S01]  /*a8a0*/  LDGSTS.E [R4+0x1c00c], desc[UR8][R22.64], !P0 ;  /* 0x1c00c00016047fae */ /* 0x0007e2000c121848 */
[----:B------:R-:W-:Y:S01]  /*a8b0*/  ISETP.GE.U32.AND P0, PT, R5, 0x7fffff93, PT ;  /* 0x7fffff930500780c */ /* 0x000fe20003f06070 */
[----:B--2---:R-:W-:-:S04]  /*a8c0*/  IMAD.WIDE R192, R243, 0x4, R240 ;  /* 0x00000004f3c07825 */ /* 0x004fc800078e02f0 */
[----:B-1----:R-:W-:Y:S01]  /*a8d0*/  IMAD.WIDE R190, R243, 0x4, R238 ;  /* 0x00000004f3be7825 */ /* 0x002fe200078e02ee */
[----:B---3--:R-:W-:-:S03]  /*a8e0*/  LOP3.LUT R22, R155, 0x30, RZ, 0x3c, !PT ;  /* 0x000000309b167812 */ /* 0x008fc600078e3cff */
[----:B------:R-:W-:-:S04]  /*a8f0*/  IMAD.WIDE R152, R243, 0x4, R236 ;  /* 0x00000004f3987825 */ /* 0x000fc800078e02ec */
[----:B------:R-:W-:Y:S02]  /*a900*/  VIADD R5, R22, UR5 ;  /* 0x0000000516057c36 */ /* 0x000fe40008000000 */
[----:B------:R-:W-:Y:S01]  /*a910*/  IMAD.WIDE R22, R243, 0x4, R234 ;  /* 0x00000004f3167825 */ /* 0x000fe200078e02ea */
[----:B------:R1:W-:Y:S03]  /*a920*/  STL.64 [R1+0x6f8], R192 ;  /* 0x0006f8c001007387 */ /* 0x0003e60000100a00 */
[----:B------:R-:W-:Y:S01]  /*a930*/  VIADD R243, R246, 0xffffffd1 ;  /* 0xffffffd1f6f37836 */ /* 0x000fe20000000000 */
[----:B------:R1:W-:Y:S01]  /*a940*/  LDGSTS.E [R5], desc[UR8][R192.64], !P2 ;  /* 0x00000000c0057fae */ /* 0x0003e2000d121848 */
[----:B------:R-:W-:Y:S01]  /*a950*/  IMAD R244, R242, 0xd, RZ ;  /* 0x0000000df2f47824 */ /* 0x000fe200078e02ff */
[----:B------:R-:W2:Y:S02]  /*a960*/  LDC R246, c[0x0][0x230] ;  /* 0x00008c00fff67b82 */ /* 0x000ea40000000800 */
[----:B------:R3:W-:Y:S04]  /*a970*/  STL.64 [R1+0x6f0], R190 ;  /* 0x0006f0be01007387 */ /* 0x0007e80000100a00 */
[----:B------:R3:W-:Y:S04]  /*a980*/  LDGSTS.E [R5+0x4000], desc[UR8][R190.64], !P2 ;  /* 0x04000000be057fae */ /* 0x0007e8000d121848 */
[----:B------:R4:W-:Y:S01]  /*a990*/  STL.64 [R1+0x6e8], R152 ;  /* 0x0006e89801007387 */ /* 0x0009e20000100a00 */
[----:B-1----:R-:W-:-:S03]  /*a9a0*/  IMAD.WIDE R192, R244, 0x4, R240 ;  /* 0x00000004f4c07825 */ /* 0x002fc600078e02f0 */
[----:B------:R4:W-:Y:S04]  /*a9b0*/  LDGSTS.E [R5+0x8000], desc[UR8][R152.64], !P2 ;  /* 0x0800000098057fae */ /* 0x0009e8000d121848 */
[----:B------:R1:W-:Y:S01]  /*a9c0*/  STL.64 [R1+0x6e0], R22 ;  /* 0x0006e01601007387 */ /* 0x0003e20000100a00 */
[----:B---3--:R-:W-:-:S03]  /*a9d0*/  IMAD.WIDE R190, R244, 0x4, R238 ;  /* 0x00000004f4be7825 */ /* 0x008fc600078e02ee */
[----:B------:R1:W-:Y:S01]  /*a9e0*/  LDGSTS.E [R5+0xc000], desc[UR8][R22.64], !P2 ;  /* 0x0c00000016057fae */ /* 0x0003e2000d121848 */
[----:B------:R-:W-:Y:S01]  /*a9f0*/  ISETP.GE.U32.AND P2, PT, R243, 0x7fffff92, PT ;  /* 0x7fffff92f300780c */ /* 0x000fe20003f46070 */
[----:B----4-:R-:W-:Y:S02]  /*aa00*/  IMAD.WIDE R152, R244, 0x4, R236 ;  /* 0x00000004f4987825 */ /* 0x010fe400078e02ec */
[----:B------:R3:W-:Y:S02]  /*aa10*/  STL.64 [R1+0x6d8], R192 ;  /* 0x0006d8c001007387 */ /* 0x0007e40000100a00 */
[----:B------:R-:W-:Y:S02]  /*aa20*/  IMAD R243, R242, 0xe, RZ ;  /* 0x0000000ef2f37824 */ /* 0x000fe400078e02ff */
[----:B------:R3:W-:Y:S01]  /*aa30*/  LDGSTS.E [R5+0x4], desc[UR8][R192.64], !P3 ;  /* 0x00004000c0057fae */ /* 0x0007e2000d921848 */
[----:B-1----:R-:W-:-:S03]  /*aa40*/  IMAD.WIDE R22, R244, 0x4, R234 ;  /* 0x00000004f4167825 */ /* 0x002fc600078e02ea */
[----:B------:R1:W-:Y:S01]  /*aa50*/  STL.64 [R1+0x6d0], R190 ;  /* 0x0006d0be01007387 */ /* 0x0003e20000100a00 */
[----:B------:R-:W-:-:S03]  /*aa60*/  VIADD R244, R247, 0xffffffd0 ;  /* 0xffffffd0f7f47836 */ /* 0x000fc60000000000 */
[----:B------:R1:W-:Y:S01]  /*aa70*/  LDGSTS.E [R5+0x4004], desc[UR8][R190.64], !P3 ;  /* 0x04004000be057fae */ /* 0x0003e2000d921848 */
[----:B------:R-:W4:Y:S01]  /*aa80*/  LDC R247, c[0x0][0x230] ;  /* 0x00008c00fff77b82 */ /* 0x000f220000000800 */
[C---:B---3--:R-:W-:Y:S02]  /*aa90*/  IMAD.WIDE R192, R243.reuse, 0x4, R240 ;  /* 0x00000004f3c07825 */ /* 0x048fe400078e02f0 */
[----:B------:R3:W-:Y:S04]  /*aaa0*/  STL.64 [R1+0x6c8], R152 ;  /* 0x0006c89801007387 */ /* 0x0007e80000100a00 */
[----:B------:R3:W-:Y:S01]  /*aab0*/  LDGSTS.E [R5+0x8004], desc[UR8][R152.64], !P3 ;  /* 0x0800400098057fae */ /* 0x0007e2000d921848 */
[----:B-1----:R-:W-:-:S03]  /*aac0*/  IMAD.WIDE R190, R243, 0x4, R238 ;  /* 0x00000004f3be7825 */ /* 0x002fc600078e02ee */
[----:B------:R1:W-:Y:S04]  /*aad0*/  STL.64 [R1+0x6c0], R22 ;  /* 0x0006c01601007387 */ /* 0x0003e80000100a00 */
[----:B------:R1:W-:Y:S01]  /*aae0*/  LDGSTS.E [R5+0xc004], desc[UR8][R22.64], !P3 ;  /* 0x0c00400016057fae */ /* 0x0003e2000d921848 */
[----:B------:R-:W-:Y:S01]  /*aaf0*/  ISETP.GE.U32.AND P3, PT, R244, 0x7fffff91, PT ;  /* 0x7fffff91f400780c */ /* 0x000fe20003f66070 */
[----:B------:R-:W-:Y:S02]  /*ab00*/  IMAD R244, R242, 0xf, RZ ;  /* 0x0000000ff2f47824 */ /* 0x000fe400078e02ff */
[C---:B---3--:R-:W-:Y:S01]  /*ab10*/  IMAD.WIDE R152, R243.reuse, 0x4, R236 ;  /* 0x00000004f3987825 */ /* 0x048fe200078e02ec */
[----:B------:R3:W-:Y:S04]  /*ab20*/  LDGSTS.E [R5+0x8], desc[UR8][R192.64], !P4 ;  /* 0x00008000c0057fae */ /* 0x0007e8000e121848 */
[----:B------:R2:W-:Y:S01]  /*ab30*/  LDGSTS.E [R5+0x4008], desc[UR8][R190.64], !P4 ;  /* 0x04008000be057fae */ /* 0x0005e2000e121848 */
[----:B-1----:R-:W-:-:S03]  /*ab40*/  IMAD.WIDE R22, R243, 0x4, R234 ;  /* 0x00000004f3167825 */ /* 0x002fc600078e02ea */
[----:B------:R3:W-:Y:S01]  /*ab50*/  STL.64 [R1+0x6b8], R192 ;  /* 0x0006b8c001007387 */ /* 0x0007e20000100a00 */
[----:B------:R-:W-:-:S03]  /*ab60*/  VIADD R243, R245, 0xffffffef ;  /* 0xffffffeff5f37836 */ /* 0x000fc60000000000 */
[----:B------:R1:W-:Y:S01]  /*ab70*/  LDGSTS.E [R5+0x8008], desc[UR8][R152.64], !P4 ;  /* 0x0800800098057fae */ /* 0x0003e2000e121848 */
[----:B------:R-:W4:Y:S03]  /*ab80*/  LDC R245, c[0x0][0x230] ;  /* 0x00008c00fff57b82 */ /* 0x000f260000000800 */
[----:B------:R2:W-:Y:S04]  /*ab90*/  STL.64 [R1+0x6b0], R190 ;  /* 0x0006b0be01007387 */ /* 0x0005e80000100a00 */
[----:B------:R1:W-:Y:S01]  /*aba0*/  LDGSTS.E [R5+0xc008], desc[UR8][R22.64], !P4 ;  /* 0x0c00800016057fae */ /* 0x0003e2000e121848 */
[----:B---3--:R-:W-:Y:S01]  /*abb0*/  IMAD.WIDE R192, R244, 0x4, R240 ;  /* 0x00000004f4c07825 */ /* 0x008fe200078e02f0 */
        /* <DEDUP_REMOVED lines=9> */
[----:B------:R1:W-:Y:S01]  /*ac50*/  STL.64 [R1+0x690], R190 ;  /* 0x000690be01007387 */ /* 0x0003e20000100a00 */
[----:B------:R-:W-:-:S03]  /*ac60*/  VIADD R244, R246, 0xffffffee ;  /* 0xffffffeef6f47836 */ /* 0x000fc60000000000 */
[----:B------:R1:W-:Y:S01]  /*ac70*/  LDGSTS.E [R5+0x400c], desc[UR8][R190.64], !P5 ;  /* 0x0400c000be057fae */ /* 0x0003e2000e921848 */
[----:B------:R-:W2:Y:S01]  /*ac80*/  LDC R246, c[0x0][0x230] ;  /* 0x00008c00fff67b82 */ /* 0x000ea20000000800 */
[C---:B---3--:R-:W-:Y:S02]  /*ac90*/  IMAD.WIDE R192, R243.reuse, 0x4, R240 ;  /* 0x00000004f3c07825 */ /* 0x048fe400078e02f0 */
[----:B------:R3:W-:Y:S04]  /*aca0*/  STL.64 [R1+0x688], R152 ;  /* 0x0006889801007387 */ /* 0x0007e80000100a00 */
[----:B------:R3:W-:Y:S01]  /*acb0*/  LDGSTS.E [R5+0x800c], desc[UR8][R152.64], !P5 ;  /* 0x0800c00098057fae */ /* 0x0007e2000e921848 */
[----:B-1----:R-:W-:-:S03]  /*acc0*/  IMAD.WIDE R190, R243, 0x4, R238 ;  /* 0x00000004f3be7825 */ /* 0x002fc600078e02ee */
[----:B------:R1:W-:Y:S04]  /*acd0*/  STL.64 [R1+0x680], R22 ;  /* 0x0006801601007387 */ /* 0x0003e80000100a00 */
[----:B------:R1:W-:Y:S01]  /*ace0*/  LDGSTS.E [R5+0xc00c], desc[UR8][R22.64], !P5 ;  /* 0x0c00c00016057fae */ /* 0x0003e2000e921848 */
[----:B------:R-:W-:Y:S01]  /*acf0*/  ISETP.GE.U32.AND P5, PT, R244, 0x7fffffaf, PT ;  /* 0x7fffffaff400780c */ /* 0x000fe20003fa6070 */
[----:B---3--:R-:W-:Y:S02]  /*ad00*/  IMAD.WIDE R152, R243, 0x4, R236 ;  /* 0x00000004f3987825 */ /* 0x008fe400078e02ec */
[----:B------:R3:W-:Y:S02]  /*ad10*/  LDGSTS.E [R5+0x10000], desc[UR8][R192.64], !P6 ;  /* 0x10000000c0057fae */ /* 0x0007e4000f121848 */
[----:B------:R-:W-:-:S02]  /*ad20*/  IMAD R244, R242, 0x2d, RZ ;  /* 0x0000002df2f47824 */ /* 0x000fc400078e02ff */
[----:B------:R3:W-:Y:S01]  /*ad30*/  LDGSTS.E [R5+0x14000], desc[UR8][R190.64], !P6 ;  /* 0x14000000be057fae */ /* 0x0007e2000f121848 */
[----:B-1----:R-:W-:-:S03]  /*ad40*/  IMAD.WIDE R22, R243, 0x4, R234 ;  /* 0x00000004f3167825 */ /* 0x002fc600078e02ea */
[----:B------:R3:W-:Y:S01]  /*ad50*/  STL.64 [R1+0x318], R192 ;  /* 0x000318c001007387 */ /* 0x0007e20000100a00 */
[----:B----4-:R-:W-:-:S03]  /*ad60*/  VIADD R243, R247, 0xffffffed ;  /* 0xffffffedf7f37836 */ /* 0x010fc60000000000 */
        /* <DEDUP_REMOVED lines=16> */
[----:B---3--:R-:W-:-:S03]  /*ae70*/  IMAD.WIDE R192, R243, 0x4, R240 ;  /* 0x00000004f3c07825 */ /* 0x008fc600078e02f0 */
        /* <DEDUP_REMOVED lines=10> */
[----:B------:R-:W-:-:S03]  /*af20*/  VIADD R243, R248, 0xffffffcf ;  /* 0xffffffcff8f37836 */ /* 0x000fc60000000000 */
[----:B------:R4:W-:Y:S01]  /*af30*/  LDGSTS.E [R5+0x1c008], desc[UR8][R22.64], !P2 ;  /* 0x1c00800016057fae */ /* 0x0009e2000d121848 */
[----:B------:R-:W4:Y:S01]  /*af40*/  LDC R248, c[0x0][0x230] ;  /* 0x00008c00fff87b82 */ /* 0x000f220000000800 */
[----:B------:R-:W-:Y:S01]  /*af50*/  ISETP.GE.U32.AND P2, PT, R243, 0x7fffff90, PT ;  /* 0x7fffff90f300780c */ /* 0x000fe20003f46070 */
[----:B------:R-:W-:Y:S02]  /*af60*/  IMAD R243, R242, 0x2f, RZ ;  /* 0x0000002ff2f37824 */ /* 0x000fe400078e02ff */
[----:B------:R-:W-:Y:S01]  /*af70*/  VIADD R244, R245, 0xffffffec ;  /* 0xffffffecf5f47836 */ /* 0x000fe20000000000 */
[----:B------:R2:W-:Y:S01]  /*af80*/  STL.64 [R1+0x2d8], R192 ;  /* 0x0002d8c001007387 */ /* 0x0005e20000100a00 */
[----:B------:R-:W-:-:S03]  /*af90*/  IMAD.WIDE R194, R243, 0x4, R240 ;  /* 0x00000004f3c27825 */ /* 0x000fc600078e02f0 */
[----:B------:R3:W-:Y:S01]  /*afa0*/  STL.64 [R1+0x2d0], R190 ;  /* 0x0002d0be01007387 */ /* 0x0007e20000100a00 */
[----:B------:R-:W-:Y:S01]  /*afb0*/  ISETP.GE.U32.AND P0, PT, R244, 0x7fffffad, PT ;  /* 0x7fffffadf400780c */ /* 0x000fe20003f06070 */
[----:B------:R-:W-:Y:S02]  /*afc0*/  VIADD R244, R246, 0xffffffce ;  /* 0xffffffcef6f47836 */ /* 0x000fe40000000000 */
[----:B------:R1:W-:Y:S01]  /*afd0*/  STL.64 [R1+0x2c8], R152 ;  /* 0x0002c89801007387 */ /* 0x0003e20000100a00 */
[----:B------:R-:W-:Y:S01]  /*afe0*/  IMAD.SHL.U32 R245, R242, 0x10, RZ ;  /* 0x00000010f2f57824 */ /* 0x000fe200078e00ff */
[----:B------:R-:W4:Y:S01]  /*aff0*/  LDC R246, c[0x0][0x230] ;  /* 0x00008c00fff67b82 */ /* 0x000f220000000800 */
[C---:B--2---:R-:W-:Y:S01]  /*b000*/  IMAD.WIDE R192, R243.reuse, 0x4, R238 ;  /* 0x00000004f3c07825 */ /* 0x044fe200078e02ee */
[----:B------:R4:W-:Y:S03]  /*b010*/  STL.64 [R1+0x2c0], R22 ;  /* 0x0002c01601007387 */ /* 0x0009e60000100a00 */
[C---:B---3--:R-:W-:Y:S01]  /*b020*/  IMAD.WIDE R190, R243.reuse, 0x4, R236 ;  /* 0x00000004f3be7825 */ /* 0x048fe200078e02ec */
[----:B------:R-:W-:Y:S03]  /*b030*/  LDGSTS.E [R5+0x1000c], desc[UR8][R194.64], !P3 ;  /* 0x1000c000c2057fae */ /* 0x000fe6000d921848 */
[----:B-1----:R-:W-:Y:S01]  /*b040*/  IMAD.WIDE R152, R243, 0x4, R234 ;  /* 0x00000004f3987825 */ /* 0x002fe200078e02ea */
[----:B------:R1:W-:Y:S01]  /*b050*/  LDGSTS.E [R5+0x1400c], desc[UR8][R192.64], !P3 ;  /* 0x1400c000c0057fae */ /* 0x0003e2000d921848 */
[----:B----4-:R-:W-:-:S03]  /*b060*/  LOP3.LUT R22, R155, 0x40, RZ, 0x3c, !PT ;  /* 0x000000409b167812 */ /* 0x010fc600078e3cff */
[----:B------:R2:W-:Y:S04]  /*b070*/  LDGSTS.E [R5+0x1800c], desc[UR8][R190.64], !P3 ;  /* 0x1800c000be057fae */ /* 0x0005e8000d921848 */
[----:B------:R-:W-:Y:S04]  /*b080*/  STL.64 [R1+0x2b8], R194 ;  /* 0x0002b8c201007387 */ /* 0x000fe80000100a00 */
[----:B------:R3:W-:Y:S01]  /*b090*/  LDGSTS.E [R5+0x1c00c], desc[UR8][R152.64], !P3 ;  /* 0x1c00c00098057fae */ /* 0x0007e2000d921848 */
[----:B------:R-:W-:Y:S01]  /*b0a0*/  ISETP.GE.U32.AND P3, PT, R244, 0x7fffff8f, PT ;  /* 0x7fffff8ff400780c */ /* 0x000fe20003f66070 */
[----:B------:R-:W-:-:S02]  /*b0b0*/  VIADD R244, R22, UR5 ;  /* 0x0000000516f47c36 */ /* 0x000fc40008000000 */
[----:B------:R1:W-:Y:S01]  /*b0c0*/  STL.64 [R1+0x2b0], R192 ;  /* 0x0002b0c001007387 */ /* 0x0003e20000100a00 */
[----:B------:R-:W-:-:S03]  /*b0d0*/  IMAD.WIDE R22, R245, 0x4, R234 ;  /* 0x00000004f5167825 */ /* 0x000fc600078e02ea */
[----:B------:R2:W-:Y:S04]  /*b0e0*/  STL.64 [R1+0x2a8], R190 ;  /* 0x0002a8be01007387 */ /* 0x0005e80000100a00 */
[----:B------:R3:W-:Y:S01]  /*b0f0*/  STL.64 [R1+0x2a0], R152 ;  /* 0x0002a09801007387 */ /* 0x0007e20000100a00 */
[----:B-1----:R-:W-:-:S04]  /*b100*/  IMAD.WIDE R192, R245, 0x4, R240 ;  /* 0x00000004f5c07825 */ /* 0x002fc800078e02f0 */
[C---:B--2---:R-:W-:Y:S01]  /*b110*/  IMAD.WIDE R190, R245.reuse, 0x4, R238 ;  /* 0x00000004f5be7825 */ /* 0x044fe200078e02ee */
[----:B------:R1:W-:Y:S03]  /*b120*/  STL.64 [R1+0x678], R192 ;  /* 0x000678c001007387 */ /* 0x0003e60000100a00 */
[----:B---3--:R-:W-:Y:S01]  /*b130*/  IMAD.WIDE R152, R245, 0x4, R236 ;  /* 0x00000004f5987825 */ /* 0x008fe200078e02ec */
[----:B------:R1:W-:Y:S03]  /*b140*/  LDGSTS.E [R244], desc[UR8][R192.64], !P4 ;  /* 0x00000000c0f47fae */ /* 0x0003e6000e121848 */
[----:B------:R-:W-:Y:S01]  /*b150*/  IMAD R243, R242, 0x11, RZ ;  /* 0x00000011f2f37824 */ /* 0x000fe200078e02ff */
[----:B------:R2:W-:Y:S01]  /*b160*/  STL.64 [R1+0x670], R190 ;  /* 0x000670be01007387 */ /* 0x0005e20000100a00 */
[----:B------:R-:W-:-:S02]  /*b170*/  VIADD R245, R247, 0xffffffcd ;  /* 0xffffffcdf7f57836 */ /* 0x000fc40000000000 */
[----:B------:R-:W3:Y:S01]  /*b180*/  LDC R247, c[0x0][0x230] ;  /* 0x00008c00fff77b82 */ /* 0x000ee20000000800 */
[----:B------:R2:W-:Y:S04]  /*b190*/  LDGSTS.E [R244+0x4000], desc[UR8][R190.64], !P4 ;  /* 0x04000000bef47fae */ /* 0x0005e8000e121848 */
[----:B------:R4:W-:Y:S01]  /*b1a0*/  STL.64 [R1+0x668], R152 ;  /* 0x0006689801007387 */ /* 0x0009e20000100a00 */
[----:B-1----:R-:W-:-:S03]  /*b1b0*/  IMAD.WIDE R192, R243, 0x4, R240 ;  /* 0x00000004f3c07825 */ /* 0x002fc600078e02f0 */
[----:B------:R4:W-:Y:S04]  /*b1c0*/  LDGSTS.E [R244+0x8000], desc[UR8][R152.64], !P4 ;  /* 0x0800000098f47fae */ /* 0x0009e8000e121848 */
[----:B------:R1:W-:Y:S01]  /*b1d0*/  STL.64 [R1+0x660], R22 ;  /* 0x0006601601007387 */ /* 0x0003e20000100a00 */
[----:B--2---:R-:W-:-:S03]  /*b1e0*/  IMAD.WIDE R190, R243, 0x4, R238 ;  /* 0x00000004f3be7825 */ /* 0x004fc600078e02ee */
[----:B------:R1:W-:Y:S01]  /*b1f0*/  LDGSTS.E [R244+0xc000], desc[UR8][R22.64], !P4 ;  /* 0x0c00000016f47fae */ /* 0x0003e2000e121848 */
[----:B----4-:R-:W-:Y:S01]  /*b200*/  IMAD.WIDE R152, R243, 0x4, R236 ;  /* 0x00000004f3987825 */ /* 0x010fe200078e02ec */
[----:B------:R-:W-:Y:S02]  /*b210*/  ISETP.GE.U32.AND P4, PT, R245, 0x7fffff8e, PT ;  /* 0x7fffff8ef500780c */ /* 0x000fe40003f86070 */
[----:B------:R2:W-:Y:S01]  /*b220*/  STL.64 [R1+0x658], R192 ;  /* 0x000658c001007387 */ /* 0x0005e20000100a00 */
[----:B-1----:R-:W-:-:S03]  /*b230*/  IMAD.WIDE R22, R243, 0x4, R234 ;  /* 0x00000004f3167825 */ /* 0x002fc600078e02ea */
[----:B------:R2:W-:Y:S01]  /*b240*/  LDGSTS.E [R244+0x4], desc[UR8][R192.64], !P5 ;  /* 0x00004000c0f47fae */ /* 0x0005e2000e921848 */
[----:B------:R-:W-:Y:S02]  /*b250*/  VIADD R243, R248, 0xffffffcc ;  /* 0xffffffccf8f37836 */ /* 0x000fe40000000000 */
[----:B------:R-:W-:Y:S01]  /*b260*/  IMAD R245, R242, 0x12, RZ ;  /* 0x00000012f2f57824 */ /* 0x000fe200078e02ff */
[----:B------:R-:W1:Y:S01]  /*b270*/  LDC R248, c[0x0][0x230] ;  /* 0x00008c00fff87b82 */ /* 0x000e620000000800 */
[----:B------:R4:W-:Y:S04]  /*b280*/  STL.64 [R1+0x650], R190 ;  /* 0x000650be01007387 */ /* 0x0009e80000100a00 */
[----:B------:R4:W-:Y:S01]  /*b290*/  LDGSTS.E [R244+0x4004], desc[UR8][R190.64], !P5 ;  /* 0x04004000bef47fae */ /* 0x0009e2000e921848 */
[----:B--2---:R-:W-:-:S03]  /*b2a0*/  IMAD.WIDE R192, R245, 0x4, R240 ;  /* 0x00000004f5c07825 */ /* 0x004fc600078e02f0 */
[----:B------:R2:W-:Y:S04]  /*b2b0*/  STL.64 [R1+0x648], R152 ;  /* 0x0006489801007387 */ /* 0x0005e80000100a00 */
[----:B------:R2:W-:Y:S04]  /*b2c0*/  LDGSTS.E [R244+0x8004], desc[UR8][R152.64], !P5 ;  /* 0x0800400098f47fae */ /* 0x0005e8000e921848 */
[----:B------:R3:W-:Y:S01]  /*b2d0*/  STL.64 [R1+0x640], R22 ;  /* 0x0006401601007387 */ /* 0x0007e20000100a00 */
[----:B----4-:R-:W-:-:S03]  /*b2e0*/  IMAD.WIDE R190, R245, 0x4, R238 ;  /* 0x00000004f5be7825 */ /* 0x010fc600078e02ee */
[----:B------:R3:W-:Y:S01]  /*b2f0*/  LDGSTS.E [R244+0xc004], desc[UR8][R22.64], !P5 ;  /* 0x0c00400016f47fae */ /* 0x0007e2000e921848 */
[----:B------:R-:W-:Y:S01]  /*b300*/  ISETP.GE.U32.AND P5, PT, R243, 0x7fffff8d, PT ;  /* 0x7fffff8df300780c */ /* 0x000fe20003fa6070 */
[----:B------:R-:W-:Y:S02]  /*b310*/  IMAD R243, R242, 0x13, RZ ;  /* 0x00000013f2f37824 */ /* 0x000fe400078e02ff */
[C---:B--2---:R-:W-:Y:S01]  /*b320*/  IMAD.WIDE R152, R245.reuse, 0x4, R236 ;  /* 0x00000004f5987825 */ /* 0x044fe200078e02ec */
[----:B------:R2:W-:Y:S04]  /*b330*/  STL.64 [R1+0x638], R192 ;  /* 0x000638c001007387 */ /* 0x0005e80000100a00 */
[----:B------:R2:W-:Y:S01]  /*b340*/  LDGSTS.E [R244+0x8], desc[UR8][R192.64], !P6 ;  /* 0x00008000c0f47fae */ /* 0x0005e2000f121848 */
[----:B---3--:R-:W-:-:S03]  /*b350*/  IMAD.WIDE R22, R245, 0x4, R234 ;  /* 0x00000004f5167825 */ /* 0x008fc600078e02ea */
[----:B------:R3:W-:Y:S01]  /*b360*/  STL.64 [R1+0x630], R190 ;  /* 0x000630be01007387 */ /* 0x0007e20000100a00 */
[----:B------:R-:W-:-:S03]  /*b370*/  VIADD R245, R246, 0xffffffeb ;  /* 0xffffffebf6f57836 */ /* 0x000fc60000000000 */
[----:B------:R3:W-:Y:S01]  /*b380*/  LDGSTS.E [R244+0x4008], desc[UR8][R190.64], !P6 ;  /* 0x04008000bef47fae */ /* 0x0007e2000f121848 */
[----:B------:R-:W4:Y:S01]  /*b390*/  LDC R246, c[0x0][0x230] ;  /* 0x00008c00fff67b82 */ /* 0x000f220000000800 */
[C---:B--2---:R-:W-:Y:S02]  /*b3a0*/  IMAD.WIDE R192, R243.reuse, 0x4, R240 ;  /* 0x00000004f3c07825 */ /* 0x044fe400078e02f0 */
[----:B------:R2:W-:Y:S04]  /*b3b0*/  STL.64 [R1+0x628], R152 ;  /* 0x0006289801007387 */ /* 0x0005e80000100a00 */
[----:B------:R2:W-:Y:S01]  /*b3c0*/  LDGSTS.E [R244+0x8008], desc[UR8][R152.64], !P6 ;  /* 0x0800800098f47fae */ /* 0x0005e2000f121848 */
[----:B---3--:R-:W-:-:S03]  /*b3d0*/  IMAD.WIDE R190, R243, 0x4, R238 ;  /* 0x00000004f3be7825 */ /* 0x008fc600078e02ee */
[----:B------:R3:W-:Y:S04]  /*b3e0*/  STL.64 [R1+0x620], R22 ;  /* 0x0006201601007387 */ /* 0x0007e80000100a00 */
[----:B------:R3:W-:Y:S01]  /*b3f0*/  LDGSTS.E [R244+0xc008], desc[UR8][R22.64], !P6 ;  /* 0x0c00800016f47fae */ /* 0x0007e2000f121848 */
[----:B------:R-:W-:Y:S01]  /*b400*/  ISETP.GE.U32.AND P6, PT, R245, 0x7fffffac, PT ;  /* 0x7fffffacf500780c */ /* 0x000fe20003fc6070 */
[----:B--2---:R-:W-:Y:S02]  /*b410*/  IMAD.WIDE R152, R243, 0x4, R236 ;  /* 0x00000004f3987825 */ /* 0x004fe400078e02ec */
[----:B------:R2:W-:Y:S02]  /*b420*/  STL.64 [R1+0x618], R192 ;  /* 0x000618c001007387 */ /* 0x0005e40000100a00 */
[----:B------:R-:W-:-:S02]  /*b430*/  IMAD R245, R242, 0x30, RZ ;  /* 0x00000030f2f57824 */ /* 0x000fc400078e02ff */
[----:B------:R2:W-:Y:S01]  /*b440*/  LDGSTS.E [R244+0xc], desc[UR8][R192.64], !P0 ;  /* 0x0000c000c0f47fae */ /* 0x0005e2000c121848 */
[----:B---3--:R-:W-:-:S03]  /*b450*/  IMAD.WIDE R22, R243, 0x4, R234 ;  /* 0x00000004f3167825 */ /* 0x008fc600078e02ea */
[----:B------:R3:W-:Y:S01]  /*b460*/  STL.64 [R1+0x610], R190 ;  /* 0x000610be01007387 */ /* 0x0007e20000100a00 */
[----:B------:R-:W-:-:S03]  /*b470*/  VIADD R243, R247, 0xffffffea ;  /* 0xffffffeaf7f37836 */ /* 0x000fc60000000000 */
[----:B------:R3:W-:Y:S01]  /*b480*/  LDGSTS.E [R244+0x400c], desc[UR8][R190.64], !P0 ;  /* 0x0400c000bef47fae */ /* 0x0007e2000c121848 */
[----:B------:R-:W4:Y:S03]  /*b490*/  LDC R247, c[0x0][0x230] ;  /* 0x00008c00fff77b82 */ /* 0x000f260000000800 */
[----:B------:R1:W-:Y:S01]  /*b4a0*/  STL.64 [R1+0x608], R152 ;  /* 0x0006089801007387 */ /* 0x0003e20000100a00 */
[----:B--2---:R-:W-:-:S03]  /*b4b0*/  IMAD.WIDE R192, R245, 0x4, R240 ;  /* 0x00000004f5c07825 */ /* 0x004fc600078e02f0 */
[----:B------:R1:W-:Y:S04]  /*b4c0*/  LDGSTS.E [R244+0x800c], desc[UR8][R152.64], !P0 ;  /* 0x0800c00098f47fae */ /* 0x0003e8000c121848 */
[----:B------:R2:W-:Y:S01]  /*b4d0*/  STL.64 [R1+0x600], R22 ;  /* 0x0006001601007387 */ /* 0x0005e20000100a00 */
[----:B---3--:R-:W-:-:S03]  /*b4e0*/  IMAD.WIDE R190, R245, 0x4, R238 ;  /* 0x00000004f5be7825 */ /* 0x008fc600078e02ee */
[----:B------:R2:W-:Y:S01]  /*b4f0*/  LDGSTS.E [R244+0xc00c], desc[UR8][R22.64], !P0 ;  /* 0x0c00c00016f47fae */ /* 0x0005e2000c121848 */
[----:B------:R-:W-:Y:S01]  /*b500*/  ISETP.GE.U32.AND P0, PT, R243, 0x7fffffab, PT ;  /* 0x7fffffabf300780c */ /* 0x000fe20003f06070 */
[C---:B-1----:R-:W-:Y:S02]  /*b510*/  IMAD.WIDE R152, R245.reuse, 0x4, R236 ;  /* 0x00000004f5987825 */ /* 0x042fe400078e02ec */
        /* <DEDUP_REMOVED lines=21> */
[----:B----4-:R-:W-:-:S03]  /*b670*/  VIADD R243, R246, 0xffffffe8 ;  /* 0xffffffe8f6f37836 */ /* 0x010fc60000000000 */
[----:B------:R2:W-:Y:S04]  /*b680*/  LDGSTS.E [R244+0x18004], desc[UR8][R152.64], !P3 ;  /* 0x1800400098f47fae */ /* 0x0005e8000d921848 */
        /* <DEDUP_REMOVED lines=11> */
[----:B---3--:R-:W-:-:S03]  /*b740*/  IMAD.WIDE R22, R245, 0x4, R234 ;  /* 0x00000004f5167825 */ /* 0x008fc600078e02ea */
        /* <DEDUP_REMOVED lines=10> */
[----:B-1----:R-:W-:-:S03]  /*b7f0*/  IMAD.WIDE R152, R243, 0x4, R236 ;  /* 0x00000004f3987825 */ /* 0x002fc600078e02ec */
[----:B------:R1:W-:Y:S04]  /*b800*/  STL.64 [R1+0x238], R192 ;  /* 0x000238c001007387 */ /* 0x0003e80000100a00 */
[----:B------:R1:W-:Y:S01]  /*b810*/  LDGSTS.E [R244+0x1000c], desc[UR8][R192.64], !P5 ;  /* 0x1000c000c0f47fae */ /* 0x0003e2000e921848 */
[----:B--2---:R-:W-:-:S03]  /*b820*/  IMAD.WIDE R22, R243, 0x4, R234 ;  /* 0x00000004f3167825 */ /* 0x004fc600078e02ea */
[----:B------:R-:W-:Y:S01]  /*b830*/  STL.64 [R1+0x230], R190 ;  /* 0x000230be01007387 */ /* 0x000fe20000100a00 */
[----:B------:R-:W-:-:S03]  /*b840*/  VIADD R243, R248, 0xffffffca ;  /* 0xffffffcaf8f37836 */ /* 0x000fc60000000000 */
[----:B------:R-:W-:Y:S01]  /*b850*/  LDGSTS.E [R244+0x1400c], desc[UR8][R190.64], !P5 ;  /* 0x1400c000bef47fae */ /* 0x000fe2000e921848 */
[----:B------:R-:W2:Y:S03]  /*b860*/  LDC R248, c[0x0][0x230] ;  /* 0x00008c00fff87b82 */ /* 0x000ea60000000800 */
[----:B------:R-:W-:Y:S04]  /*b870*/  STL.64 [R1+0x228], R152 ;  /* 0x0002289801007387 */ /* 0x000fe80000100a00 */
[----:B------:R-:W-:Y:S04]  /*b880*/  LDGSTS.E [R244+0x1800c], desc[UR8][R152.64], !P5 ;  /* 0x1800c00098f47fae */ /* 0x000fe8000e921848 */
[----:B------:R4:W-:Y:S04]  /*b890*/  STL.64 [R1+0x220], R22 ;  /* 0x0002201601007387 */ /* 0x0009e80000100a00 */
[----:B------:R4:W-:Y:S01]  /*b8a0*/  LDGSTS.E [R244+0x1c00c], desc[UR8][R22.64], !P5 ;  /* 0x1c00c00016f47fae */ /* 0x0009e2000e921848 */
[----:B------:R-:W-:Y:S01]  /*b8b0*/  ISETP.GE.U32.AND P5, PT, R243, 0x7fffff8b, PT ;  /* 0x7fffff8bf300780c */ /* 0x000fe20003fa6070 */
[----:B------:R-:W-:Y:S01]  /*b8c0*/  IMAD R243, R242, 0x14, RZ ;  /* 0x00000014f2f37824 */ /* 0x000fe200078e02ff */
[----:B------:R-:W-:-:S03]  /*b8d0*/  ISETP.GE.U32.AND P4, PT, R245, 0x7fffff8c, PT ;  /* 0x7fffff8cf500780c */ /* 0x000fc60003f86070 */
[----:B-1----:R-:W-:Y:S01]  /*b8e0*/  IMAD.WIDE R192, R243, 0x4, R240 ;  /* 0x00000004f3c07825 */ /* 0x002fe200078e02f0 */
[----:B----4-:R-:W-:-:S03]  /*b8f0*/  LOP3.LUT R22, R155, 0x50, RZ, 0x3c, !PT ;  /* 0x000000509b167812 */ /* 0x010fc600078e3cff */
[----:B------:R-:W-:-:S04]  /*b900*/  IMAD.WIDE R190, R243, 0x4, R238 ;  /* 0x00000004f3be7825 */ /* 0x000fc800078e02ee */
[----:B------:R-:W-:Y:S02]  /*b910*/  VIADD R245, R22, UR5 ;  /* 0x0000000516f57c36 */ /* 0x000fe40008000000 */
[C---:B------:R-:W-:Y:S01]  /*b920*/  IMAD.WIDE R152, R243.reuse, 0x4, R236 ;  /* 0x00000004f3987825 */ /* 0x040fe200078e02ec */
[----:B------:R1:W-:Y:S03]  /*b930*/  STL.64 [R1+0x5f8], R192 ;  /* 0x0005f8c001007387 */ /* 0x0003e60000100a00 */
[----:B------:R-:W-:Y:S01]  /*b940*/  IMAD.WIDE R22, R243, 0x4, R234 ;  /* 0x00000004f3167825 */ /* 0x000fe200078e02ea */
[----:B------:R1:W-:Y:S03]  /*b950*/  LDGSTS.E [R245], desc[UR8][R192.64], !P6 ;  /* 0x00000000c0f57fae */ /* 0x0003e6000f121848 */
[----:B------:R-:W-:Y:S01]  /*b960*/  VIADD R243, R249, 0xffffffc9 ;  /* 0xffffffc9f9f37836 */ /* 0x000fe20000000000 */
[----:B------:R4:W-:Y:S01]  /*b970*/  STL.64 [R1+0x5f0], R190 ;  /* 0x0005f0be01007387 */ /* 0x0009e20000100a00 */
[----:B------:R-:W-:Y:S01]  /*b980*/  IMAD R246, R242, 0x15, RZ ;  /* 0x00000015f2f67824 */ /* 0x000fe200078e02ff */
[----:B------:R-:W2:Y:S02]  /*b990*/  LDC R249, c[0x0][0x230] ;  /* 0x00008c00fff97b82 */ /* 0x000ea40000000800 */
[----:B------:R4:W-:Y:S04]  /*b9a0*/  LDGSTS.E [R245+0x4000], desc[UR8][R190.64], !P6 ;  /* 0x04000000bef57fae */ /* 0x0009e8000f121848 */
[----:B------:R3:W-:Y:S01]  /*b9b0*/  STL.64 [R1+0x5e8], R152 ;  /* 0x0005e89801007387 */ /* 0x0007e20000100a00 */
[----:B-1----:R-:W-:-:S03]  /*b9c0*/  IMAD.WIDE R192, R246, 0x4, R240 ;  /* 0x00000004f6c07825 */ /* 0x002fc600078e02f0 */
[----:B------:R3:W-:Y:S04]  /*b9d0*/  LDGSTS.E [R245+0x8000], desc[UR8][R152.64], !P6 ;  /* 0x0800000098f57fae */ /* 0x0007e8000f121848 */
[----:B------:R1:W-:Y:S01]  /*b9e0*/  STL.64 [R1+0x5e0], R22 ;  /* 0x0005e01601007387 */ /* 0x0003e20000100a00 */
[----:B----4-:R-:W-:-:S03]  /*b9f0*/  IMAD.WIDE R190, R246, 0x4, R238 ;  /* 0x00000004f6be7825 */ /* 0x010fc600078e02ee */
[----:B------:R1:W-:Y:S01]  /*ba00*/  LDGSTS.E [R245+0xc000], desc[UR8][R22.64], !P6 ;  /* 0x0c00000016f57fae */ /* 0x0003e2000f121848 */
[C---:B---3--:R-:W-:Y:S01]  /*ba10*/  IMAD.WIDE R152, R246.reuse, 0x4, R236 ;  /* 0x00000004f6987825 */ /* 0x048fe200078e02ec */
        /* <DEDUP_REMOVED lines=9> */
[----:B---3--:R-:W-:-:S03]  /*bab0*/  IMAD.WIDE R192, R243, 0x4, R240 ;  /* 0x00000004f3c07825 */ /* 0x008fc600078e02f0 */
[----:B------:R3:W-:Y:S04]  /*bac0*/  STL.64 [R1+0x5c8], R152 ;  /* 0x0005c89801007387 */ /* 0x0007e80000100a00 */
[----:B------:R3:W-:Y:S04]  /*bad0*/  LDGSTS.E [R245+0x8004], desc[UR8][R152.64], !P0 ;  /* 0x0800400098f57fae */ /* 0x0007e8000c121848 */
[----:B------:R2:W-:Y:S01]  /*bae0*/  STL.64 [R1+0x5c0], R22 ;  /* 0x0005c01601007387 */ /* 0x0005e20000100a00 */
[----:B----4-:R-:W-:-:S03]  /*baf0*/  IMAD.WIDE R190, R243, 0x4, R238 ;  /* 0x00000004f3be7825 */ /* 0x010fc600078e02ee */
[----:B------:R2:W-:Y:S01]  /*bb00*/  LDGSTS.E [R245+0xc004], desc[UR8][R22.64], !P0 ;  /* 0x0c00400016f57fae */ /* 0x0005e2000c121848 */
[----:B------:R-:W-:Y:S01]  /*bb10*/  ISETP.GE.U32.AND P0, PT, R246, 0x7fffff89, PT ;  /* 0x7fffff89f600780c */ /* 0x000fe20003f06070 */
[----:B------:R-:W-:Y:S02]  /*bb20*/  IMAD R246, R242, 0x17, RZ ;  /* 0x00000017f2f67824 */ /* 0x000fe400078e02ff */
[C---:B---3--:R-:W-:Y:S01]  /*bb30*/  IMAD.WIDE R152, R243.reuse, 0x4, R236 ;  /* 0x00000004f3987825 */ /* 0x048fe200078e02ec */
[----:B------:R3:W-:Y:S04]  /*bb40*/  STL.64 [R1+0x5b8], R192 ;  /* 0x0005b8c001007387 */ /* 0x0007e80000100a00 */
[----:B------:R3:W-:Y:S01]  /*bb50*/  LDGSTS.E [R245+0x8], desc[UR8][R192.64], !P2 ;  /* 0x00008000c0f57fae */ /* 0x0007e2000d121848 */
[----:B--2---:R-:W-:-:S03]  /*bb60*/  IMAD.WIDE R22, R243, 0x4, R234 ;  /* 0x00000004f3167825 */ /* 0x004fc600078e02ea */
[----:B------:R2:W-:Y:S01]  /*bb70*/  STL.64 [R1+0x5b0], R190 ;  /* 0x0005b0be01007387 */ /* 0x0005e20000100a00 */
[----:B------:R-:W-:-:S03]  /*bb80*/  VIADD R243, R248, 0xffffffe7 ;  /* 0xffffffe7f8f37836 */ /* 0x000fc60000000000 */
[----:B------:R2:W-:Y:S01]  /*bb90*/  LDGSTS.E [R245+0x4008], desc[UR8][R190.64], !P2 ;  /* 0x04008000bef57fae */ /* 0x0005e2000d121848 */
[----:B------:R-:W4:Y:S01]  /*bba0*/  LDC R248, c[0x0][0x230] ;  /* 0x00008c00fff87b82 */ /* 0x000f220000000800 */
[C---:B---3--:R-:W-:Y:S02]  /*bbb0*/  IMAD.WIDE R192, R246.reuse, 0x4, R240 ;  /* 0x00000004f6c07825 */ /* 0x048fe400078e02f0 */
[----:B------:R3:W-:Y:S04]  /*bbc0*/  STL.64 [R1+0x5a8], R152 ;  /* 0x0005a89801007387 */ /* 0x0007e80000100a00 */
[----:B------:R3:W-:Y:S01]  /*bbd0*/  LDGSTS.E [R245+0x8008], desc[UR8][R152.64], !P2 ;  /* 0x0800800098f57fae */ /* 0x0007e2000d121848 */
[----:B--2---:R-:W-:-:S03]  /*bbe0*/  IMAD.WIDE R190, R246, 0x4, R238 ;  /* 0x00000004f6be7825 */ /* 0x004fc600078e02ee */
[----:B------:R2:W-:Y:S04]  /*bbf0*/  STL.64 [R1+0x5a0], R22 ;  /* 0x0005a01601007387 */ /* 0x0005e80000100a00 */
[----:B------:R2:W-:Y:S01]  /*bc00*/  LDGSTS.E [R245+0xc008], desc[UR8][R22.64], !P2 ;  /* 0x0c00800016f57fae */ /* 0x0005e2000d121848 */
[----:B------:R-:W-:Y:S01]  /*bc10*/  ISETP.GE.U32.AND P2, PT, R243, 0x7fffffa8, PT ;  /* 0x7fffffa8f300780c */ /* 0x000fe20003f46070 */
[----:B---3--:R-:W-:Y:S02]  /*bc20*/  IMAD.WIDE R152, R246, 0x4, R236 ;  /* 0x00000004f6987825 */ /* 0x008fe400078e02ec */
[----:B------:R3:W-:Y:S02]  /*bc30*/  STL.64 [R1+0x598], R192 ;  /* 0x000598c001007387 */ /* 0x0007e40000100a00 */
[----:B------:R-:W-:-:S02]  /*bc40*/  IMAD R243, R242, 0x34, RZ ;  /* 0x00000034f2f37824 */ /* 0x000fc400078e02ff */
[----:B------:R3:W-:Y:S01]  /*bc50*/  LDGSTS.E [R245+0xc], desc[UR8][R192.64], !P3 ;  /* 0x0000c000c0f57fae */ /* 0x0007e2000d921848 */
[----:B--2---:R-:W-:-:S03]  /*bc60*/  IMAD.WIDE R22, R246, 0x4, R234 ;  /* 0x00000004f6167825 */ /* 0x004fc600078e02ea */
[----:B------:R2:W-:Y:S01]  /*bc70*/  STL.64 [R1+0x590], R190 ;  /* 0x000590be01007387 */ /* 0x0005e20000100a00 */
[----:B------:R-:W-:-:S03]  /*bc80*/  VIADD R246, R249, 0xffffffe6 ;  /* 0xffffffe6f9f67836 */ /* 0x000fc60000000000 */
[----:B------:R2:W-:Y:S01]  /*bc90*/  LDGSTS.E [R245+0x400c], desc[UR8][R190.64], !P3 ;  /* 0x0400c000bef57fae */ /* 0x0005e2000d921848 */
[----:B------:R-:W4:Y:S03]  /*bca0*/  LDC R249, c[0x0][0x230] ;  /* 0x00008c00fff97b82 */ /* 0x000f260000000800 */
[----:B------:R1:W-:Y:S01]  /*bcb0*/  STL.64 [R1+0x588], R152 ;  /* 0x0005889801007387 */ /* 0x0003e20000100a00 */
[----:B---3--:R-:W-:-:S03]  /*bcc0*/  IMAD.WIDE R192, R243, 0x4, R240 ;  /* 0x00000004f3c07825 */ /* 0x008fc600078e02f0 */
[----:B------:R1:W-:Y:S04]  /*bcd0*/  LDGSTS.E [R245+0x800c], desc[UR8][R152.64], !P3 ;  /* 0x0800c00098f57fae */ /* 0x0003e8000d921848 */
[----:B------:R3:W-:Y:S01]  /*bce0*/  STL.64 [R1+0x580], R22 ;  /* 0x0005801601007387 */ /* 0x0007e20000100a00 */
[----:B--2---:R-:W-:-:S03]  /*bcf0*/  IMAD.WIDE R190, R243, 0x4, R238 ;  /* 0x00000004f3be7825 */ /* 0x004fc600078e02ee */
[----:B------:R3:W-:Y:S01]  /*bd00*/  LDGSTS.E [R245+0xc00c], desc[UR8][R22.64], !P3 ;  /* 0x0c00c00016f57fae */ /* 0x0007e2000d921848 */
[----:B------:R-:W-:Y:S01]  /*bd10*/  ISETP.GE.U32.AND P3, PT, R246, 0x7fffffa7, PT ;  /* 0x7fffffa7f600780c */ /* 0x000fe20003f66070 */
[C---:B-1----:R-:W-:Y:S02]  /*bd20*/  IMAD.WIDE R152, R243.reuse, 0x4, R236 ;  /* 0x00000004f3987825 */ /* 0x042fe400078e02ec */
[----:B------:R1:W-:Y:S02]  /*bd30*/  STL.64 [R1+0x218], R192 ;  /* 0x000218c001007387 */ /* 0x0003e40000100a00 */
[----:B------:R-:W-:Y:S02]  /*bd40*/  IMAD R246, R242, 0x35, RZ ;  /* 0x00000035f2f67824 */ /* 0x000fe400078e02ff */
        /* <DEDUP_REMOVED lines=28> */
[C---:B---3--:R-:W-:Y:S01]  /*bf10*/  IMAD.WIDE R190, R243.reuse, 0x4, R238 ;  /* 0x00000004f3be7825 */ /* 0x048fe200078e02ee */
        /* <DEDUP_REMOVED lines=17> */
[----:B------:R3:W-:Y:S02]  /*c030*/  STL.64 [R1+0x1b8], R192 ;  /* 0x0001b8c001007387 */ /* 0x0007e40000100a00 */
[----:B------:R-:W-:-:S02]  /*c040*/  VIADD R243, R247, 0xffffffc6 ;  /* 0xffffffc6f7f37836 */ /* 0x000fc40000000000 */
[----:B------:R3:W-:Y:S01]  /*c050*/  LDGSTS.E [R245+0x1000c], desc[UR8][R192.64], !P0 ;  /* 0x1000c000c0f57fae */ /* 0x0007e2000c121848 */
[----:B-1----:R-:W-:-:S03]  /*c060*/  IMAD.WIDE R22, R246, 0x4, R234 ;  /* 0x00000004f6167825 */ /* 0x002fc600078e02ea */
[----:B------:R-:W-:Y:S04]  /*c070*/  STL.64 [R1+0x1b0], R190 ;  /* 0x0001b0be01007387 */ /* 0x000fe80000100a00 */
[----:B------:R-:W-:Y:S04]  /*c080*/  LDGSTS.E [R245+0x1400c], desc[UR8][R190.64], !P0 ;  /* 0x1400c000bef57fae */ /* 0x000fe8000c121848 */
[----:B------:R-:W-:Y:S04]  /*c090*/  STL.64 [R1+0x1a8], R152 ;  /* 0x0001a89801007387 */ /* 0x000fe80000100a00 */
[----:B------:R-:W-:Y:S04]  /*c0a0*/  LDGSTS.E [R245+0x1800c], desc[UR8][R152.64], !P0 ;  /* 0x1800c00098f57fae */ /* 0x000fe8000c121848 */
[----:B------:R1:W-:Y:S04]  /*c0b0*/  STL.64 [R1+0x1a0], R22 ;  /* 0x0001a01601007387 */ /* 0x0003e80000100a00 */
[----:B------:R1:W-:Y:S01]  /*c0c0*/  LDGSTS.E [R245+0x1c00c], desc[UR8][R22.64], !P0 ;  /* 0x1c00c00016f57fae */ /* 0x0003e2000c121848 */
[----:B------:R-:W-:Y:S01]  /*c0d0*/  ISETP.GE.U32.AND P0, PT, R243, 0x7fffff87, PT ;  /* 0x7fffff87f300780c */ /* 0x000fe20003f06070 */
[----:B------:R-:W-:-:S04]  /*c0e0*/  IMAD R243, R242, 0x18, RZ ;  /* 0x00000018f2f37824 */ /* 0x000fc800078e02ff */
[----:B---3--:R-:W-:Y:S01]  /*c0f0*/  IMAD.WIDE R192, R243, 0x4, R240 ;  /* 0x00000004f3c07825 */ /* 0x008fe200078e02f0 */
[----:B-1----:R-:W-:-:S03]  /*c100*/  LOP3.LUT R22, R155, 0x60, RZ, 0x3c, !PT ;  /* 0x000000609b167812 */ /* 0x002fc600078e3cff */
[----:B------:R-:W-:-:S04]  /*c110*/  IMAD.WIDE R190, R243, 0x4, R238 ;  /* 0x00000004f3be7825 */ /* 0x000fc800078e02ee */
[----:B------:R-:W-:Y:S02]  /*c120*/  VIADD R246, R22, UR5 ;  /* 0x0000000516f67c36 */ /* 0x000fe40008000000 */
[C---:B------:R-:W-:Y:S01]  /*c130*/  IMAD.WIDE R152, R243.reuse, 0x4, R236 ;  /* 0x00000004f3987825 */ /* 0x040fe200078e02ec */
[----:B------:R1:W-:Y:S03]  /*c140*/  STL.64 [R1+0x578], R192 ;  /* 0x000578c001007387 */ /* 0x0003e60000100a00 */
[----:B------:R-:W-:Y:S01]  /*c150*/  IMAD.WIDE R22, R243, 0x4, R234 ;  /* 0x00000004f3167825 */ /* 0x000fe200078e02ea */
[----:B------:R1:W-:Y:S03]  /*c160*/  LDGSTS.E [R246], desc[UR8][R192.64], !P2 ;  /* 0x00000000c0f67fae */ /* 0x0003e6000d121848 */
[----:B----4-:R-:W-:Y:S01]  /*c170*/  VIADD R243, R248, 0xffffffc5 ;  /* 0xffffffc5f8f37836 */ /* 0x010fe20000000000 */
[----:B------:R3:W-:Y:S01]  /*c180*/  STL.64 [R1+0x570], R190 ;  /* 0x000570be01007387 */ /* 0x0007e20000100a00 */
[----:B------:R-:W-:Y:S01]  /*c190*/  IMAD R247, R242, 0x19, RZ ;  /* 0x00000019f2f77824 */ /* 0x000fe200078e02ff */
[----:B------:R-:W4:Y:S02]  /*c1a0*/  LDC R248, c[0x0][0x230] ;  /* 0x00008c00fff87b82 */ /* 0x000f240000000800 */
[----:B------:R3:W-:Y:S04]  /*c1b0*/  LDGSTS.E [R246+0x4000], desc[UR8][R190.64], !P2 ;  /* 0x04000000bef67fae */ /* 0x0007e8000d121848 */
[----:B------:R2:W-:Y:S01]  /*c1c0*/  STL.64 [R1+0x568], R152 ;  /* 0x0005689801007387 */ /* 0x0005e20000100a00 */
[----:B-1----:R-:W-:-:S03]  /*c1d0*/  IMAD.WIDE R192, R247, 0x4, R240 ;  /* 0x00000004f7c07825 */ /* 0x002fc600078e02f0 */
[----:B------:R2:W-:Y:S04]  /*c1e0*/  LDGSTS.E [R246+0x8000], desc[UR8][R152.64], !P2 ;  /* 0x0800000098f67fae */ /* 0x0005e8000d121848 */
[----:B------:R1:W-:Y:S01]  /*c1f0*/  STL.64 [R1+0x560], R22 ;  /* 0x0005601601007387 */ /* 0x0003e20000100a00 */
[----:B---3--:R-:W-:-:S03]  /*c200*/  IMAD.WIDE R190, R247, 0x4, R238 ;  /* 0x00000004f7be7825 */ /* 0x008fc600078e02ee */
[----:B------:R1:W-:Y:S01]  /*c210*/  LDGSTS.E [R246+0xc000], desc[UR8][R22.64], !P2 ;  /* 0x0c00000016f67fae */ /* 0x0003e2000d121848 */
[----:B--2---:R-:W-:Y:S01]  /*c220*/  IMAD.WIDE R152, R247, 0x4, R236 ;  /* 0x00000004f7987825 */ /* 0x004fe200078e02ec */
        /* <DEDUP_REMOVED lines=13> */
[----:B---3--:R-:W-:-:S03]  /*c300*/  IMAD.WIDE R190, R243, 0x4, R238 ;  /* 0x00000004f3be7825 */ /* 0x008fc600078e02ee */
[----:B------:R4:W-:Y:S01]  /*c310*/  LDGSTS.E [R246+0xc004], desc[UR8][R22.64], !P3 ;  /* 0x0c00400016f67fae */ /* 0x0009e2000d921848 */
[----:B------:R-:W-:Y:S01]  /*c320*/  ISETP.GE.U32.AND P3, PT, R247, 0x7fffff85, PT ;  /* 0x7fffff85f700780c */ /* 0x000fe20003f66070 */
[----:B------:R-:W-:Y:S02]  /*c330*/  IMAD R247, R242, 0x1b, RZ ;  /* 0x0000001bf2f77824 */ /* 0x000fe400078e02ff */
[C---:B--2---:R-:W-:Y:S01]  /*c340*/  IMAD.WIDE R152, R243.reuse, 0x4, R236 ;  /* 0x00000004f3987825 */ /* 0x044fe200078e02ec */
[----:B------:R2:W-:Y:S04]  /*c350*/  STL.64 [R1+0x538], R192 ;  /* 0x000538c001007387 */ /* 0x0005e80000100a00 */
[----:B------:R2:W-:Y:S01]  /*c360*/  LDGSTS.E [R246+0x8], desc[UR8][R192.64], !P4 ;  /* 0x00008000c0f67fae */ /* 0x0005e2000e121848 */
[----:B----4-:R-:W-:-:S03]  /*c370*/  IMAD.WIDE R22, R243, 0x4, R234 ;  /* 0x00000004f3167825 */ /* 0x010fc600078e02ea */
        /* <DEDUP_REMOVED lines=67> */
[----:B---3--:R-:W-:-:S03]  /*c7b0*/  IMAD.WIDE R192, R247, 0x4, R240 ;  /* 0x00000004f7c07825 */ /* 0x008fc600078e02f0 */
[----:B------:R2:W-:Y:S04]  /*c7c0*/  STL.64 [R1+0x148], R152 ;  /* 0x0001489801007387 */ /* 0x0005e80000100a00 */
[----:B------:R2:W-:Y:S01]  /*c7d0*/  LDGSTS.E [R246+0x18008], desc[UR8][R152.64], !P2 ;  /* 0x1800800098f67fae */ /* 0x0005e2000d121848 */
[----:B-1----:R-:W-:-:S03]  /*c7e0*/  IMAD.WIDE R190, R247, 0x4, R238 ;  /* 0x00000004f7be7825 */ /* 0x002fc600078e02ee */
[----:B------:R1:W-:Y:S04]  /*c7f0*/  STL.64 [R1+0x140], R22 ;  /* 0x0001401601007387 */ /* 0x0003e80000100a00 */
[----:B------:R1:W-:Y:S01]  /*c800*/  LDGSTS.E [R246+0x1c008], desc[UR8][R22.64], !P2 ;  /* 0x1c00800016f67fae */ /* 0x0003e2000d121848 */
[----:B------:R-:W-:Y:S01]  /*c810*/  ISETP.GE.U32.AND P2, PT, R243, 0x7fffff84, PT ;  /* 0x7fffff84f300780c */ /* 0x000fe20003f46070 */
[----:B--2---:R-:W-:Y:S02]  /*c820*/  IMAD.WIDE R152, R247, 0x4, R236 ;  /* 0x00000004f7987825 */ /* 0x004fe400078e02ec */
[----:B------:R2:W-:Y:S02]  /*c830*/  LDGSTS.E [R246+0x1000c], desc[UR8][R192.64], !P3 ;  /* 0x1000c000c0f67fae */ /* 0x0005e4000d921848 */
[----:B------:R-:W-:-:S02]  /*c840*/  VIADD R243, R249, 0xffffffc2 ;  /* 0xffffffc2f9f37836 */ /* 0x000fc40000000000 */
[----:B------:R3:W-:Y:S01]  /*c850*/  LDGSTS.E [R246+0x1400c], desc[UR8][R190.64], !P3 ;  /* 0x1400c000bef67fae */ /* 0x0007e2000d921848 */
[----:B-1----:R-:W-:-:S03]  /*c860*/  IMAD.WIDE R22, R247, 0x4, R234 ;  /* 0x00000004f7167825 */ /* 0x002fc600078e02ea */
[----:B------:R2:W-:Y:S04]  /*c870*/  STL.64 [R1+0x138], R192 ;  /* 0x000138c001007387 */ /* 0x0005e80000100a00 */
[----:B------:R-:W-:Y:S04]  /*c880*/  LDGSTS.E [R246+0x1800c], desc[UR8][R152.64], !P3 ;  /* 0x1800c00098f67fae */ /* 0x000fe8000d921848 */
[----:B------:R3:W-:Y:S04]  /*c890*/  STL.64 [R1+0x130], R190 ;  /* 0x000130be01007387 */ /* 0x0007e80000100a00 */
[----:B------:R1:W-:Y:S01]  /*c8a0*/  LDGSTS.E [R246+0x1c00c], desc[UR8][R22.64], !P3 ;  /* 0x1c00c00016f67fae */ /* 0x0003e2000d921848 */
[----:B------:R-:W-:Y:S01]  /*c8b0*/  ISETP.GE.U32.AND P3, PT, R243, 0x7fffff83, PT ;  /* 0x7fffff83f300780c */ /* 0x000fe20003f66070 */
[----:B------:R-:W-:-:S02]  /*c8c0*/  IMAD R243, R242, 0x1c, RZ ;  /* 0x0000001cf2f37824 */ /* 0x000fc400078e02ff */
[----:B------:R-:W-:Y:S04]  /*c8d0*/  STL.64 [R1+0x128], R152 ;  /* 0x0001289801007387 */ /* 0x000fe80000100a00 */
[----:B------:R1:W-:Y:S01]  /*c8e0*/  STL.64 [R1+0x120], R22 ;  /* 0x0001201601007387 */ /* 0x0003e20000100a00 */
[----:B--2---:R-:W-:-:S04]  /*c8f0*/  IMAD.WIDE R192, R243, 0x4, R240 ;  /* 0x00000004f3c07825 */ /* 0x004fc800078e02f0 */
[----:B---3--:R-:W-:Y:S01]  /*c900*/  IMAD.WIDE R190, R243, 0x4, R238 ;  /* 0x00000004f3be7825 */ /* 0x008fe200078e02ee */
[----:B-1----:R-:W-:-:S03]  /*c910*/  LOP3.LUT R22, R155, 0x70, RZ, 0x3c, !PT ;  /* 0x000000709b167812 */ /* 0x002fc600078e3cff */
[C---:B------:R-:W-:Y:S01]  /*c920*/  IMAD.WIDE R152, R243.reuse, 0x4, R236 ;  /* 0x00000004f3987825 */ /* 0x040fe200078e02ec */
[----:B------:R1:W-:Y:S03]  /*c930*/  STL.64 [R1+0x4f8], R192 ;  /* 0x0004f8c001007387 */ /* 0x0003e60000100a00 */
[----:B------:R-:W-:Y:S02]  /*c940*/  VIADD R247, R22, UR5 ;  /* 0x0000000516f77c36 */ /* 0x000fe40008000000 */
[----:B------:R-:W-:Y:S01]  /*c950*/  IMAD.WIDE R22, R243, 0x4, R234 ;  /* 0x00000004f3167825 */ /* 0x000fe200078e02ea */
[----:B------:R2:W-:Y:S04]  /*c960*/  STL.64 [R1+0x4f0], R190 ;  /* 0x0004f0be01007387 */ /* 0x0005e80000100a00 */
[----:B------:R3:W-:Y:S04]  /*c970*/  STL.64 [R1+0x4e8], R152 ;  /* 0x0004e89801007387 */ /* 0x0007e80000100a00 */
[----:B------:R4:W-:Y:S04]  /*c980*/  STL.64 [R1+0x4e0], R22 ;  /* 0x0004e01601007387 */ /* 0x0009e80000100a00 */
[----:B------:R-:W4:Y:S01]  /*c990*/  LDL R233, [R1+0x1844] ;  /* 0x0018440001e97983 */ /* 0x000f220000100800 */
[----:B------:R-:W-:-:S02]  /*c9a0*/  IMAD R248, R242, 0x1d, RZ ;  /* 0x0000001df2f87824 */ /* 0x000fc400078e02ff */
[----:B------:R-:W-:Y:S01]  /*c9b0*/  IMAD R249, R242, 0x1e, RZ ;  /* 0x0000001ef2f97824 */ /* 0x000fe200078e02ff */
[----:B------:R1:W-:Y:S01]  /*c9c0*/  LDGSTS.E [R247], desc[UR8][R192.64], !P4 ;  /* 0x00000000c0f77fae */ /* 0x0003e2000e121848 */
[----:B------:R-:W-:-:S03]  /*c9d0*/  IMAD.WIDE R200, R248, 0x4, R240 ;  /* 0x00000004f8c87825 */ /* 0x000fc600078e02f0 */
[----:B------:R2:W-:Y:S01]  /*c9e0*/  LDGSTS.E [R247+0x4000], desc[UR8][R190.64], !P4 ;  /* 0x04000000bef77fae */ /* 0x0005e2000e121848 */
[----:B------:R-:W-:-:S03]  /*c9f0*/  IMAD.WIDE R198, R248, 0x4, R238 ;  /* 0x00000004f8c67825 */ /* 0x000fc600078e02ee */
[----:B------:R3:W-:Y:S01]  /*ca00*/  LDGSTS.E [R247+0x8000], desc[UR8][R152.64], !P4 ;  /* 0x0800000098f77fae */ /* 0x0007e2000e121848 */
[----:B------:R-:W-:Y:S02]  /*ca10*/  VIADD R243, R251, 0xffffffc1 ;  /* 0xffffffc1fbf37836 */ /* 0x000fe40000000000 */
[C---:B------:R-:W-:Y:S01]  /*ca20*/  IMAD.WIDE R196, R248.reuse, 0x4, R236 ;  /* 0x00000004f8c47825 */ /* 0x040fe200078e02ec */
[----:B------:R4:W-:Y:S03]  /*ca30*/  LDGSTS.E [R247+0xc000], desc[UR8][R22.64], !P4 ;  /* 0x0c00000016f77fae */ /* 0x0009e6000e121848 */
[----:B------:R-:W-:Y:S01]  /*ca40*/  IMAD.WIDE R194, R248, 0x4, R234 ;  /* 0x00000004f8c27825 */ /* 0x000fe200078e02ea */
[----:B------:R-:W-:Y:S03]  /*ca50*/  LDGSTS.E [R247+0x4], desc[UR8][R200.64], !P5 ;  /* 0x00004000c8f77fae */ /* 0x000fe6000e921848 */
[----:B-1----:R-:W-:Y:S01]  /*ca60*/  IMAD.WIDE R192, R249, 0x4, R240 ;  /* 0x00000004f9c07825 */ /* 0x002fe200078e02f0 */
[----:B------:R-:W-:Y:S01]  /*ca70*/  LDGSTS.E [R247+0x4004], desc[UR8][R198.64], !P5 ;  /* 0x04004000c6f77fae */ /* 0x000fe2000e921848 */
[----:B------:R-:W-:-:S02]  /*ca80*/  ISETP.GE.U32.AND P4, PT, R243, 0x7fffff82, PT ;  /* 0x7fffff82f300780c */ /* 0x000fc40003f86070 */
[C---:B--2---:R-:W-:Y:S01]  /*ca90*/  IMAD.WIDE R190, R249.reuse, 0x4, R238 ;  /* 0x00000004f9be7825 */ /* 0x044fe200078e02ee */
[----:B------:R-:W-:Y:S03]  /*caa0*/  LDGSTS.E [R247+0x8004], desc[UR8][R196.64], !P5 ;  /* 0x08004000c4f77fae */ /* 0x000fe6000e921848 */
[C---:B---3--:R-:W-:Y:S01]  /*cab0*/  IMAD.WIDE R152, R249.reuse, 0x4, R236 ;  /* 0x00000004f9987825 */ /* 0x048fe200078e02ec */
[----:B------:R-:W-:Y:S03]  /*cac0*/  LDGSTS.E [R247+0xc004], desc[UR8][R194.64], !P5 ;  /* 0x0c004000c2f77fae */ /* 0x000fe6000e921848 */
[----:B----4-:R-:W-:Y:S01]  /*cad0*/  IMAD.WIDE R22, R249, 0x4, R234 ;  /* 0x00000004f9167825 */ /* 0x010fe200078e02ea */
[----:B------:R-:W-:Y:S03]  /*cae0*/  LDGSTS.E [R247+0x8], desc[UR8][R192.64], !P6 ;  /* 0x00008000c0f77fae */ /* 0x000fe6000f121848 */
[----:B------:R-:W-:Y:S01]  /*caf0*/  VIADD R243, R250, 0xffffffc0 ;  /* 0xffffffc0faf37836 */ /* 0x000fe20000000000 */
[----:B------:R-:W-:Y:S04]  /*cb00*/  STL.64 [R1+0x4d8], R200 ;  /* 0x0004d8c801007387 */ /* 0x000fe80000100a00 */
[----:B------:R-:W-:Y:S04]  /*cb10*/  LDGSTS.E [R247+0x4008], desc[UR8][R190.64], !P6 ;  /* 0x04008000bef77fae */ /* 0x000fe8000f121848 */
[----:B------:R-:W-:Y:S04]  /*cb20*/  STL.64 [R1+0x4b8], R192 ;  /* 0x0004b8c001007387 */ /* 0x000fe80000100a00 */
[----:B------:R1:W-:Y:S04]  /*cb30*/  LDGSTS.E [R247+0x8008], desc[UR8][R152.64], !P6 ;  /* 0x0800800098f77fae */ /* 0x0003e8000f121848 */
[----:B------:R-:W-:Y:S04]  /*cb40*/  STL.64 [R1+0x4d0], R198 ;  /* 0x0004d0c601007387 */ /* 0x000fe80000100a00 */
[----:B------:R2:W-:Y:S01]  /*cb50*/  LDGSTS.E [R247+0xc008], desc[UR8][R22.64], !P6 ;  /* 0x0c00800016f77fae */ /* 0x0005e2000f121848 */
[----:B------:R-:W-:-:S03]  /*cb60*/  ISETP.GE.AND P6, PT, R252, R243, PT ;  /* 0x000000f3fc00720c */ /* 0x000fc60003fc6270 */
[----:B------:R-:W-:Y:S04]  /*cb70*/  STL.64 [R1+0x4c8], R196 ;  /* 0x0004c8c401007387 */ /* 0x000fe80000100a00 */
[----:B------:R-:W-:Y:S04]  /*cb80*/  STL.64 [R1+0x4c0], R194 ;  /* 0x0004c0c201007387 */ /* 0x000fe80000100a00 */
[----:B------:R-:W-:Y:S04]  /*cb90*/  STL.64 [R1+0x4b0], R190 ;  /* 0x0004b0be01007387 */ /* 0x000fe80000100a00 */
[----:B------:R1:W-:Y:S01]  /*cba0*/  STL.64 [R1+0x4a8], R152 ;  /* 0x0004a89801007387 */ /* 0x0003e20000100a00 */
[----:B------:R-:W-:-:S03]  /*cbb0*/  IMAD R252, R242, 0x1f, RZ ;  /* 0x0000001ff2fc7824 */ /* 0x000fc600078e02ff */
[----:B------:R2:W-:Y:S01]  /*cbc0*/  STL.64 [R1+0x4a0], R22 ;  /* 0x0004a01601007387 */ /* 0x0005e20000100a00 */
[C---:B------:R-:W-:Y:S01]  /*cbd0*/  IMAD R220, R242.reuse, 0x3e, RZ ;  /* 0x0000003ef2dc7824 */ /* 0x040fe200078e02ff */
[----:B-1----:R-:W-:Y:S01]  /*cbe0*/  SEL R152, RZ, 0x4, P6 ;  /* 0x00000004ff987807 */ /* 0x002fe20003000000 */
[----:B--2---:R-:W-:-:S04]  /*cbf0*/  IMAD R23, R242, 0x3c, RZ ;  /* 0x0000003cf2177824 */ /* 0x004fc800078e02ff */
[----:B------:R1:W-:Y:S01]  /*cc00*/  STL [R1+0x868], R152 ;  /* 0x0008689801007387 */ /* 0x0003e20000100800 */
[C---:B------:R-:W-:Y:S02]  /*cc10*/  IMAD R22, R242.reuse, 0x3d, RZ ;  /* 0x0000003df2167824 */ /* 0x040fe400078e02ff */
[----:B------:R-:W-:Y:S02]  /*cc20*/  IMAD R228, R242, 0x3f, RZ ;  /* 0x0000003ff2e47824 */ /* 0x000fe400078e02ff */
[----:B------:R-:W-:-:S04]  /*cc30*/  IMAD.WIDE R198, R23, 0x4, R240 ;  /* 0x0000000417c67825 */ /* 0x000fc800078e02f0 */
        /* <DEDUP_REMOVED lines=11> */
[----:B------:R-:W-:Y:S01]  /*ccf0*/  IMAD.WIDE R212, R22, 0x4, R234 ;  /* 0x0000000416d47825 */ /* 0x000fe200078e02ea */
[C---:B------:R-:W-:Y:S02]  /*cd00*/  LOP3.LUT R190, R233.reuse, 0x20, RZ, 0x3c, !PT ;  /* 0x00000020e9be7812 */ /* 0x040fe400078e3cff */
[C---:B------:R-:W-:Y:S02]  /*cd10*/  LOP3.LUT R153, R233.reuse, 0x40, RZ, 0x3c, !PT ;  /* 0x00000040e9997812 */ /* 0x040fe400078e3cff */
[----:B-1----:R-:W-:Y:S01]  /*cd20*/  LOP3.LUT R152, R233, 0x60, RZ, 0x3c, !PT ;  /* 0x00000060e9987812 */ /* 0x002fe200078e3cff */
[----:B------:R1:W-:Y:S01]  /*cd30*/  STL [R1+0x1afc], R190 ;  /* 0x001afcbe01007387 */ /* 0x0003e20000100800 */
[----:B------:R-:W-:-:S03]  /*cd40*/  VIADD R249, R190, UR5 ;  /* 0x00000005bef97c36 */ /* 0x000fc60008000000 */
[----:B------:R-:W-:Y:S01]  /*cd50*/  STL [R1+0x1af8], R153 ;  /* 0x001af89901007387 */ /* 0x000fe20000100800 */
[----:B-1----:R-:W-:-:S03]  /*cd60*/  IMAD.WIDE R190, R252, 0x4, R240 ;  /* 0x00000004fcbe7825 */ /* 0x002fc600078e02f0 */
[----:B------:R1:W-:Y:S04]  /*cd70*/  STL [R1+0x1af4], R152 ;  /* 0x001af49801007387 */ /* 0x0003e80000100800 */
[----:B------:R2:W-:Y:S04]  /*cd80*/  STL.64 [R1+0x118], R190 ;  /* 0x000118be01007387 */ /* 0x0005e80000100a00 */
[----:B------:R-:W-:Y:S04]  /*cd90*/  STL.64 [R1+0xf8], R198 ;  /* 0x0000f8c601007387 */ /* 0x000fe80000100a00 */
[----:B------:R-:W-:Y:S04]  /*cda0*/  STL.64 [R1+0xd8], R206 ;  /* 0x0000d8ce01007387 */ /* 0x000fe80000100a00 */
[----:B------:R-:W-:Y:S04]  /*cdb0*/  STL.64 [R1+0xb8], R214 ;  /* 0x0000b8d601007387 */ /* 0x000fe80000100a00 */
[----:B------:R3:W-:Y:S04]  /*cdc0*/  STL.64 [R1+0x110], R192 ;  /* 0x000110c001007387 */ /* 0x0007e80000100a00 */
[----:B------:R-:W-:Y:S04]  /*cdd0*/  STL.64 [R1+0x98], R222 ;  /* 0x000098de01007387 */ /* 0x000fe80000100a00 */
[----:B------:R4:W-:Y:S04]  /*cde0*/  STL.64 [R1+0x108], R194 ;  /* 0x000108c201007387 */ /* 0x0009e80000100a00 */
[----:B------:R4:W-:Y:S04]  /*cdf0*/  STL.64 [R1+0x100], R196 ;  /* 0x000100c401007387 */ /* 0x0009e80000100a00 */
[----:B------:R4:W-:Y:S04]  /*ce00*/  STL.64 [R1+0xf0], R200 ;  /* 0x0000f0c801007387 */ /* 0x0009e80000100a00 */
[----:B------:R4:W-:Y:S04]  /*ce10*/  STL.64 [R1+0xe8], R202 ;  /* 0x0000e8ca01007387 */ /* 0x0009e80000100a00 */
[----:B------:R4:W-:Y:S04]  /*ce20*/  STL.64 [R1+0xe0], R204 ;  /* 0x0000e0cc01007387 */ /* 0x0009e80000100a00 */
[----:B------:R-:W4:Y:S01]  /*ce30*/  LDL.64 R230, [R1+0x78] ;  /* 0x0000780001e67983 */ /* 0x000f220000100a00 */
[----:B------:R-:W-:-:S03]  /*ce40*/  VIADD R250, R153, UR5 ;  /* 0x0000000599fa7c36 */ /* 0x000fc60008000000 */
[----:B------:R4:W-:Y:S01]  /*ce50*/  STL.64 [R1+0xd0], R208 ;  /* 0x0000d0d001007387 */ /* 0x0009e20000100a00 */
[----:B------:R-:W-:-:S03]  /*ce60*/  VIADD R251, R152, UR5 ;  /* 0x0000000598fb7c36 */ /* 0x000fc60008000000 */
[----:B------:R-:W4:Y:S01]  /*ce70*/  LDL.64 R22, [R1+0x58] ;  /* 0x0000580001167983 */ /* 0x000f220000100a00 */
[----:B------:R-:W-:-:S03]  /*ce80*/  VIADD R248, R233, UR5 ;  /* 0x00000005e9f87c36 */ /* 0x000fc60008000000 */
[----:B------:R4:W-:Y:S04]  /*ce90*/  STL.64 [R1+0xc8], R210 ;  /* 0x0000c8d201007387 */ /* 0x0009e80000100a00 */
[----:B-1----:R-:W4:Y:S04]  /*cea0*/  LDL.64 R152, [R1+0x38] ;  /* 0x0000380001987983 */ /* 0x002f280000100a00 */
[----:B------:R1:W-:Y:S04]  /*ceb0*/  STL.64 [R1+0xc0], R212 ;  /* 0x0000c0d401007387 */ /* 0x0003e80000100a00 */
[----:B------:R-:W4:Y:S01]  /*cec0*/  LDL.64 R232, [R1+0x18] ;  /* 0x0000180001e87983 */ /* 0x000f220000100a00 */
[----:B------:R-:W-:-:S03]  /*ced0*/  IMAD.WIDE R216, R220, 0x4, R238 ;  /* 0x00000004dcd87825 */ /* 0x000fc600078e02ee */
[----:B------:R-:W-:Y:S01]  /*cee0*/  LDGSTS.E [R247+0xc], desc[UR8][R190.64], !P0 ;  /* 0x0000c000bef77fae */ /* 0x000fe2000c121848 */
[----:B------:R-:W-:-:S03]  /*cef0*/  IMAD.WIDE R218, R220, 0x4, R236 ;  /* 0x00000004dcda7825 */ /* 0x000fc600078e02ec */
[----:B------:R1:W-:Y:S01]  /*cf00*/  STL.64 [R1+0xb0], R216 ;  /* 0x0000b0d801007387 */ /* 0x0003e20000100a00 */
[----:B------:R-:W-:-:S04]  /*cf10*/  IMAD.WIDE R220, R220, 0x4, R234 ;  /* 0x00000004dcdc7825 */ /* 0x000fc800078e02ea */
[C---:B------:R-:W-:Y:S01]  /*cf20*/  IMAD.WIDE R224, R228.reuse, 0x4, R238 ;  /* 0x00000004e4e07825 */ /* 0x040fe200078e02ee */
[----:B------:R1:W-:Y:S03]  /*cf30*/  STL.64 [R1+0xa8], R218 ;  /* 0x0000a8da01007387 */ /* 0x0003e60000100a00 */
[C---:B------:R-:W-:Y:S01]  /*cf40*/  IMAD.WIDE R226, R228.reuse, 0x4, R236 ;  /* 0x00000004e4e27825 */ /* 0x040fe200078e02ec */
[----:B------:R1:W-:Y:S03]  /*cf50*/  STL.64 [R1+0xa0], R220 ;  /* 0x0000a0dc01007387 */ /* 0x0003e60000100a00 */
[----:B------:R-:W-:Y:S01]  /*cf60*/  IMAD.WIDE R228, R228, 0x4, R234 ;  /* 0x00000004e4e47825 */ /* 0x000fe200078e02ea */
[----:B--2---:R-:W2:Y:S01]  /*cf70*/  LDL.LU.64 R190, [R1+0x1be0] ;  /* 0x001be00001be7983 */ /* 0x004ea20000300a00 */
[----:B------:R-:W-:-:S02]  /*cf80*/  ISETP.GE.U32.AND P5, PT, R243, 0x7fffff81, PT ;  /* 0x7fffff81f300780c */ /* 0x000fc40003fa6070 */
[----:B------:R-:W2:Y:S01]  /*cf90*/  LDC.64 R242, c[0x0][0x238] ;  /* 0x00008e00fff27b82 */ /* 0x000ea20000000a00 */
[----:B------:R1:W-:Y:S04]  /*cfa0*/  STL.64 [R1+0x90], R224 ;  /* 0x000090e001007387 */ /* 0x0003e80000100a00 */
[----:B------:R-:W-:Y:S04]  /*cfb0*/  LDGSTS.E [R247+0x400c], desc[UR8][R192.64], !P0 ;  /* 0x0400c000c0f77fae */ /* 0x000fe8000c121848 */
[----:B------:R-:W-:Y:S04]  /*cfc0*/  LDGSTS.E [R247+0x800c], desc[UR8][R194.64], !P0 ;  /* 0x0800c000c2f77fae */ /* 0x000fe8000c121848 */
[----:B------:R-:W-:Y:S04]  /*cfd0*/  LDGSTS.E [R247+0xc00c], desc[UR8][R196.64], !P0 ;  /* 0x0c00c000c4f77fae */ /* 0x000fe8000c121848 */
[----:B---3--:R-:W3:Y:S04]  /*cfe0*/  LDL.LU.64 R192, [R1+0x1bd8] ;  /* 0x001bd80001c07983 */ /* 0x008ee80000300a00 */
[----:B------:R1:W-:Y:S04]  /*cff0*/  STL.64 [R1+0x88], R226 ;  /* 0x000088e201007387 */ /* 0x0003e80000100a00 */
[----:B----4-:R-:W4:Y:S04]  /*d000*/  LDL.LU.64 R194, [R1+0x1bd0] ;  /* 0x001bd00001c27983 */ /* 0x010f280000300a00 */
[----:B------:R1:W-:Y:S04]  /*d010*/  STL.64 [R1+0x80], R228 ;  /* 0x000080e401007387 */ /* 0x0003e80000100a00 */
[----:B------:R-:W-:Y:S04]  /*d020*/  LDGSTS.E [R247+0x10000], desc[UR8][R198.64], !P2 ;  /* 0x10000000c6f77fae */ /* 0x000fe8000d121848 */
[----:B------:R-:W3:Y:S04]  /*d030*/  LDL.LU.64 R196, [R1+0x1bc8] ;  /* 0x001bc80001c47983 */ /* 0x000ee80000300a00 */
[----:B------:R-:W-:Y:S04]  /*d040*/  LDGSTS.E [R247+0x14000], desc[UR8][R200.64], !P2 ;  /* 0x14000000c8f77fae */ /* 0x000fe8000d121848 */
[----:B------:R-:W2:Y:S04]  /*d050*/  LDL.LU.64 R198, [R1+0x1bc0] ;  /* 0x001bc00001c67983 */ /* 0x000ea80000300a00 */
[----:B------:R-:W-:Y:S04]  /*d060*/  LDGSTS.E [R247+0x18000], desc[UR8][R202.64], !P2 ;  /* 0x18000000caf77fae */ /* 0x000fe8000d121848 */
[----:B------:R-:W4:Y:S04]  /*d070*/  LDL.LU.64 R200, [R1+0x1bb8] ;  /* 0x001bb80001c87983 */ /* 0x000f280000300a00 */
[----:B------:R-:W-:Y:S04]  /*d080*/  LDGSTS.E [R247+0x1c000], desc[UR8][R204.64], !P2 ;  /* 0x1c000000ccf77fae */ /* 0x000fe8000d121848 */
[----:B------:R-:W4:Y:S04]  /*d090*/  LDL.LU.64 R202, [R1+0x1bb0] ;  /* 0x001bb00001ca7983 */ /* 0x000f280000300a00 */
        /* <DEDUP_REMOVED lines=9> */
[----:B-1----:R-:W3:Y:S04]  /*d130*/  LDL.LU.64 R212, [R1+0x1b88] ;  /* 0x001b880001d47983 */ /* 0x002ee80000300a00 */
        /* <DEDUP_REMOVED lines=14> */
[----:B------:R-:W0:Y:S04]  /*d220*/  LDGDEPBAR ;  /* 0x00000000000079af */ /* 0x000e280000000000 */
[----:B------:R-:W3:Y:S04]  /*d230*/  LDL.LU.64 R228, [R1+0x1b48] ;  /* 0x001b480001e47983 */ /* 0x000ee80000300a00 */
[----:B------:R-:W-:Y:S04]  /*d240*/  LDGSTS.E [R248+0x60000], desc[UR8][R230.64], P1 ;  /* 0x60000000e6f87fae */ /* 0x000fe80008921848 */
[----:B------:R-:W-:Y:S04]  /*d250*/  LDGSTS.E [R248+0x60400], desc[UR8][R22.64], P1 ;  /* 0x6040000016f87fae */ /* 0x000fe80008921848 */
[----:B------:R-:W2:Y:S04]  /*d260*/  LDL.LU.64 R230, [R1+0x1b40] ;  /* 0x001b400001e67983 */ /* 0x000ea80000300a00 */
[----:B------:R-:W-:Y:S04]  /*d270*/  LDGSTS.E [R248+0x60800], desc[UR8][R152.64], P1 ;  /* 0x6080000098f87fae */ /* 0x000fe80008921848 */
[----:B------:R-:W4:Y:S04]  /*d280*/  LDL.64 R22, [R1+0x50] ;  /* 0x0000500001167983 */ /* 0x000f280000100a00 */
[----:B------:R-:W-:Y:S04]  /*d290*/  LDGSTS.E [R248+0x60c00], desc[UR8][R232.64], P1 ;  /* 0x60c00000e8f87fae */ /* 0x000fe80008921848 */
[----:B------:R-:W3:Y:S04]  /*d2a0*/  LDL.64 R152, [R1+0x30] ;  /* 0x0000300001987983 */ /* 0x000ee80000100a00 */
[----:B------:R-:W4:Y:S04]  /*d2b0*/  LDL.64 R232, [R1+0x70] ;  /* 0x0000700001e87983 */ /* 0x000f280000100a00 */
[----:B--2---:R-:W-:Y:S04]  /*d2c0*/  LDGSTS.E [R248+0x61000], desc[UR8][R230.64], P1 ;  /* 0x61000000e6f87fae */ /* 0x004fe80008921848 */
[----:B------:R-:W-:Y:S04]  /*d2d0*/  LDGSTS.E [R248+0x61400], desc[UR8][R222.64], P1 ;  /* 0x61400000def87fae */ /* 0x000fe80008921848 */
        /* <DEDUP_REMOVED lines=26> */
[----:B----4-:R-:W-:Y:S04]  /*d480*/  LDGSTS.E [R249+0x60100], desc[UR8][R232.64], P1 ;  /* 0x60100000e8f97fae */ /* 0x010fe80008921848 */
[----:B------:R-:W-:Y:S04]  /*d490*/  LDGSTS.E [R249+0x60500], desc[UR8][R22.64], P1 ;  /* 0x6050000016f97fae */ /* 0x000fe80008921848 */
[----:B---3--:R-:W-:Y:S04]  /*d4a0*/  LDGSTS.E [R249+0x60900], desc[UR8][R152.64], P1 ;  /* 0x6090000098f97fae */ /* 0x008fe80008921848 */
[----:B------:R-:W2:Y:S04]  /*d4b0*/  LDL.LU.64 R232, [R1+0x1b38] ;  /* 0x001b380001e87983 */ /* 0x000ea80000300a00 */
[----:B------:R-:W3:Y:S04]  /*d4c0*/  LDL.64 R22, [R1+0x68] ;  /* 0x0000680001167983 */ /* 0x000ee80000100a00 */
[----:B------:R-:W4:Y:S04]  /*d4d0*/  LDL.64 R152, [R1+0x28] ;  /* 0x0000280001987983 */ /* 0x000f280000100a00 */
[----:B--2---:R-:W-:Y:S04]  /*d4e0*/  LDGSTS.E [R249+0x60d00], desc[UR8][R232.64], P1 ;  /* 0x60d00000e8f97fae */ /* 0x004fe80008921848 */
[----:B------:R-:W-:Y:S04]  /*d4f0*/  LDGSTS.E [R249+0x61100], desc[UR8][R228.64], P1 ;  /* 0x61100000e4f97fae */ /* 0x000fe80008921848 */
[----:B------:R-:W-:Y:S04]  /*d500*/  LDGSTS.E [R249+0x61500], desc[UR8][R220.64], P1 ;  /* 0x61500000dcf97fae */ /* 0x000fe80008921848 */
[----:B------:R-:W2:Y:S04]  /*d510*/  LDL.64 R232, [R1+0x48] ;  /* 0x0000480001e87983 */ /* 0x000ea80000100a00 */
        /* <DEDUP_REMOVED lines=26> */
[----:B---3--:R-:W-:Y:S04]  /*d6c0*/  LDGSTS.E [R250+0x60200], desc[UR8][R22.64], P1 ;  /* 0x6020000016fa7fae */ /* 0x008fe80008921848 */
[----:B------:R-:W3:Y:S04]  /*d6d0*/  LDL.LU.64 R22, [R1+0x1b30] ;  /* 0x001b300001167983 */ /* 0x000ee80000300a00 */
[----:B--2---:R-:W-:Y:S04]  /*d6e0*/  LDGSTS.E [R250+0x60600], desc[UR8][R232.64], P1 ;  /* 0x60600000e8fa7fae */ /* 0x004fe80008921848 */
[----:B----4-:R-:W-:Y:S04]  /*d6f0*/  LDGSTS.E [R250+0x60a00], desc[UR8][R152.64], P1 ;  /* 0x60a0000098fa7fae */ /* 0x010fe80008921848 */
[----:B------:R-:W2:Y:S04]  /*d700*/  LDL.64 R232, [R1+0x60] ;  /* 0x0000600001e87983 */ /* 0x000ea80000100a00 */
[----:B------:R-:W4:Y:S04]  /*d710*/  LDL.LU.64 R152, [R1+0x1b28] ;  /* 0x001b280001987983 */ /* 0x000f280000300a00 */
[----:B----4-:R-:W-:Y:S04]  /*d720*/  LDGSTS.E [R250+0x60e00], desc[UR8][R152.64], P1 ;  /* 0x60e0000098fa7fae */ /* 0x010fe80008921848 */
        /* <DEDUP_REMOVED lines=28> */
[----:B------:R-:W4:Y:S04]  /*d8f0*/  LDL.LU.64 R152, [R1+0x1b20] ;  /* 0x001b200001987983 */ /* 0x000f280000300a00 */
[----:B--2---:R-:W-:Y:S04]  /*d900*/  LDGSTS.E [R251+0x60300], desc[UR8][R232.64], P1 ;  /* 0x60300000e8fb7fae */ /* 0x004fe80008921848 */
[----:B------:R-:W2:Y:S04]  /*d910*/  LDL.LU.64 R232, [R1+0x1b18] ;  /* 0x001b180001e87983 */ /* 0x000ea80000300a00 */
[----:B--2---:R-:W-:Y:S04]  /*d920*/  LDGSTS.E [R251+0x60700], desc[UR8][R232.64], P1 ;  /* 0x60700000e8fb7fae */ /* 0x004fe80008921848 */
[----:B----4-:R-:W-:Y:S04]  /*d930*/  LDGSTS.E [R251+0x60b00], desc[UR8][R152.64], P1 ;  /* 0x60b0000098fb7fae */ /* 0x010fe80008921848 */
[----:B---3--:R-:W-:Y:S04]  /*d940*/  LDGSTS.E [R251+0x60f00], desc[UR8][R22.64], P1 ;  /* 0x60f0000016fb7fae */ /* 0x008fe80008921848 */
[----:B------:R-:W2:Y:S04]  /*d950*/  LDL.LU.64 R232, [R1+0x1b10] ;  /* 0x001b100001e87983 */ /* 0x000ea80000300a00 */
[----:B------:R-:W3:Y:S04]  /*d960*/  LDL.LU.64 R152, [R1+0x1b08] ;  /* 0x001b080001987983 */ /* 0x000ee80000300a00 */
[----:B------:R-:W4:Y:S04]  /*d970*/  LDL.LU.64 R22, [R1+0x1b00] ;  /* 0x001b000001167983 */ /* 0x000f280000300a00 */
[----:B------:R-:W-:Y:S04]  /*d980*/  LDGSTS.E [R251+0x61300], desc[UR8][R224.64], P1 ;  /* 0x61300000e0fb7fae */ /* 0x000fe80008921848 */
[----:B------:R-:W-:Y:S04]  /*d990*/  LDGSTS.E [R251+0x61700], desc[UR8][R216.64], P1 ;  /* 0x61700000d8fb7fae */ /* 0x000fe80008921848 */
[----:B------:R-:W-:Y:S04]  /*d9a0*/  LDGSTS.E [R251+0x61b00], desc[UR8][R208.64], P1 ;  /* 0x61b00000d0fb7fae */ /* 0x000fe80008921848 */
[----:B------:R-:W-:Y:S04]  /*d9b0*/  LDGSTS.E [R251+0x61f00], desc[UR8][R200.64], P1 ;  /* 0x61f00000c8fb7fae */ /* 0x000fe80008921848 */
[----:B------:R-:W-:Y:S04]  /*d9c0*/  LDGSTS.E [R251+0x62300], desc[UR8][R192.64], P1 ;  /* 0x62300000c0fb7fae */ /* 0x000fe80008921848 */
[----:B------:R1:W-:Y:S04]  /*d9d0*/  LDGSTS.E [R251+0x62700], desc[UR8][R184.64], P1 ;  /* 0x62700000b8fb7fae */ /* 0x0003e80008921848 */
[----:B------:R1:W-:Y:S04]  /*d9e0*/  LDGSTS.E [R251+0x62b00], desc[UR8][R176.64], P1 ;  /* 0x62b00000b0fb7fae */ /* 0x0003e80008921848 */
        /* <DEDUP_REMOVED lines=18> */
[----:B------:R1:W-:Y:S04]  /*db10*/  LDGSTS.E [R251+0x67700], desc[UR8][R18.64], P1 ;  /* 0x6770000012fb7fae */ /* 0x0003e80008921848 */
[----:B------:R1:W-:Y:S01]  /*db20*/  LDGSTS.E [R251+0x67b00], desc[UR8][R10.64], P1 ;  /* 0x67b000000afb7fae */ /* 0x0003e20008921848 */
[----:B------:R-:W-:-:S02]  /*db30*/  UISETP.GE.AND UP0, UPT, UR4, 0x40, UPT ;  /* 0x000000400400788c */ /* 0x000fc4000bf06270 */
[----:B------:R-:W-:Y:S01]  /*db40*/  UISETP.GT.AND UP1, UPT, UR4, 0x7f, UPT ;  /* 0x0000007f0400788c */ /* 0x000fe2000bf24270 */
[----:B--2---:R-:W-:Y:S04]  /*db50*/  LDGSTS.E [R251+0x67f00], desc[UR8][R232.64], P1 ;  /* 0x67f00000e8fb7fae */ /* 0x004fe80008921848 */
[----:B------:R-:W0:Y:S04]  /*db60*/  LDGDEPBAR ;  /* 0x00000000000079af */ /* 0x000e280000000000 */
[----:B------:R-:W2:Y:S01]  /*db70*/  LDL.LU R252, [R1+0x868] ;  /* 0x0008680001fc7983 */ /* 0x000ea20000300800 */
[----:B------:R-:W-:Y:S01]  /*db80*/  BAR.SYNC.DEFER_BLOCKING 0x0 ;  /* 0x0000000000007b1d */ /* 0x000fe20000010000 */
[----:B------:R-:W-:-:S05]  /*db90*/  PLOP3.LUT P0, PT, PT, PT, UP1, 0x80, 0x0 ;  /* 0x000000000000781c */ /* 0x000fca0003f0f018 */
[----:B------:R-:W-:Y:S01]  /*dba0*/  ULDC UR48, c[0x0][0x230] ;  /* 0x00008c0000307ab9 */ /* 0x000fe20000000800 */
[----:B------:R1:W-:Y:S04]  /*dbb0*/  STL.64 [R1+0x1bc8], R184 ;  /* 0x001bc8b801007387 */ /* 0x0003e80000100a00 */
[----:B------:R3:W-:Y:S04]  /*dbc0*/  STL.64 [R1+0x1bc0], R176 ;  /* 0x001bc0b001007387 */ /* 0x0007e80000100a00 */
[----:B------:R-:W-:Y:S01]  /*dbd0*/  STL.64 [R1+0x1bb8], R168 ;  /* 0x001bb8a801007387 */ /* 0x000fe20000100a00 */
[----:B-1----:R-:W1:Y:S03]  /*dbe0*/  LDC R185, c[0x0][0x230] ;  /* 0x00008c00ffb97b82 */ /* 0x002e660000000800 */
[----:B------:R-:W-:Y:S04]  /*dbf0*/  STL.64 [R1+0x1bb0], R160 ;  /* 0x001bb0a001007387 */ /* 0x000fe80000100a00 */
[----:B------:R-:W-:Y:S01]  /*dc00*/  STL.64 [R1+0x1ba8], R148 ;  /* 0x001ba89401007387 */ /* 0x000fe20000100a00 */
[----:B------:R-:W4:Y:S03]  /*dc10*/  LDC R184, c[0x0][0x230] ;  /* 0x00008c00ffb87b82 */ /* 0x000f260000000800 */
[----:B------:R-:W-:Y:S04]  /*dc20*/  STL.64 [R1+0x1ba0], R140 ;  /* 0x001ba08c01007387 */ /* 0x000fe80000100a00 */
[----:B------:R-:W-:Y:S01]  /*dc30*/  STL.64 [R1+0x1b98], R132 ;  /* 0x001b988401007387 */ /* 0x000fe20000100a00 */
[----:B---3--:R-:W3:Y:S03]  /*dc40*/  LDC R177, c[0x0][0x230] ;  /* 0x00008c00ffb17b82 */ /* 0x008ee60000000800 */
[----:B------:R-:W-:Y:S04]  /*dc50*/  STL.64 [R1+0x1b90], R124 ;  /* 0x001b907c01007387 */ /* 0x000fe80000100a00 */
        /* <DEDUP_REMOVED lines=12> */
[----:B------:R3:W-:Y:S04]  /*dd20*/  STL.64 [R1+0x1b28], R18 ;  /* 0x001b281201007387 */ /* 0x0007e80000100a00 */
[----:B------:R1:W-:Y:S04]  /*dd30*/  STL.64 [R1+0x1b20], R10 ;  /* 0x001b200a01007387 */ /* 0x0003e80000100a00 */
[----:B------:R-:W-:Y:S04]  /*dd40*/  STL.64 [R1+0x1b18], R232 ;  /* 0x001b18e801007387 */ /* 0x000fe80000100a00 */
[----:B------:R-:W-:Y:S01]  /*dd50*/  STL.64 [R1+0x1b10], R154 ;  /* 0x001b109a01007387 */ /* 0x000fe20000100a00 */
[----:B---3--:R-:W-:-:S02]  /*dd60*/  VIADD R18, R177, 0xffffffbf ;  /* 0xffffffbfb1127836 */ /* 0x008fc40000000000 */
[----:B------:R-:W3:Y:S01]  /*dd70*/  LDC R177, c[0x0][0x230] ;  /* 0x00008c00ffb17b82 */ /* 0x000ee20000000800 */
[----:B-1----:R-:W-:Y:S01]  /*dd80*/  VIADD R10, R185, 0xffffffbd ;  /* 0xffffffbdb90a7836 */ /* 0x002fe20000000000 */
[----:B------:R-:W-:Y:S01]  /*dd90*/  STL.64 [R1+0x1b08], R152 ;  /* 0x001b089801007387 */ /* 0x000fe20000100a00 */
[----:B----4-:R-:W-:Y:S01]  /*dda0*/  VIADD R11, R184, 0xffffffbe ;  /* 0xffffffbeb80b7836 */ /* 0x010fe20000000000 */
[----:B------:R-:W-:Y:S02]  /*ddb0*/  ISETP.GE.U32.AND P3, PT, R18, 0x7fffff80, PT ;  /* 0x7fffff801200780c */ /* 0x000fe40003f66070 */
[----:B------:R-:W-:Y:S01]  /*ddc0*/  ISETP.GE.U32.AND P5, PT, R10, 0x7fffff7e, PT ;  /* 0x7fffff7e0a00780c */ /* 0x000fe20003fa6070 */
[----:B------:R1:W-:Y:S01]  /*ddd0*/  STL.64 [R1+0x1b00], R22 ;  /* 0x001b001601007387 */ /* 0x0003e20000100a00 */
[----:B------:R-:W4:Y:S01]  /*dde0*/  LDC R185, c[0x0][0x230] ;  /* 0x00008c00ffb97b82 */ /* 0x000f220000000800 */
[----:B------:R-:W-:Y:S02]  /*ddf0*/  ISETP.GE.U32.AND P4, PT, R11, 0x7fffff7f, PT ;  /* 0x7fffff7f0b00780c */ /* 0x000fe40003f86070 */
[----:B------:R-:W3:Y:S04]  /*de00*/  LDL.LU.64 R92, [R1+0x858] ;  /* 0x00085800015c7983 */ /* 0x000ee80000300a00 */
[----:B------:R-:W3:Y:S01]  /*de10*/  LDL.LU.64 R140, [R1+0x850] ;  /* 0x00085000018c7983 */ /* 0x000ee20000300a00 */
[----:B------:R-:W4:Y:S03]  /*de20*/  LDC R184, c[0x0][0x230] ;  /* 0x00008c00ffb87b82 */ /* 0x000f260000000800 */
[----:B------:R-:W3:Y:S01]  /*de30*/  LDL.LU.64 R148, [R1+0x848] ;  /* 0x0008480001947983 */ /* 0x000ee20000300a00 */
[----:B-1----:R-:W-:-:S03]  /*de40*/  IMAD.SHL.U32 R22, R242, 0x40, RZ ;  /* 0x00000040f2167824 */ /* 0x002fc600078e00ff */
[----:B------:R-:W3:Y:S01]  /*de50*/  LDL.LU.64 R168, [R1+0x840] ;  /* 0x0008400001a87983 */ /* 0x000ee20000300a00 */
[----:B------:R-:W1:Y:S01]  /*de60*/  LDC R23, c[0x0][0x230] ;  /* 0x00008c00ff177b82 */ /* 0x000e620000000800 */
[----:B----4-:R-:W-:-:S07]  /*de70*/  VIADD R10, R185, 0xffffffba ;  /* 0xffffffbab90a7836 */ /* 0x010fce0000000000 */
[----:B------:R-:W4:Y:S01]  /*de80*/  LDC R185, c[0x0][0x230] ;  /* 0x00008c00ffb97b82 */ /* 0x000f220000000800 */
[----:B------:R-:W-:Y:S04]  /*de90*/  STL [R1+0x1040], R22 ;  /* 0x0010401601007387 */ /* 0x000fe80000100800 */
[----:B------:R-:W3:Y:S01]  /*dea0*/  LDL.LU.64 R160, [R1+0x838] ;  /* 0x0008380001a07983 */ /* 0x000ee20000300a00 */
[----:B------:R-:W-:Y:S02]  /*deb0*/  VIADD R11, R184, 0xffffffbb ;  /* 0xffffffbbb80b7836 */ /* 0x000fe40000000000 */
[----:B----4-:R-:W-:Y:S02]  /*dec0*/  VIADD R242, R185, 0xffffffb9 ;  /* 0xffffffb9b9f27836 */ /* 0x010fe40000000000 */
[----:B------:R-:W4:Y:S01]  /*ded0*/  LDL.LU.64 R184, [R1+0x830] ;  /* 0x0008300001b87983 */ /* 0x000f220000300a00 */
[----:B------:R-:W1:Y:S01]  /*dee0*/  S2R R176, SR_TID.X ;  /* 0x0000000000b07919 */ /* 0x000e620000002100 */
[----:B------:R-:W-:Y:S01]  /*def0*/  IMAD.WIDE R36, R22, 0x4, R240 ;  /* 0x0000000416247825 */ /* 0x000fe200078e02f0 */
[----:B------:R-:W-:-:S03]  /*df00*/  ISETP.GE.U32.AND P1, PT, R11, 0x7fffff7c, PT ;  /* 0x7fffff7c0b00780c */ /* 0x000fc60003f26070 */
[----:B------:R-:W-:Y:S01]  /*df10*/  IMAD.WIDE R28, R22, 0x4, R238 ;  /* 0x00000004161c7825 */ /* 0x000fe200078e02ee */
[----:B------:R-:W-:Y:S01]  /*df20*/  ISETP.GE.U32.AND P2, PT, R10, 0x7fffff7b, PT ;  /* 0x7fffff7b0a00780c */ /* 0x000fe20003f46070 */
[----:B------:R1:W-:Y:S01]  /*df30*/  STL.64 [R1+0x1048], R36 ;  /* 0x0010482401007387 */ /* 0x0003e20000100a00 */
[----:B------:R-:W4:Y:S01]  /*df40*/  LDC R238, c[0x0][0x230] ;  /* 0x00008c00ffee7b82 */ /* 0x000f220000000800 */
[C---:B------:R-:W-:Y:S02]  /*df50*/  IMAD.WIDE R18, R22.reuse, 0x4, R236 ;  /* 0x0000000416127825 */ /* 0x040fe400078e02ec */
[----:B------:R-:W4:Y:S02]  /*df60*/  LDL.LU.64 R100, [R1+0x828] ;  /* 0x0008280001647983 */ /* 0x000f240000300a00 */
[----:B------:R-:W-:Y:S02]  /*df70*/  IMAD.WIDE R10, R22, 0x4, R234 ;  /* 0x00000004160a7825 */ /* 0x000fe400078e02ea */
[----:B------:R1:W-:Y:S01]  /*df80*/  STL.64 [R1+0x1050], R28 ;  /* 0x0010501c01007387 */ /* 0x0003e20000100a00 */
[----:B------:R-:W4:Y:S03]  /*df90*/  LDC R237, c[0x0][0x230] ;  /* 0x00008c00ffed7b82 */ /* 0x000f260000000800 */
[----:B------:R-:W4:Y:S04]  /*dfa0*/  LDL.LU.64 R108, [R1+0x820] ;  /* 0x00082000016c7983 */ /* 0x000f280000300a00 */
[----:B------:R1:W-:Y:S01]  /*dfb0*/  STL.64 [R1+0x1058], R18 ;  /* 0x0010581201007387 */ /* 0x0003e20000100a00 */
[----:B------:R-:W4:Y:S03]  /*dfc0*/  LDC R236, c[0x0][0x230] ;  /* 0x00008c00ffec7b82 */ /* 0x000f260000000800 */
[----:B------:R1:W-:Y:S04]  /*dfd0*/  STL.64 [R1+0x1060], R10 ;  /* 0x0010600a01007387 */ /* 0x0003e80000100a00 */
[----:B------:R-:W4:Y:S01]  /*dfe0*/  LDL.LU.64 R116, [R1+0x818] ;  /* 0x0008180001747983 */ /* 0x000f220000300a00 */
[----:B------:R-:W4:Y:S03]  /*dff0*/  LDC R235, c[0x0][0x230] ;  /* 0x00008c00ffeb7b82 */ /* 0x000f260000000800 */
[----:B------:R-:W4:Y:S04]  /*e000*/  LDL.LU.64 R124, [R1+0x810] ;  /* 0x00081000017c7983 */ /* 0x000f280000300a00 */
[----:B------:R-:W4:Y:S01]  /*e010*/  LDL.LU.64 R132, [R1+0x808] ;  /* 0x0008080001847983 */ /* 0x000f220000300a00 */
[----:B--2---:R-:W-:-:S04]  /*e020*/  SEL R252, R252, RZ, P0 ;  /* 0x000000fffcfc7207 */ /* 0x004fc80000000000 */
[----:B------:R-:W-:Y:S01]  /*e030*/  ISETP.NE.U32.AND P0, PT, R252, RZ, PT ;  /* 0x000000fffc00720c */ /* 0x000fe20003f05070 */
[----:B---3--:R-:W-:Y:S02]  /*e040*/  VIADD R252, R177, 0xffffffbc ;  /* 0xffffffbcb1fc7836 */ /* 0x008fe40000000000 */
[C---:B-1----:R-:W-:Y:S01]  /*e050*/  IMAD.SHL.U32 R177, R176.reuse, 0x10, RZ ;  /* 0x00000010b0b17824 */ /* 0x042fe200078e00ff */
[----:B------:R-:W-:-:S04]  /*e060*/  LOP3.LUT R176, R176, 0x7f, RZ, 0xc0, !PT ;  /* 0x0000007fb0b07812 */ /* 0x000fc800078ec0ff */
[----:B------:R-:W-:-:S05]  /*e070*/  LOP3.LUT R177, R177, 0x70, RZ, 0xc0, !PT ;  /* 0x00000070b1b17812 */ /* 0x000fca00078ec0ff */
[----:B------:R-:W-:-:S04]  /*e080*/  IMAD R177, R176, 0x80, R177 ;  /* 0x00000080b0b17824 */ /* 0x000fc800078e02b1 */
[----:B------:R-:W-:-:S05]  /*e090*/  VIADD R177, R177, UR5 ;  /* 0x00000005b1b17c36 */ /* 0x000fca0008000000 */
[----:B------:R-:W-:Y:S01]  /*e0a0*/  @!PT LDS RZ, [RZ] ;  /* 0x00000000fffff984 */ /* 0x000fe20000000800 */
[----:B------:R-:W-:Y:S01]  /*e0b0*/  @!PT LDS RZ, [RZ] ;  /* 0x00000000fffff984 */ /* 0x000fe20000000800 */
[----:B------:R-:W-:Y:S01]  /*e0c0*/  @!PT LDS RZ, [RZ] ;  /* 0x00000000fffff984 */ /* 0x000fe20000000800 */
[----:B------:R1:W-:Y:S04]  /*e0d0*/  LDGSTS.E [R177+0x20000], desc[UR8][R36.64], !P3 ;  /* 0x2000000024b17fae */ /* 0x0003e8000d921848 */
[----:B------:R2:W-:Y:S04]  /*e0e0*/  LDGSTS.E [R177+0x24000], desc[UR8][R28.64], !P3 ;  /* 0x240000001cb17fae */ /* 0x0005e8000d921848 */
[----:B------:R3:W-:Y:S04]  /*e0f0*/  LDGSTS.E [R177+0x28000], desc[UR8][R18.64], !P3 ;  /* 0x2800000012b17fae */ /* 0x0007e8000d921848 */
[----:B------:R3:W-:Y:S01]  /*e100*/  LDGSTS.E [R177+0x2c000], desc[UR8][R10.64], !P3 ;  /* 0x2c0000000ab17fae */ /* 0x0007e2000d921848 */
[----:B-1----:R-:W-:-:S04]  /*e110*/  IMAD.WIDE R36, R22, 0x4, R92 ;  /* 0x0000000416247825 */ /* 0x002fc800078e025c */
[C---:B--2---:R-:W-:Y:S01]  /*e120*/  IMAD.WIDE R28, R22.reuse, 0x4, R140 ;  /* 0x00000004161c7825 */ /* 0x044fe200078e028c */
[----:B------:R1:W-:Y:S03]  /*e130*/  STL.64 [R1+0xfa8], R36 ;  /* 0x000fa82401007387 */ /* 0x0003e60000100a00 */
[C---:B---3--:R-:W-:Y:S01]  /*e140*/  IMAD.WIDE R18, R22.reuse, 0x4, R148 ;  /* 0x0000000416127825 */ /* 0x048fe200078e0294 */
[----:B------:R4:W-:Y:S03]  /*e150*/  STL.64 [R1+0xfe0], R28 ;  /* 0x000fe01c01007387 */ /* 0x0009e60000100a00 */
[C---:B------:R-:W-:Y:S01]  /*e160*/  IMAD.WIDE R10, R22.reuse, 0x4, R168 ;  /* 0x00000004160a7825 */ /* 0x040fe200078e02a8 */
[----:B------:R2:W-:Y:S04]  /*e170*/  STL.64 [R1+0x1018], R18 ;  /* 0x0010181201007387 */ /* 0x0005e80000100a00 */
[----:B------:R-:W3:Y:S04]  /*e180*/  LDL.LU.64 R168, [R1+0x800] ;  /* 0x0008000001a87983 */ /* 0x000ee80000300a00 */
[----:B------:R1:W-:Y:S04]  /*e190*/  LDGSTS.E [R177+0x20004], desc[UR8][R36.64], !P4 ;  /* 0x2000400024b17fae */ /* 0x0003e8000e121848 */
[----:B------:R2:W-:Y:S04]  /*e1a0*/  STL.64 [R1+0x1080], R10 ;  /* 0x0010800a01007387 */ /* 0x0005e80000100a00 */
[----:B------:R-:W3:Y:S01]  /*e1b0*/  LDL.LU.64 R140, [R1+0x498] ;  /* 0x00049800018c7983 */ /* 0x000ee20000300a00 */
[----:B-1----:R-:W-:-:S03]  /*e1c0*/  IMAD.WIDE R36, R22, 0x4, R160 ;  /* 0x0000000416247825 */ /* 0x002fc600078e02a0 */
[----:B------:R4:W-:Y:S04]  /*e1d0*/  LDGSTS.E [R177+0x24004], desc[UR8][R28.64], !P4 ;  /* 0x240040001cb17fae */ /* 0x0009e8000e121848 */
[----:B------:R-:W3:Y:S04]  /*e1e0*/  LDL.LU.64 R148, [R1+0x490] ;  /* 0x0004900001947983 */ /* 0x000ee80000300a00 */
[----:B------:R1:W-:Y:S04]  /*e1f0*/  STL.64 [R1+0x1088], R36 ;  /* 0x0010882401007387 */ /* 0x0003e80000100a00 */
[----:B------:R-:W3:Y:S01]  /*e200*/  LDL.LU.64 R160, [R1+0x488] ;  /* 0x0004880001a07983 */ /* 0x000ee20000300a00 */
[----:B----4-:R-:W-:-:S03]  /*e210*/  IMAD.WIDE R28, R22, 0x4, R184 ;  /* 0x00000004161c7825 */ /* 0x010fc600078e02b8 */
[----:B------:R2:W-:Y:S04]  /*e220*/  LDGSTS.E [R177+0x28004], desc[UR8][R18.64], !P4 ;  /* 0x2800400012b17fae */ /* 0x0005e8000e121848 */
[----:B------:R4:W-:Y:S04]  /*e230*/  STL.64 [R1+0x1090], R28 ;  /* 0x0010901c01007387 */ /* 0x0009e80000100a00 */
[----:B------:R-:W3:Y:S04]  /*e240*/  LDL.LU.64 R184, [R1+0x480] ;  /* 0x0004800001b87983 */ /* 0x000ee80000300a00 */
[----:B------:R1:W-:Y:S01]  /*e250*/  LDGSTS.E [R177+0x2c004], desc[UR8][R10.64], !P4 ;  /* 0x2c0040000ab17fae */ /* 0x0003e2000e121848 */
[----:B--2---:R-:W-:-:S03]  /*e260*/  IMAD.WIDE R18, R22, 0x4, R100 ;  /* 0x0000000416127825 */ /* 0x004fc600078e0264 */
[----:B------:R2:W-:Y:S01]  /*e270*/  LDGSTS.E [R177+0x20008], desc[UR8][R36.64], !P5 ;  /* 0x2000800024b17fae */ /* 0x0005e2000e921848 */
[----:B------:R-:W-:Y:S02]  /*e280*/  ISETP.GE.U32.AND P6, PT, R252, 0x7fffff7d, PT ;  /* 0x7fffff7dfc00780c */ /* 0x000fe40003fc6070 */
[----:B------:R-:W3:Y:S01]  /*e290*/  LDC R252, c[0x0][0x230] ;  /* 0x00008c00fffc7b82 */ /* 0x000ee20000000800 */
[----:B------:R4:W-:Y:S01]  /*e2a0*/  LDGSTS.E [R177+0x24008], desc[UR8][R28.64], !P5 ;  /* 0x240080001cb17fae */ /* 0x0009e2000e921848 */
[----:B-1----:R-:W-:-:S03]  /*e2b0*/  IMAD.WIDE R10, R22, 0x4, R108 ;  /* 0x00000004160a7825 */ /* 0x002fc600078e026c */
[----:B------:R1:W-:Y:S04]  /*e2c0*/  STL.64 [R1+0x1098], R18 ;  /* 0x0010981201007387 */ /* 0x0003e80000100a00 */
[----:B------:R3:W-:Y:S04]  /*e2d0*/  STL.64 [R1+0x10a0], R10 ;  /* 0x0010a00a01007387 */ /* 0x0007e80000100a00 */
[----:B------:R1:W-:Y:S01]  /*e2e0*/  LDGSTS.E [R177+0x28008], desc[UR8][R18.64], !P5 ;  /* 0x2800800012b17fae */ /* 0x0003e2000e921848 */
[----:B--2---:R-:W-:-:S03]  /*e2f0*/  IMAD.WIDE R36, R22, 0x4, R116 ;  /* 0x0000000416247825 */ /* 0x004fc600078e0274 */
[----:B------:R-:W2:Y:S01]  /*e300*/  LDL.LU.64 R84, [R1+0x478] ;  /* 0x0004780001547983 */ /* 0x000ea20000300a00 */
[----:B----4-:R-:W-:-:S03]  /*e310*/  IMAD.WIDE R28, R22, 0x4, R124 ;  /* 0x00000004161c7825 */ /* 0x010fc600078e027c */
[----:B------:R3:W-:Y:S01]  /*e320*/  LDGSTS.E [R177+0x2c008], desc[UR8][R10.64], !P5 ;  /* 0x2c0080000ab17fae */ /* 0x0007e2000e921848 */
[----:B-1----:R-:W-:-:S03]  /*e330*/  IMAD.WIDE R18, R22, 0x4, R132 ;  /* 0x0000000416127825 */ /* 0x002fc600078e0284 */
[----:B------:R1:W-:Y:S04]  /*e340*/  STL.64 [R1+0x10a8], R36 ;  /* 0x0010a82401007387 */ /* 0x0003e80000100a00 */
[----:B------:R-:W4:Y:S04]  /*e350*/  LDL.LU.64 R92, [R1+0x470] ;  /* 0x00047000015c7983 */ /* 0x000f280000300a00 */
[----:B------:R1:W-:Y:S04]  /*e360*/  STL.64 [R1+0x10b0], R28 ;  /* 0x0010b01c01007387 */ /* 0x0003e80000100a00 */
[----:B------:R-:W4:Y:S04]  /*e370*/  LDL.LU.64 R100, [R1+0x468] ;  /* 0x0004680001647983 */ /* 0x000f280000300a00 */
[----:B------:R1:W-:Y:S04]  /*e380*/  STL.64 [R1+0x10b8], R18 ;  /* 0x0010b81201007387 */ /* 0x0003e80000100a00 */
[----:B------:R-:W4:Y:S04]  /*e390*/  LDL.LU.64 R108, [R1+0x460] ;  /* 0x00046000016c7983 */ /* 0x000f280000300a00 */
[----:B------:R1:W-:Y:S04]  /*e3a0*/  LDGSTS.E [R177+0x2000c], desc[UR8][R36.64], !P6 ;  /* 0x2000c00024b17fae */ /* 0x0003e8000f121848 */
[----:B------:R1:W-:Y:S04]  /*e3b0*/  LDGSTS.E [R177+0x2400c], desc[UR8][R28.64], !P6 ;  /* 0x2400c0001cb17fae */ /* 0x0003e8000f121848 */
[----:B------:R1:W-:Y:S01]  /*e3c0*/  LDGSTS.E [R177+0x2800c], desc[UR8][R18.64], !P6 ;  /* 0x2800c00012b17fae */ /* 0x0003e2000f121848 */
[----:B---3--:R-:W-:-:S05]  /*e3d0*/  IMAD.WIDE R10, R22, 0x4, R168 ;  /* 0x00000004160a7825 */ /* 0x008fca00078e02a8 */
[----:B------:R3:W-:Y:S04]  /*e3e0*/  STL.64 [R1+0x10c0], R10 ;  /* 0x0010c00a01007387 */ /* 0x0007e80000100a00 */
[----:B------:R-:W4:Y:S01]  /*e3f0*/  LDL.LU.64 R124, [R1+0x458] ;  /* 0x00045800017c7983 */ /* 0x000f220000300a00 */
[----:B-1----:R-:W-:-:S03]  /*e400*/  IMAD.WIDE R36, R22, 0x4, R140 ;  /* 0x0000000416247825 */ /* 0x002fc600078e028c */
[----:B------:R-:W4:Y:S04]  /*e410*/  LDL.LU.64 R132, [R1+0x450] ;  /* 0x0004500001847983 */ /* 0x000f280000300a00 */
[----:B------:R-:W4:Y:S01]  /*e420*/  LDL.LU.64 R168, [R1+0x448] ;  /* 0x0004480001a87983 */ /* 0x000f220000300a00 */
[----:B------:R-:W-:-:S03]  /*e430*/  IMAD.WIDE R28, R22, 0x4, R148 ;  /* 0x00000004161c7825 */ /* 0x000fc600078e0294 */
[----:B------:R2:W-:Y:S04]  /*e440*/  STL.64 [R1+0x1448], R36 ;  /* 0x0014482401007387 */ /* 0x0005e80000100a00 */
[----:B------:R3:W-:Y:S01]  /*e450*/  LDGSTS.E [R177+0x2c00c], desc[UR8][R10.64], !P6 ;  /* 0x2c00c0000ab17fae */ /* 0x0007e2000f121848 */
[----:B------:R-:W-:-:S03]  /*e460*/  IMAD.WIDE R18, R22, 0x4, R160 ;  /* 0x0000000416127825 */ /* 0x000fc600078e02a0 */
[----:B------:R4:W-:Y:S04]  /*e470*/  STL.64 [R1+0x1450], R28 ;  /* 0x0014501c01007387 */ /* 0x0009e80000100a00 */
[----:B------:R1:W-:Y:S01]  /*e480*/  STL.64 [R1+0x1458], R18 ;  /* 0x0014581201007387 */ /* 0x0003e20000100a00 */
[----:B---3--:R-:W-:-:S03]  /*e490*/  IMAD.WIDE R10, R22, 0x4, R184 ;  /* 0x00000004160a7825 */ /* 0x008fc600078e02b8 */
[----:B------:R-:W3:Y:S01]  /*e4a0*/  LDL.LU.64 R184, [R1+0x440] ;  /* 0x0004400001b87983 */ /* 0x000ee20000300a00 */
[----:B------:R-:W-:-:S05]  /*e4b0*/  VIADD R234, R23, 0xffffffb8 ;  /* 0xffffffb817ea7836 */ /* 0x000fca0000000000 */
[----:B------:R-:W-:Y:S01]  /*e4c0*/  ISETP.GE.U32.AND P4, PT, R234, 0x7fffff79, PT ;  /* 0x7fffff79ea00780c */ /* 0x000fe20003f86070 */
[----:B------:R-:W-:-:S05]  /*e4d0*/  VIADD R234, R252, 0xffffff9f ;  /* 0xffffff9ffcea7836 */ /* 0x000fca0000000000 */
[----:B------:R-:W-:Y:S01]  /*e4e0*/  ISETP.GE.U32.AND P5, PT, R234, 0x7fffff60, PT ;  /* 0x7fffff60ea00780c */ /* 0x000fe20003fa6070 */
[----:B------:R-:W-:Y:S01]  /*e4f0*/  VIADD R234, R237, 0xffffff9e ;  /* 0xffffff9eedea7836 */ /* 0x000fe20000000000 */
[----:B------:R1:W-:Y:S01]  /*e500*/  STL.64 [R1+0x1460], R10 ;  /* 0x0014600a01007387 */ /* 0x0003e20000100a00 */
[----:B------:R-:W-:Y:S01]  /*e510*/  ISETP.GE.U32.AND P3, PT, R242, 0x7fffff7a, PT ;  /* 0x7fffff7af200780c */ /* 0x000fe20003f66070 */
[----:B------:R-:W3:Y:S02]  /*e520*/  LDC R237, c[0x0][0x230] ;  /* 0x00008c00ffed7b82 */ /* 0x000ee40000000800 */
[----:B------:R-:W-:Y:S01]  /*e530*/  ISETP.GE.U32.AND P6, PT, R234, 0x7fffff5f, PT ;  /* 0x7fffff5fea00780c */ /* 0x000fe20003fc6070 */
[----:B------:R-:W3:Y:S04]  /*e540*/  LDL.LU.64 R116, [R1+0x438] ;  /* 0x0004380001747983 */ /* 0x000ee80000300a00 */
[----:B------:R-:W3:Y:S04]  /*e550*/  LDL.LU.64 R140, [R1+0x430] ;  /* 0x00043000018c7983 */ /* 0x000ee80000300a00 */
[----:B------:R-:W3:Y:S04]  /*e560*/  LDL.LU.64 R148, [R1+0x428] ;  /* 0x0004280001947983 */ /* 0x000ee80000300a00 */
[----:B------:R2:W-:Y:S04]  /*e570*/  LDGSTS.E [R177+0x30000], desc[UR8][R36.64], !P5 ;  /* 0x3000000024b17fae */ /* 0x0005e8000e921848 */
[----:B------:R-:W3:Y:S04]  /*e580*/  LDL.LU.64 R160, [R1+0x420] ;  /* 0x0004200001a07983 */ /* 0x000ee80000300a00 */
[----:B------:R4:W-:Y:S01]  /*e590*/  LDGSTS.E [R177+0x34000], desc[UR8][R28.64], !P5 ;  /* 0x340000001cb17fae */ /* 0x0009e2000e921848 */
[----:B--2---:R-:W-:-:S03]  /*e5a0*/  IMAD.WIDE R36, R22, 0x4, R84 ;  /* 0x0000000416247825 */ /* 0x004fc600078e0254 */
[----:B------:R1:W-:Y:S04]  /*e5b0*/  LDGSTS.E [R177+0x38000], desc[UR8][R18.64], !P5 ;  /* 0x3800000012b17fae */ /* 0x0003e8000e921848 */
[----:B------:R2:W-:Y:S01]  /*e5c0*/  LDGSTS.E [R177+0x3c000], desc[UR8][R10.64], !P5 ;  /* 0x3c0000000ab17fae */ /* 0x0005e2000e921848 */
[----:B----4-:R-:W-:-:S03]  /*e5d0*/  IMAD.WIDE R28, R22, 0x4, R92 ;  /* 0x00000004161c7825 */ /* 0x010fc600078e025c */
[----:B------:R4:W-:Y:S01]  /*e5e0*/  STL.64 [R1+0x1468], R36 ;  /* 0x0014682401007387 */ /* 0x0009e20000100a00 */
[----:B-1----:R-:W-:-:S03]  /*e5f0*/  IMAD.WIDE R18, R22, 0x4, R100 ;  /* 0x0000000416127825 */ /* 0x002fc600078e0264 */
[----:B------:R4:W-:Y:S01]  /*e600*/  LDGSTS.E [R177+0x30004], desc[UR8][R36.64], !P6 ;  /* 0x3000400024b17fae */ /* 0x0009e2000f121848 */
[----:B--2---:R-:W-:-:S03]  /*e610*/  IMAD.WIDE R10, R22, 0x4, R108 ;  /* 0x00000004160a7825 */ /* 0x004fc600078e026c */
[----:B------:R1:W-:Y:S04]  /*e620*/  STL.64 [R1+0x1470], R28 ;  /* 0x0014701c01007387 */ /* 0x0003e80000100a00 */
[----:B------:R1:W-:Y:S04]  /*e630*/  LDGSTS.E [R177+0x34004], desc[UR8][R28.64], !P6 ;  /* 0x340040001cb17fae */ /* 0x0003e8000f121848 */
[----:B------:R2:W-:Y:S04]  /*e640*/  STL.64 [R1+0x1478], R18 ;  /* 0x0014781201007387 */ /* 0x0005e80000100a00 */
[----:B------:R3:W-:Y:S04]  /*e650*/  STL.64 [R1+0x1480], R10 ;  /* 0x0014800a01007387 */ /* 0x0007e80000100a00 */
[----:B------:R2:W-:Y:S04]  /*e660*/  LDGSTS.E [R177+0x38004], desc[UR8][R18.64], !P6 ;  /* 0x3800400012b17fae */ /* 0x0005e8000f121848 */
[----:B------:R-:W3:Y:S04]  /*e670*/  LDL.LU.64 R92, [R1+0x7f8] ;  /* 0x0007f800015c7983 */ /* 0x000ee80000300a00 */
[----:B------:R3:W-:Y:S01]  /*e680*/  LDGSTS.E [R177+0x3c004], desc[UR8][R10.64], !P6 ;  /* 0x3c0040000ab17fae */ /* 0x0007e2000f121848 */
[----:B----4-:R-:W-:-:S04]  /*e690*/  IMAD.WIDE R36, R22, 0x4, R124 ;  /* 0x0000000416247825 */ /* 0x010fc800078e027c */
[C---:B-1----:R-:W-:Y:S01]  /*e6a0*/  IMAD.WIDE R28, R22.reuse, 0x4, R132 ;  /* 0x00000004161c7825 */ /* 0x042fe200078e0284 */
[----:B------:R1:W-:Y:S03]  /*e6b0*/  STL.64 [R1+0x1488], R36 ;  /* 0x0014882401007387 */ /* 0x0003e60000100a00 */
[C---:B--2---:R-:W-:Y:S01]  /*e6c0*/  IMAD.WIDE R18, R22.reuse, 0x4, R168 ;  /* 0x0000000416127825 */ /* 0x044fe200078e02a8 */
[----:B------:R-:W2:Y:S04]  /*e6d0*/  LDL.LU.64 R124, [R1+0x7f0] ;  /* 0x0007f000017c7983 */ /* 0x000ea80000300a00 */
[----:B------:R4:W-:Y:S04]  /*e6e0*/  STL.64 [R1+0x1490], R28 ;  /* 0x0014901c01007387 */ /* 0x0009e80000100a00 */
[----:B------:R-:W2:Y:S04]  /*e6f0*/  LDL.LU.64 R132, [R1+0x7e8] ;  /* 0x0007e80001847983 */ /* 0x000ea80000300a00 */
[----:B------:R4:W-:Y:S04]  /*e700*/  STL.64 [R1+0x1498], R18 ;  /* 0x0014981201007387 */ /* 0x0009e80000100a00 */
[----:B------:R-:W2:Y:S01]  /*e710*/  LDL.LU.64 R168, [R1+0x7e0] ;  /* 0x0007e00001a87983 */ /* 0x000ea20000300a00 */
[----:B---3--:R-:W-:-:S05]  /*e720*/  IMAD.WIDE R10, R22, 0x4, R184 ;  /* 0x00000004160a7825 */ /* 0x008fca00078e02b8 */
[----:B------:R3:W-:Y:S04]  /*e730*/  STL.64 [R1+0x14a0], R10 ;  /* 0x0014a00a01007387 */ /* 0x0007e80000100a00 */
[----:B------:R-:W2:Y:S01]  /*e740*/  LDL.LU.64 R184, [R1+0x7d8] ;  /* 0x0007d80001b87983 */ /* 0x000ea20000300a00 */
[----:B------:R-:W-:Y:S02]  /*e750*/  VIADD R234, R236, 0xffffff9d ;  /* 0xffffff9decea7836 */ /* 0x000fe40000000000 */
[----:B------:R-:W2:Y:S03]  /*e760*/  LDC R236, c[0x0][0x230] ;  /* 0x00008c00ffec7b82 */ /* 0x000ea60000000800 */
[----:B------:R-:W-:Y:S01]  /*e770*/  ISETP.GE.U32.AND P5, PT, R234, 0x7fffff5e, PT ;  /* 0x7fffff5eea00780c */ /* 0x000fe20003fa6070 */
[----:B------:R-:W-:-:S04]  /*e780*/  VIADD R234, R235, 0xffffff9c ;  /* 0xffffff9cebea7836 */ /* 0x000fc80000000000 */
[----:B------:R-:W2:Y:S01]  /*e790*/  LDC R235, c[0x0][0x230] ;  /* 0x00008c00ffeb7b82 */ /* 0x000ea20000000800 */
[----:B------:R-:W-:-:S07]  /*e7a0*/  ISETP.GE.U32.AND P6, PT, R234, 0x7fffff5d, PT ;  /* 0x7fffff5dea00780c */ /* 0x000fce0003fc6070 */
[----:B------:R1:W-:Y:S04]  /*e7b0*/  LDGSTS.E [R177+0x30008], desc[UR8][R36.64], !P5 ;  /* 0x3000800024b17fae */ /* 0x0003e8000e921848 */
[----:B------:R4:W-:Y:S04]  /*e7c0*/  LDGSTS.E [R177+0x34008], desc[UR8][R28.64], !P5 ;  /* 0x340080001cb17fae */ /* 0x0009e8000e921848 */
[----:B------:R4:W-:Y:S01]  /*e7d0*/  LDGSTS.E [R177+0x38008], desc[UR8][R18.64], !P5 ;  /* 0x3800800012b17fae */ /* 0x0009e2000e921848 */
[----:B-1----:R-:W-:-:S03]  /*e7e0*/  IMAD.WIDE R36, R22, 0x4, R116 ;  /* 0x0000000416247825 */ /* 0x002fc600078e0274 */
[----:B------:R3:W-:Y:S01]  /*e7f0*/  LDGSTS.E [R177+0x3c008], desc[UR8][R10.64], !P5 ;  /* 0x3c0080000ab17fae */ /* 0x0007e2000e921848 */
[----:B----4-:R-:W-:-:S03]  /*e800*/  IMAD.WIDE R28, R22, 0x4, R140 ;  /* 0x00000004161c7825 */ /* 0x010fc600078e028c */
[----:B------:R1:W-:Y:S01]  /*e810*/  STL.64 [R1+0x14a8], R36 ;  /* 0x0014a82401007387 */ /* 0x0003e20000100a00 */
[----:B------:R-:W-:-:S03]  /*e820*/  IMAD.WIDE R18, R22, 0x4, R148 ;  /* 0x0000000416127825 */ /* 0x000fc600078e0294 */
[----:B------:R-:W4:Y:S01]  /*e830*/  LDL.LU.64 R100, [R1+0x7d0] ;  /* 0x0007d00001647983 */ /* 0x000f220000300a00 */
[----:B---3--:R-:W-:-:S03]  /*e840*/  IMAD.WIDE R10, R22, 0x4, R160 ;  /* 0x00000004160a7825 */ /* 0x008fc600078e02a0 */
[----:B------:R2:W-:Y:S04]  /*e850*/  STL.64 [R1+0x14b0], R28 ;  /* 0x0014b01c01007387 */ /* 0x0005e80000100a00 */
[----:B------:R-:W3:Y:S04]  /*e860*/  LDL.LU.64 R108, [R1+0x7c8] ;  /* 0x0007c800016c7983 */ /* 0x000ee80000300a00 */
[----:B------:R2:W-:Y:S04]  /*e870*/  STL.64 [R1+0x14b8], R18 ;  /* 0x0014b81201007387 */ /* 0x0005e80000100a00 */
[----:B------:R-:W3:Y:S04]  /*e880*/  LDL.LU.64 R140, [R1+0x7c0] ;  /* 0x0007c000018c7983 */ /* 0x000ee80000300a00 */
[----:B------:R2:W-:Y:S04]  /*e890*/  STL.64 [R1+0x14c0], R10 ;  /* 0x0014c00a01007387 */ /* 0x0005e80000100a00 */
[----:B------:R-:W3:Y:S04]  /*e8a0*/  LDL.LU.64 R116, [R1+0x7b8] ;  /* 0x0007b80001747983 */ /* 0x000ee80000300a00 */
[----:B------:R-:W3:Y:S04]  /*e8b0*/  LDL.LU.64 R148, [R1+0x7b0] ;  /* 0x0007b00001947983 */ /* 0x000ee80000300a00 */
[----:B------:R1:W-:Y:S04]  /*e8c0*/  LDGSTS.E [R177+0x3000c], desc[UR8][R36.64], !P6 ;  /* 0x3000c00024b17fae */ /* 0x0003e8000f121848 */
[----:B------:R2:W-:Y:S04]  /*e8d0*/  LDGSTS.E [R177+0x3400c], desc[UR8][R28.64], !P6 ;  /* 0x3400c0001cb17fae */ /* 0x0005e8000f121848 */
[----:B------:R-:W3:Y:S04]  /*e8e0*/  LDL.LU.64 R160, [R1+0x7a8] ;  /* 0x0007a80001a07983 */ /* 0x000ee80000300a00 */
[----:B------:R2:W-:Y:S01]  /*e8f0*/  LDGSTS.E [R177+0x3800c], desc[UR8][R18.64], !P6 ;  /* 0x3800c00012b17fae */ /* 0x0005e2000f121848 */
[----:B-1----:R-:W-:-:S03]  /*e900*/  IMAD.WIDE R36, R22, 0x4, R92 ;  /* 0x0000000416247825 */ /* 0x002fc600078e025c */
[----:B------:R1:W-:Y:S04]  /*e910*/  LDGSTS.E [R177+0x3c00c], desc[UR8][R10.64], !P6 ;  /* 0x3c00c0000ab17fae */ /* 0x0003e8000f121848 */
[----:B------:R1:W-:Y:S04]  /*e920*/  LDGSTS.E [R0+0x20000], desc[UR8][R36.64], !P1 ;  /* 0x2000000024007fae */ /* 0x0003e8000c921848 */
[----:B------:R-:W3:Y:S04]  /*e930*/  LDL.LU.64 R176, [R1+0x7a0] ;  /* 0x0007a00001b07983 */ /* 0x000ee80000300a00 */
[----:B------:R1:W-:Y:S01]  /*e940*/  STL.64 [R1+0xec0], R36 ;  /* 0x000ec02401007387 */ /* 0x0003e20000100a00 */
[----:B--2---:R-:W-:-:S04]  /*e950*/  IMAD.WIDE R28, R22, 0x4, R124 ;  /* 0x00000004161c7825 */ /* 0x004fc800078e027c */
[C---:B------:R-:W-:Y:S01]  /*e960*/  IMAD.WIDE R18, R22.reuse, 0x4, R132 ;  /* 0x0000000416127825 */ /* 0x040fe200078e0284 */
[----:B------:R4:W-:Y:S03]  /*e970*/  STL.64 [R1+0xef0], R28 ;  /* 0x000ef01c01007387 */ /* 0x0009e60000100a00 */
[C---:B-1----:R-:W-:Y:S01]  /*e980*/  IMAD.WIDE R10, R22.reuse, 0x4, R168 ;  /* 0x00000004160a7825 */ /* 0x042fe200078e02a8 */
[----:B------:R3:W-:Y:S04]  /*e990*/  STL.64 [R1+0xf28], R18 ;  /* 0x000f281201007387 */ /* 0x0007e80000100a00 */
[----:B------:R1:W-:Y:S04]  /*e9a0*/  STL.64 [R1+0xf60], R10 ;  /* 0x000f600a01007387 */ /* 0x0003e80000100a00 */
[----:B------:R-:W2:Y:S04]  /*e9b0*/  LDL.LU.64 R124, [R1+0x798] ;  /* 0x00079800017c7983 */ /* 0x000ea80000300a00 */
[----:B------:R-:W2:Y:S04]  /*e9c0*/  LDL.LU.64 R132, [R1+0x790] ;  /* 0x0007900001847983 */ /* 0x000ea80000300a00 */
[----:B------:R-:W2:Y:S01]  /*e9d0*/  LDL.LU.64 R168, [R1+0x788] ;  /* 0x0007880001a87983 */ /* 0x000ea20000300a00 */
[----:B------:R-:W-:-:S03]  /*e9e0*/  IMAD.WIDE R36, R22, 0x4, R184 ;  /* 0x0000000416247825 */ /* 0x000fc600078e02b8 */
[----:B------:R4:W-:Y:S04]  /*e9f0*/  LDGSTS.E [R0+0x24000], desc[UR8][R28.64], !P1 ;  /* 0x240000001c007fae */ /* 0x0009e8000c921848 */
[----:B------:R1:W-:Y:S04]  /*ea00*/  STL.64 [R1+0xfa0], R36 ;  /* 0x000fa02401007387 */ /* 0x0003e80000100a00 */
[----:B------:R-:W2:Y:S04]  /*ea10*/  LDL.LU.64 R184, [R1+0x780] ;  /* 0x0007800001b87983 */ /* 0x000ea80000300a00 */
[----:B------:R3:W-:Y:S04]  /*ea20*/  LDGSTS.E [R0+0x28000], desc[UR8][R18.64], !P1 ;  /* 0x2800000012007fae */ /* 0x0007e8000c921848 */
[----:B------:R1:W-:Y:S04]  /*ea30*/  LDGSTS.E [R0+0x2c000], desc[UR8][R10.64], !P1 ;  /* 0x2c0000000a007fae */ /* 0x0003e8000c921848 */
[----:B------:R1:W-:Y:S01]  /*ea40*/  LDGSTS.E [R0+0x20004], desc[UR8][R36.64], !P2 ;  /* 0x2000400024007fae */ /* 0x0003e2000d121848 */
[----:B----4-:R-:W-:-:S05]  /*ea50*/  IMAD.WIDE R28, R22, 0x4, R100 ;  /* 0x00000004161c7825 */ /* 0x010fca00078e0264 */
[----:B------:R4:W-:Y:S01]  /*ea60*/  STL.64 [R1+0xfd8], R28 ;  /* 0x000fd81c01007387 */ /* 0x0009e20000100a00 */
[----:B---3--:R-:W-:-:S03]  /*ea70*/  IMAD.WIDE R18, R22, 0x4, R108 ;  /* 0x0000000416127825 */ /* 0x008fc600078e026c */
[----:B------:R4:W-:Y:S01]  /*ea80*/  LDGSTS.E [R0+0x24004], desc[UR8][R28.64], !P2 ;  /* 0x240040001c007fae */ /* 0x0009e2000d121848 */
[----:B-1----:R-:W-:-:S03]  /*ea90*/  IMAD.WIDE R10, R22, 0x4, R140 ;  /* 0x00000004160a7825 */ /* 0x002fc600078e028c */
[----:B------:R1:W-:Y:S04]  /*eaa0*/  STL.64 [R1+0x1010], R18 ;  /* 0x0010101201007387 */ /* 0x0003e80000100a00 */
[----:B------:R3:W-:Y:S01]  /*eab0*/  STL.64 [R1+0x1100], R10 ;  /* 0x0011000a01007387 */ /* 0x0007e20000100a00 */
[----:B------:R-:W-:-:S03]  /*eac0*/  IMAD.WIDE R36, R22, 0x4, R116 ;  /* 0x0000000416247825 */ /* 0x000fc600078e0274 */
[----:B------:R1:W-:Y:S01]  /*ead0*/  LDGSTS.E [R0+0x28004], desc[UR8][R18.64], !P2 ;  /* 0x2800400012007fae */ /* 0x0003e2000d121848 */
[----:B----4-:R-:W-:-:S03]  /*eae0*/  IMAD.WIDE R28, R22, 0x4, R148 ;  /* 0x00000004161c7825 */ /* 0x010fc600078e0294 */
[----:B------:R-:W4:Y:S04]  /*eaf0*/  LDL.LU.64 R140, [R1+0x418] ;  /* 0x00041800018c7983 */ /* 0x000f280000300a00 */
[----:B------:R2:W-:Y:S04]  /*eb00*/  STL.64 [R1+0x1108], R36 ;  /* 0x0011082401007387 */ /* 0x0005e80000100a00 */
[----:B------:R3:W-:Y:S01]  /*eb10*/  LDGSTS.E [R0+0x2c004], desc[UR8][R10.64], !P2 ;  /* 0x2c0040000a007fae */ /* 0x0007e2000d121848 */
[----:B-1----:R-:W-:-:S03]  /*eb20*/  IMAD.WIDE R18, R22, 0x4, R160 ;  /* 0x0000000416127825 */ /* 0x002fc600078e02a0 */
[----:B------:R-:W4:Y:S04]  /*eb30*/  LDL.LU.64 R100, [R1+0x410] ;  /* 0x0004100001647983 */ /* 0x000f280000300a00 */
[----:B------:R1:W-:Y:S04]  /*eb40*/  STL.64 [R1+0x1110], R28 ;  /* 0x0011101c01007387 */ /* 0x0003e80000100a00 */
[----:B------:R-:W4:Y:S04]  /*eb50*/  LDL.LU.64 R108, [R1+0x408] ;  /* 0x00040800016c7983 */ /* 0x000f280000300a00 */
[----:B------:R1:W-:Y:S04]  /*eb60*/  STL.64 [R1+0x1118], R18 ;  /* 0x0011181201007387 */ /* 0x0003e80000100a00 */
[----:B------:R-:W4:Y:S01]  /*eb70*/  LDL.LU.64 R148, [R1+0x400] ;  /* 0x0004000001947983 */ /* 0x000f220000300a00 */
[----:B---3--:R-:W-:-:S03]  /*eb80*/  IMAD.WIDE R10, R22, 0x4, R176 ;  /* 0x00000004160a7825 */ /* 0x008fc600078e02b0 */
[----:B------:R2:W-:Y:S04]  /*eb90*/  LDGSTS.E [R0+0x20008], desc[UR8][R36.64], !P3 ;  /* 0x2000800024007fae */ /* 0x0005e8000d921848 */
[----:B------:R3:W-:Y:S04]  /*eba0*/  STL.64 [R1+0x1120], R10 ;  /* 0x0011200a01007387 */ /* 0x0007e80000100a00 */
[----:B------:R-:W4:Y:S04]  /*ebb0*/  LDL.LU.64 R160, [R1+0x3f8] ;  /* 0x0003f80001a07983 */ /* 0x000f280000300a00 */
[----:B------:R1:W-:Y:S04]  /*ebc0*/  LDGSTS.E [R0+0x24008], desc[UR8][R28.64], !P3 ;  /* 0x240080001c007fae */ /* 0x0003e8000d921848 */
[----:B------:R-:W4:Y:S04]  /*ebd0*/  LDL.LU.64 R176, [R1+0x3f0] ;  /* 0x0003f00001b07983 */ /* 0x000f280000300a00 */
[----:B------:R3:W-:Y:S04]  /*ebe0*/  LDGSTS.E [R0+0x28008], desc[UR8][R18.64], !P3 ;  /* 0x2800800012007fae */ /* 0x0007e8000d921848 */
[----:B------:R3:W-:Y:S01]  /*ebf0*/  LDGSTS.E [R0+0x2c008], desc[UR8][R10.64], !P3 ;  /* 0x2c0080000a007fae */ /* 0x0007e2000d921848 */
[----:B--2---:R-:W-:-:S04]  /*ec00*/  IMAD.WIDE R36, R22, 0x4, R124 ;  /* 0x0000000416247825 */ /* 0x004fc800078e027c */
[C---:B-1----:R-:W-:Y:S01]  /*ec10*/  IMAD.WIDE R28, R22.reuse, 0x4, R132 ;  /* 0x00000004161c7825 */ /* 0x042fe200078e0284 */
[----:B------:R4:W-:Y:S03]  /*ec20*/  STL.64 [R1+0x1128], R36 ;  /* 0x0011282401007387 */ /* 0x0009e60000100a00 */
[C---:B---3--:R-:W-:Y:S01]  /*ec30*/  IMAD.WIDE R18, R22.reuse, 0x4, R168 ;  /* 0x0000000416127825 */ /* 0x048fe200078e02a8 */
[----:B------:R4:W-:Y:S04]  /*ec40*/  LDGSTS.E [R0+0x2000c], desc[UR8][R36.64], !P4 ;  /* 0x2000c00024007fae */ /* 0x0009e8000e121848 */
[----:B------:R-:W2:Y:S04]  /*ec50*/  LDL.LU.64 R168, [R1+0x3e8] ;  /* 0x0003e80001a87983 */ /* 0x000ea80000300a00 */
[----:B------:R1:W-:Y:S01]  /*ec60*/  STL.64 [R1+0x1130], R28 ;  /* 0x0011301c01007387 */ /* 0x0003e20000100a00 */
[----:B------:R-:W-:-:S03]  /*ec70*/  IMAD.WIDE R10, R22, 0x4, R184 ;  /* 0x00000004160a7825 */ /* 0x000fc600078e02b8 */
[----:B------:R1:W-:Y:S04]  /*ec80*/  LDGSTS.E [R0+0x2400c], desc[UR8][R28.64], !P4 ;  /* 0x2400c0001c007fae */ /* 0x0003e8000e121848 */
[----:B------:R-:W3:Y:S01]  /*ec90*/  LDL.LU.64 R184, [R1+0x3e0] ;  /* 0x0003e00001b87983 */ /* 0x000ee20000300a00 */
[----:B------:R-:W-:Y:S02]  /*eca0*/  VIADD R234, R237, 0xffffffb7 ;  /* 0xffffffb7edea7836 */ /* 0x000fe40000000000 */
[----:B------:R-:W1:Y:S01]  /*ecb0*/  LDC R237, c[0x0][0x230] ;  /* 0x00008c00ffed7b82 */ /* 0x000e620000000800 */
[----:B------:R4:W-:Y:S02]  /*ecc0*/  LDGSTS.E [R0+0x2800c], desc[UR8][R18.64], !P4 ;  /* 0x2800c00012007fae */ /* 0x0009e4000e121848 */
[----:B------:R-:W-:Y:S01]  /*ecd0*/  ISETP.GE.U32.AND P5, PT, R234, 0x7fffff78, PT ;  /* 0x7fffff78ea00780c */ /* 0x000fe20003fa6070 */
[----:B------:R-:W-:Y:S01]  /*ece0*/  VIADD R234, R236, 0xffffffb6 ;  /* 0xffffffb6ecea7836 */ /* 0x000fe20000000000 */
[----:B------:R4:W-:Y:S03]  /*ecf0*/  STL.64 [R1+0x1138], R18 ;  /* 0x0011381201007387 */ /* 0x0009e60000100a00 */
[----:B------:R-:W3:Y:S01]  /*ed00*/  LDC R236, c[0x0][0x230] ;  /* 0x00008c00ffec7b82 */ /* 0x000ee20000000800 */
[----:B------:R-:W-:Y:S01]  /*ed10*/  ISETP.GE.U32.AND P6, PT, R234, 0x7fffff77, PT ;  /* 0x7fffff77ea00780c */ /* 0x000fe20003fc6070 */
[----:B------:R-:W-:Y:S01]  /*ed20*/  VIADD R234, R235, 0xffffffb5 ;  /* 0xffffffb5ebea7836 */ /* 0x000fe20000000000 */
[----:B------:R4:W-:Y:S04]  /*ed30*/  LDGSTS.E [R0+0x2c00c], desc[UR8][R10.64], !P4 ;  /* 0x2c00c0000a007fae */ /* 0x0009e8000e121848 */
[----:B------:R-:W-:Y:S01]  /*ed40*/  ISETP.GE.U32.AND P1, PT, R234, 0x7fffff76, PT ;  /* 0x7fffff76ea00780c */ /* 0x000fe20003f26070 */
[----:B------:R-:W-:Y:S01]  /*ed50*/  VIADD R234, R238, 0xffffffb4 ;  /* 0xffffffb4eeea7836 */ /* 0x000fe20000000000 */
[----:B------:R4:W-:Y:S01]  /*ed60*/  STL.64 [R1+0x1140], R10 ;  /* 0x0011400a01007387 */ /* 0x0009e20000100a00 */
[----:B------:R-:W3:Y:S03]  /*ed70*/  LDC R235, c[0x0][0x230] ;  /* 0x00008c00ffeb7b82 */ /* 0x000ee60000000800 */
[----:B------:R-:W-:Y:S01]  /*ed80*/  ISETP.GE.U32.AND P2, PT, R234, 0x7fffff75, PT ;  /* 0x7fffff75ea00780c */ /* 0x000fe20003f46070 */
[----:B------:R-:W3:Y:S01]  /*ed90*/  LDL.LU.64 R116, [R1+0x3d8] ;  /* 0x0003d80001747983 */ /* 0x000ee20000300a00 */
[----:B-1----:R-:W-:-:S03]  /*eda0*/  VIADD R234, R237, 0xffffff9b ;  /* 0xffffff9bedea7836 */ /* 0x002fc60000000000 */
[----:B------:R-:W3:Y:S01]  /*edb0*/  LDL.LU.64 R124, [R1+0x3d0] ;  /* 0x0003d000017c7983 */ /* 0x000ee20000300a00 */
[----:B------:R-:W1:Y:S01]  /*edc0*/  LDC R237, c[0x0][0x230] ;  /* 0x00008c00ffed7b82 */ /* 0x000e620000000800 */
[----:B------:R-:W-:Y:S02]  /*edd0*/  ISETP.GE.U32.AND P3, PT, R234, 0x7fffff5c, PT ;  /* 0x7fffff5cea00780c */ /* 0x000fe40003f66070 */
[----:B------:R-:W3:Y:S05]  /*ede0*/  LDL.LU.64 R132, [R1+0x3c8] ;  /* 0x0003c80001847983 */ /* 0x000eea0000300a00 */
[----:B------:R-:W1:Y:S01]  /*edf0*/  LDC R238, c[0x0][0x230] ;  /* 0x00008c00ffee7b82 */ /* 0x000e620000000800 */
[----:B----4-:R-:W-:-:S05]  /*ee00*/  IMAD.WIDE R36, R22, 0x4, R140 ;  /* 0x0000000416247825 */ /* 0x010fca00078e028c */
[----:B------:R4:W-:Y:S04]  /*ee10*/  STL.64 [R1+0x14c8], R36 ;  /* 0x0014c82401007387 */ /* 0x0009e80000100a00 */
[----:B------:R-:W3:Y:S01]  /*ee20*/  LDL.LU.64 R140, [R1+0x3c0] ;  /* 0x0003c000018c7983 */ /* 0x000ee20000300a00 */
[----:B------:R-:W-:-:S03]  /*ee30*/  IMAD.WIDE R28, R22, 0x4, R100 ;  /* 0x00000004161c7825 */ /* 0x000fc600078e0264 */
[----:B------:R4:W-:Y:S01]  /*ee40*/  LDGSTS.E [R0+0x30000], desc[UR8][R36.64], !P3 ;  /* 0x3000000024007fae */ /* 0x0009e2000d921848 */
[----:B------:R-:W-:-:S03]  /*ee50*/  IMAD.WIDE R18, R22, 0x4, R108 ;  /* 0x0000000416127825 */ /* 0x000fc600078e026c */
[----:B------:R4:W-:Y:S01]  /*ee60*/  STL.64 [R1+0x14d0], R28 ;  /* 0x0014d01c01007387 */ /* 0x0009e20000100a00 */
[----:B------:R-:W-:-:S03]  /*ee70*/  IMAD.WIDE R10, R22, 0x4, R148 ;  /* 0x00000004160a7825 */ /* 0x000fc600078e0294 */
[----:B------:R2:W-:Y:S04]  /*ee80*/  STL.64 [R1+0x14d8], R18 ;  /* 0x0014d81201007387 */ /* 0x0005e80000100a00 */
[----:B------:R3:W-:Y:S04]  /*ee90*/  STL.64 [R1+0x14e0], R10 ;  /* 0x0014e00a01007387 */ /* 0x0007e80000100a00 */
[----:B------:R-:W3:Y:S01]  /*eea0*/  LDL.LU.64 R100, [R1+0x3b8] ;  /* 0x0003b80001647983 */ /* 0x000ee20000300a00 */
[----:B----4-:R-:W-:-:S03]  /*eeb0*/  IMAD.WIDE R36, R22, 0x4, R160 ;  /* 0x0000000416247825 */ /* 0x010fc600078e02a0 */
[----:B------:R4:W-:Y:S04]  /*eec0*/  LDGSTS.E [R0+0x34000], desc[UR8][R28.64], !P3 ;  /* 0x340000001c007fae */ /* 0x0009e8000d921848 */
[----:B------:R-:W3:Y:S04]  /*eed0*/  LDL.LU.64 R148, [R1+0x3b0] ;  /* 0x0003b00001947983 */ /* 0x000ee80000300a00 */
[----:B------:R1:W-:Y:S01]  /*eee0*/  STL.64 [R1+0x14e8], R36 ;  /* 0x0014e82401007387 */ /* 0x0003e20000100a00 */
[----:B----4-:R-:W-:-:S03]  /*eef0*/  IMAD.WIDE R28, R22, 0x4, R176 ;  /* 0x00000004161c7825 */ /* 0x010fc600078e02b0 */
[----:B------:R-:W4:Y:S04]  /*ef00*/  LDL.LU.64 R160, [R1+0x3a8] ;  /* 0x0003a80001a07983 */ /* 0x000f280000300a00 */
[----:B------:R2:W-:Y:S04]  /*ef10*/  LDGSTS.E [R0+0x38000], desc[UR8][R18.64], !P3 ;  /* 0x3800000012007fae */ /* 0x0005e8000d921848 */
[----:B------:R3:W-:Y:S04]  /*ef20*/  LDGSTS.E [R0+0x3c000], desc[UR8][R10.64], !P3 ;  /* 0x3c0000000a007fae */ /* 0x0007e8000d921848 */
[----:B------:R1:W-:Y:S04]  /*ef30*/  STL.64 [R1+0x14f0], R28 ;  /* 0x0014f01c01007387 */ /* 0x0003e80000100a00 */
[----:B------:R-:W4:Y:S01]  /*ef40*/  LDL.LU.64 R176, [R1+0x3a0] ;  /* 0x0003a00001b07983 */ /* 0x000f220000300a00 */
[----:B--2---:R-:W-:-:S05]  /*ef50*/  IMAD.WIDE R18, R22, 0x4, R168 ;  /* 0x0000000416127825 */ /* 0x004fca00078e02a8 */
[----:B------:R2:W-:Y:S01]  /*ef60*/  STL.64 [R1+0x14f8], R18 ;  /* 0x0014f81201007387 */ /* 0x0005e20000100a00 */
[----:B---3--:R-:W-:-:S05]  /*ef70*/  IMAD.WIDE R10, R22, 0x4, R184 ;  /* 0x00000004160a7825 */ /* 0x008fca00078e02b8 */
[----:B------:R3:W-:Y:S04]  /*ef80*/  STL.64 [R1+0x1500], R10 ;  /* 0x0015000a01007387 */ /* 0x0007e80000100a00 */
[----:B------:R-:W4:Y:S04]  /*ef90*/  LDL.LU.64 R168, [R1+0x778] ;  /* 0x0007780001a87983 */ /* 0x000f280000300a00 */
[----:B------:R-:W4:Y:S01]  /*efa0*/  LDL.LU.64 R184, [R1+0x770] ;  /* 0x0007700001b87983 */ /* 0x000f220000300a00 */
[----:B------:R-:W-:Y:S02]  /*efb0*/  VIADD R234, R236, 0xffffff9a ;  /* 0xffffff9aecea7836 */ /* 0x000fe40000000000 */
[----:B------:R-:W4:Y:S03]  /*efc0*/  LDC R236, c[0x0][0x230] ;  /* 0x00008c00ffec7b82 */ /* 0x000f260000000800 */
[----:B------:R-:W-:Y:S01]  /*efd0*/  ISETP.GE.U32.AND P4, PT, R234, 0x7fffff5b, PT ;  /* 0x7fffff5bea00780c */ /* 0x000fe20003f86070 */
[----:B------:R-:W-:-:S04]  /*efe0*/  VIADD R234, R235, 0xffffff99 ;  /* 0xffffff99ebea7836 */ /* 0x000fc80000000000 */
[----:B------:R-:W4:Y:S01]  /*eff0*/  LDC R235, c[0x0][0x230] ;  /* 0x00008c00ffeb7b82 */ /* 0x000f220000000800 */
[----:B------:R-:W-:Y:S01]  /*f000*/  ISETP.GE.U32.AND P3, PT, R234, 0x7fffff5a, PT ;  /* 0x7fffff5aea00780c */ /* 0x000fe20003f66070 */
[----:B-1----:R-:W-:-:S06]  /*f010*/  VIADD R234, R237, 0xffffff98 ;  /* 0xffffff98edea7836 */ /* 0x002fcc0000000000 */
[----:B------:R1:W-:Y:S01]  /*f020*/  LDGSTS.E [R0+0x30004], desc[UR8][R36.64], !P4 ;  /* 0x3000400024007fae */ /* 0x0003e2000e121848 */
[----:B------:R-:W4:Y:S03]  /*f030*/  LDC R237, c[0x0][0x230] ;  /* 0x00008c00ffed7b82 */ /* 0x000f260000000800 */
[----:B------:R2:W-:Y:S04]  /*f040*/  LDGSTS.E [R0+0x34004], desc[UR8][R28.64], !P4 ;  /* 0x340040001c007fae */ /* 0x0005e8000e121848 */
[----:B------:R2:W-:Y:S01]  /*f050*/  LDGSTS.E [R0+0x38004], desc[UR8][R18.64], !P4 ;  /* 0x3800400012007fae */ /* 0x0005e2000e121848 */
[----:B-1----:R-:W-:-:S03]  /*f060*/  IMAD.WIDE R36, R22, 0x4, R116 ;  /* 0x0000000416247825 */ /* 0x002fc600078e0274 */
[----:B------:R3:W-:Y:S01]  /*f070*/  LDGSTS.E [R0+0x3c004], desc[UR8][R10.64], !P4 ;  /* 0x3c0040000a007fae */ /* 0x0007e2000e121848 */
[----:B--2---:R-:W-:-:S03]  /*f080*/  IMAD.WIDE R28, R22, 0x4, R124 ;  /* 0x00000004161c7825 */ /* 0x004fc600078e027c */
[----:B------:R1:W-:Y:S01]  /*f090*/  STL.64 [R1+0x1508], R36 ;  /* 0x0015082401007387 */ /* 0x0003e20000100a00 */
[----:B------:R-:W-:-:S03]  /*f0a0*/  IMAD.WIDE R18, R22, 0x4, R132 ;  /* 0x0000000416127825 */ /* 0x000fc600078e0284 */
[----:B------:R-:W2:Y:S01]  /*f0b0*/  LDL.LU.64 R108, [R1+0x768] ;  /* 0x00076800016c7983 */ /* 0x000ea20000300a00 */
[----:B------:R-:W-:-:S03]  /*f0c0*/  ISETP.GE.U32.AND P4, PT, R234, 0x7fffff59, PT ;  /* 0x7fffff59ea00780c */ /* 0x000fc60003f86070 */
[----:B------:R1:W-:Y:S04]  /*f0d0*/  STL.64 [R1+0x1510], R28 ;  /* 0x0015101c01007387 */ /* 0x0003e80000100a00 */
[----:B------:R-:W2:Y:S01]  /*f0e0*/  LDL.LU.64 R116, [R1+0x760] ;  /* 0x0007600001747983 */ /* 0x000ea20000300a00 */
[----:B---3--:R-:W-:-:S03]  /*f0f0*/  IMAD.WIDE R10, R22, 0x4, R140 ;  /* 0x00000004160a7825 */ /* 0x008fc600078e028c */
[----:B------:R1:W-:Y:S04]  /*f100*/  LDGSTS.E [R0+0x30008], desc[UR8][R36.64], !P3 ;  /* 0x3000800024007fae */ /* 0x0003e8000d921848 */
[----:B------:R4:W-:Y:S04]  /*f110*/  STL.64 [R1+0x1518], R18 ;  /* 0x0015181201007387 */ /* 0x0009e80000100a00 */
[----:B------:R3:W-:Y:S04]  /*f120*/  LDGSTS.E [R0+0x34008], desc[UR8][R28.64], !P3 ;  /* 0x340080001c007fae */ /* 0x0007e8000d921848 */
[----:B------:R4:W-:Y:S04]  /*f130*/  STL.64 [R1+0x1520], R10 ;  /* 0x0015200a01007387 */ /* 0x0009e80000100a00 */
[----:B------:R4:W-:Y:S04]  /*f140*/  LDGSTS.E [R0+0x38008], desc[UR8][R18.64], !P3 ;  /* 0x3800800012007fae */ /* 0x0009e8000d921848 */
[----:B------:R-:W2:Y:S04]  /*f150*/  LDL.LU.64 R124, [R1+0x758] ;  /* 0x00075800017c7983 */ /* 0x000ea80000300a00 */
[----:B------:R-:W2:Y:S01]  /*f160*/  LDL.LU.64 R132, [R1+0x750] ;  /* 0x0007500001847983 */ /* 0x000ea20000300a00 */
[----:B-1----:R-:W-:-:S03]  /*f170*/  IMAD.WIDE R36, R22, 0x4, R100 ;  /* 0x0000000416247825 */ /* 0x002fc600078e0264 */
[----:B------:R-:W2:Y:S01]  /*f180*/  LDL.LU.64 R140, [R1+0x748] ;  /* 0x00074800018c7983 */ /* 0x000ea20000300a00 */
[----:B---3--:R-:W-:-:S03]  /*f190*/  IMAD.WIDE R28, R22, 0x4, R148 ;  /* 0x00000004161c7825 */ /* 0x008fc600078e0294 */
[----:B------:R1:W-:Y:S04]  /*f1a0*/  STL.64 [R1+0x1528], R36 ;  /* 0x0015282401007387 */ /* 0x0003e80000100a00 */
[----:B------:R3:W-:Y:S01]  /*f1b0*/  LDGSTS.E [R0+0x3c008], desc[UR8][R10.64], !P3 ;  /* 0x3c0080000a007fae */ /* 0x0007e2000d921848 */
[----:B----4-:R-:W-:-:S03]  /*f1c0*/  IMAD.WIDE R18, R22, 0x4, R160 ;  /* 0x0000000416127825 */ /* 0x010fc600078e02a0 */
[----:B------:R4:W-:Y:S04]  /*f1d0*/  STL.64 [R1+0x1530], R28 ;  /* 0x0015301c01007387 */ /* 0x0009e80000100a00 */
[----:B------:R2:W-:Y:S04]  /*f1e0*/  STL.64 [R1+0x1538], R18 ;  /* 0x0015381201007387 */ /* 0x0005e80000100a00 */
[----:B------:R1:W-:Y:S04]  /*f1f0*/  LDGSTS.E [R0+0x3000c], desc[UR8][R36.64], !P4 ;  /* 0x3000c00024007fae */ /* 0x0003e8000e121848 */
[----:B------:R4:W-:Y:S01]  /*f200*/  LDGSTS.E [R0+0x3400c], desc[UR8][R28.64], !P4 ;  /* 0x3400c0001c007fae */ /* 0x0009e2000e121848 */
[----:B---3--:R-:W-:-:S03]  /*f210*/  IMAD.WIDE R10, R22, 0x4, R176 ;  /* 0x00000004160a7825 */ /* 0x008fc600078e02b0 */
[----:B------:R2:W-:Y:S04]  /*f220*/  LDGSTS.E [R0+0x3800c], desc[UR8][R18.64], !P4 ;  /* 0x3800c00012007fae */ /* 0x0005e8000e121848 */
[----:B------:R-:W3:Y:S04]  /*f230*/  LDL.LU.64 R176, [R1+0x740] ;  /* 0x0007400001b07983 */ /* 0x000ee80000300a00 */
[----:B------:R2:W-:Y:S04]  /*f240*/  STL.64 [R1+0x1540], R10 ;  /* 0x0015400a01007387 */ /* 0x0005e80000100a00 */
[----:B------:R-:W3:Y:S04]  /*f250*/  LDL.LU.64 R148, [R1+0x738] ;  /* 0x0007380001947983 */ /* 0x000ee80000300a00 */
[----:B------:R-:W3:Y:S04]  /*f260*/  LDL.LU.64 R160, [R1+0x730] ;  /* 0x0007300001a07983 */ /* 0x000ee80000300a00 */
[----:B------:R2:W-:Y:S01]  /*f270*/  LDGSTS.E [R0+0x3c00c], desc[UR8][R10.64], !P4 ;  /* 0x3c00c0000a007fae */ /* 0x0005e2000e121848 */
[----:B-1----:R-:W-:-:S04]  /*f280*/  IMAD.WIDE R36, R22, 0x4, R168 ;  /* 0x0000000416247825 */ /* 0x002fc800078e02a8 */
[C---:B----4-:R-:W-:Y:S01]  /*f290*/  IMAD.WIDE R28, R22.reuse, 0x4, R184 ;  /* 0x00000004161c7825 */ /* 0x050fe200078e02b8 */
[----:B------:R1:W-:Y:S04]  /*f2a0*/  STL.64 [R1+0xe90], R36 ;  /* 0x000e902401007387 */ /* 0x0003e80000100a00 */
[----:B------:R-:W4:Y:S04]  /*f2b0*/  LDL.LU.64 R168, [R1+0x728] ;  /* 0x0007280001a87983 */ /* 0x000f280000300a00 */
[----:B------:R1:W-:Y:S04]  /*f2c0*/  STL.64 [R1+0xeb8], R28 ;  /* 0x000eb81c01007387 */ /* 0x0003e80000100a00 */
[----:B------:R-:W4:Y:S04]  /*f2d0*/  LDL.LU.64 R184, [R1+0x720] ;  /* 0x0007200001b87983 */ /* 0x000f280000300a00 */
[----:B------:R1:W-:Y:S04]  /*f2e0*/  LDGSTS.E [R4+0x20000], desc[UR8][R36.64], !P5 ;  /* 0x2000000024047fae */ /* 0x0003e8000e921848 */
[----:B------:R1:W-:Y:S01]  /*f2f0*/  LDGSTS.E [R4+0x24000], desc[UR8][R28.64], !P5 ;  /* 0x240000001c047fae */ /* 0x0003e2000e921848 */
[----:B--2---:R-:W-:-:S04]  /*f300*/  IMAD.WIDE R18, R22, 0x4, R108 ;  /* 0x0000000416127825 */ /* 0x004fc800078e026c */
[C---:B------:R-:W-:Y:S01]  /*f310*/  IMAD.WIDE R10, R22.reuse, 0x4, R116 ;  /* 0x00000004160a7825 */ /* 0x040fe200078e0274 */
[----:B------:R2:W-:Y:S04]  /*f320*/  STL.64 [R1+0xee8], R18 ;  /* 0x000ee81201007387 */ /* 0x0005e80000100a00 */
[----:B------:R3:W-:Y:S04]  /*f330*/  STL.64 [R1+0xf20], R10 ;  /* 0x000f200a01007387 */ /* 0x0007e80000100a00 */
[----:B------:R2:W-:Y:S04]  /*f340*/  LDGSTS.E [R4+0x28000], desc[UR8][R18.64], !P5 ;  /* 0x2800000012047fae */ /* 0x0005e8000e921848 */
[----:B------:R-:W4:Y:S04]  /*f350*/  LDL.LU.64 R92, [R1+0x718] ;  /* 0x00071800015c7983 */ /* 0x000f280000300a00 */
[----:B------:R3:W-:Y:S01]  /*f360*/  LDGSTS.E [R4+0x2c000], desc[UR8][R10.64], !P5 ;  /* 0x2c0000000a047fae */ /* 0x0007e2000e921848 */
[----:B-1----:R-:W-:-:S04]  /*f370*/  IMAD.WIDE R36, R22, 0x4, R124 ;  /* 0x0000000416247825 */ /* 0x002fc800078e027c */
[C---:B------:R-:W-:Y:S01]  /*f380*/  IMAD.WIDE R28, R22.reuse, 0x4, R132 ;  /* 0x00000004161c7825 */ /* 0x040fe200078e0284 */
[----:B------:R1:W-:Y:S03]  /*f390*/  STL.64 [R1+0xf58], R36 ;  /* 0x000f582401007387 */ /* 0x0003e60000100a00 */
[C---:B--2---:R-:W-:Y:S01]  /*f3a0*/  IMAD.WIDE R18, R22.reuse, 0x4, R140 ;  /* 0x0000000416127825 */ /* 0x044fe200078e028c */
[----:B------:R-:W2:Y:S04]  /*f3b0*/  LDL.LU.64 R100, [R1+0x710] ;  /* 0x0007100001647983 */ /* 0x000ea80000300a00 */
[----:B------:R1:W-:Y:S04]  /*f3c0*/  STL.64 [R1+0xf98], R28 ;  /* 0x000f981c01007387 */ /* 0x0003e80000100a00 */
[----:B------:R-:W2:Y:S04]  /*f3d0*/  LDL.LU.64 R108, [R1+0x708] ;  /* 0x00070800016c7983 */ /* 0x000ea80000300a00 */
[----:B------:R4:W-:Y:S04]  /*f3e0*/  STL.64 [R1+0xfd0], R18 ;  /* 0x000fd01201007387 */ /* 0x0009e80000100a00 */
[----:B------:R-:W2:Y:S04]  /*f3f0*/  LDL.LU.64 R116, [R1+0x700] ;  /* 0x0007000001747983 */ /* 0x000ea80000300a00 */
[----:B------:R1:W-:Y:S04]  /*f400*/  LDGSTS.E [R4+0x20004], desc[UR8][R36.64], !P6 ;  /* 0x2000400024047fae */ /* 0x0003e8000f121848 */
[----:B------:R1:W-:Y:S04]  /*f410*/  LDGSTS.E [R4+0x24004], desc[UR8][R28.64], !P6 ;  /* 0x240040001c047fae */ /* 0x0003e8000f121848 */
[----:B------:R4:W-:Y:S01]  /*f420*/  LDGSTS.E [R4+0x28004], desc[UR8][R18.64], !P6 ;  /* 0x2800400012047fae */ /* 0x0009e2000f121848 */
[----:B---3--:R-:W-:-:S05]  /*f430*/  IMAD.WIDE R10, R22, 0x4, R176 ;  /* 0x00000004160a7825 */ /* 0x008fca00078e02b0 */
[----:B------:R3:W-:Y:S04]  /*f440*/  STL.64 [R1+0x1008], R10 ;  /* 0x0010080a01007387 */ /* 0x0007e80000100a00 */
[----:B------:R-:W2:Y:S01]  /*f450*/  LDL.LU.64 R124, [R1+0x398] ;  /* 0x00039800017c7983 */ /* 0x000ea20000300a00 */
[----:B-1----:R-:W-:-:S03]  /*f460*/  IMAD.WIDE R36, R22, 0x4, R148 ;  /* 0x0000000416247825 */ /* 0x002fc600078e0294 */
[----:B------:R-:W2:Y:S01]  /*f470*/  LDL.LU.64 R132, [R1+0x390] ;  /* 0x0003900001847983 */ /* 0x000ea20000300a00 */
[----:B------:R-:W-:-:S03]  /*f480*/  IMAD.WIDE R28, R22, 0x4, R160 ;  /* 0x00000004161c7825 */ /* 0x000fc600078e02a0 */
[----:B------:R-:W2:Y:S04]  /*f490*/  LDL.LU.64 R176, [R1+0x388] ;  /* 0x0003880001b07983 */ /* 0x000ea80000300a00 */
[----:B------:R1:W-:Y:S04]  /*f4a0*/  STL.64 [R1+0x1188], R36 ;  /* 0x0011882401007387 */ /* 0x0003e80000100a00 */
[----:B------:R3:W-:Y:S04]  /*f4b0*/  LDGSTS.E [R4+0x2c004], desc[UR8][R10.64], !P6 ;  /* 0x2c0040000a047fae */ /* 0x0007e8000f121848 */
[----:B------:R2:W-:Y:S04]  /*f4c0*/  STL.64 [R1+0x1190], R28 ;  /* 0x0011901c01007387 */ /* 0x0005e80000100a00 */
[----:B------:R1:W-:Y:S04]  /*f4d0*/  LDGSTS.E [R4+0x20008], desc[UR8][R36.64], !P1 ;  /* 0x2000800024047fae */ /* 0x0003e8000c921848 */
[----:B------:R2:W-:Y:S01]  /*f4e0*/  LDGSTS.E [R4+0x24008], desc[UR8][R28.64], !P1 ;  /* 0x240080001c047fae */ /* 0x0005e2000c921848 */
[----:B----4-:R-:W-:-:S05]  /*f4f0*/  IMAD.WIDE R18, R22, 0x4, R168 ;  /* 0x0000000416127825 */ /* 0x010fca00078e02a8 */
[----:B------:R4:W-:Y:S01]  /*f500*/  STL.64 [R1+0x1198], R18 ;  /* 0x0011981201007387 */ /* 0x0009e20000100a00 */
[----:B---3--:R-:W-:-:S03]  /*f510*/  IMAD.WIDE R10, R22, 0x4, R184 ;  /* 0x00000004160a7825 */ /* 0x008fc600078e02b8 */
[----:B------:R4:W-:Y:S04]  /*f520*/  LDGSTS.E [R4+0x28008], desc[UR8][R18.64], !P1 ;  /* 0x2800800012047fae */ /* 0x0009e8000c921848 */
[----:B------:R-:W3:Y:S04]  /*f530*/  LDL.LU.64 R184, [R1+0x380] ;  /* 0x0003800001b87983 */ /* 0x000ee80000300a00 */
[----:B------:R4:W-:Y:S04]  /*f540*/  STL.64 [R1+0x11a0], R10 ;  /* 0x0011a00a01007387 */ /* 0x0009e80000100a00 */
[----:B------:R-:W3:Y:S04]  /*f550*/  LDL.LU.64 R140, [R1+0x378] ;  /* 0x00037800018c7983 */ /* 0x000ee80000300a00 */
[----:B------:R-:W3:Y:S04]  /*f560*/  LDL.LU.64 R148, [R1+0x370] ;  /* 0x0003700001947983 */ /* 0x000ee80000300a00 */
[----:B------:R-:W3:Y:S04]  /*f570*/  LDL.LU.64 R160, [R1+0x368] ;  /* 0x0003680001a07983 */ /* 0x000ee80000300a00 */
[----:B------:R-:W3:Y:S04]  /*f580*/  LDL.LU.64 R168, [R1+0x360] ;  /* 0x0003600001a87983 */ /* 0x000ee80000300a00 */
[----:B------:R4:W-:Y:S01]  /*f590*/  LDGSTS.E [R4+0x2c008], desc[UR8][R10.64], !P1 ;  /* 0x2c0080000a047fae */ /* 0x0009e2000c921848 */
[----:B-1----:R-:W-:-:S05]  /*f5a0*/  IMAD.WIDE R36, R22, 0x4, R92 ;  /* 0x0000000416247825 */ /* 0x002fca00078e025c */
[----:B------:R1:W-:Y:S04]  /*f5b0*/  STL.64 [R1+0x11a8], R36 ;  /* 0x0011a82401007387 */ /* 0x0003e80000100a00 */
[----:B------:R1:W-:Y:S01]  /*f5c0*/  LDGSTS.E [R4+0x2000c], desc[UR8][R36.64], !P2 ;  /* 0x2000c00024047fae */ /* 0x0003e2000d121848 */
[----:B--2---:R-:W-:-:S04]  /*f5d0*/  IMAD.WIDE R28, R22, 0x4, R100 ;  /* 0x00000004161c7825 */ /* 0x004fc800078e0264 */
[C---:B----4-:R-:W-:Y:S01]  /*f5e0*/  IMAD.WIDE R18, R22.reuse, 0x4, R108 ;  /* 0x0000000416127825 */ /* 0x050fe200078e026c */
[----:B------:R2:W-:Y:S04]  /*f5f0*/  STL.64 [R1+0x11b0], R28 ;  /* 0x0011b01c01007387 */ /* 0x0005e80000100a00 */
[----:B------:R2:W-:Y:S01]  /*f600*/  LDGSTS.E [R4+0x2400c], desc[UR8][R28.64], !P2 ;  /* 0x2400c0001c047fae */ /* 0x0005e2000d121848 */
[----:B------:R-:W-:-:S03]  /*f610*/  IMAD.WIDE R10, R22, 0x4, R116 ;  /* 0x00000004160a7825 */ /* 0x000fc600078e0274 */
[----:B------:R4:W-:Y:S04]  /*f620*/  STL.64 [R1+0x11b8], R18 ;  /* 0x0011b81201007387 */ /* 0x0009e80000100a00 */
[----:B------:R3:W-:Y:S04]  /*f630*/  STL.64 [R1+0x11c0], R10 ;  /* 0x0011c00a01007387 */ /* 0x0007e80000100a00 */
[----:B------:R4:W-:Y:S04]  /*f640*/  LDGSTS.E [R4+0x2800c], desc[UR8][R18.64], !P2 ;  /* 0x2800c00012047fae */ /* 0x0009e8000d121848 */
[----:B------:R-:W3:Y:S04]  /*f650*/  LDL.LU.64 R92, [R1+0x358] ;  /* 0x00035800015c7983 */ /* 0x000ee80000300a00 */
[----:B------:R3:W-:Y:S01]  /*f660*/  LDGSTS.E [R4+0x2c00c], desc[UR8][R10.64], !P2 ;  /* 0x2c00c0000a047fae */ /* 0x0007e2000d121848 */
[----:B-1----:R-:W-:-:S04]  /*f670*/  IMAD.WIDE R36, R22, 0x4, R124 ;  /* 0x0000000416247825 */ /* 0x002fc800078e027c */
[C---:B--2---:R-:W-:Y:S01]  /*f680*/  IMAD.WIDE R28, R22.reuse, 0x4, R132 ;  /* 0x00000004161c7825 */ /* 0x044fe200078e0284 */
[----:B------:R1:W-:Y:S03]  /*f690*/  STL.64 [R1+0x1548], R36 ;  /* 0x0015482401007387 */ /* 0x0003e60000100a00 */
[C---:B----4-:R-:W-:Y:S01]  /*f6a0*/  IMAD.WIDE R18, R22.reuse, 0x4, R176 ;  /* 0x0000000416127825 */ /* 0x050fe200078e02b0 */
        /* <DEDUP_REMOVED lines=8> */
[----:B------:R-:W-:-:S05]  /*f730*/  VIADD R234, R238, 0xffffffb3 ;  /* 0xffffffb3eeea7836 */ /* 0x000fca0000000000 */
[----:B------:R-:W-:Y:S01]  /*f740*/  ISETP.GE.U32.AND P3, PT, R234, 0x7fffff74, PT ;  /* 0x7fffff74ea00780c */ /* 0x000fe20003f66070 */
[----:B------:R-:W-:Y:S02]  /*f750*/  VIADD R234, R235, 0xffffffb2 ;  /* 0xffffffb2ebea7836 */ /* 0x000fe40000000000 */
[----:B------:R-:W-:Y:S01]  /*f760*/  VIADD R0, R236, 0xffffffb1 ;  /* 0xffffffb1ec007836 */ /* 0x000fe20000000000 */
[----:B------:R-:W3:Y:S02]  /*f770*/  LDC R235, c[0x0][0x230] ;  /* 0x00008c00ffeb7b82 */ /* 0x000ee40000000800 */
[----:B------:R-:W-:-:S06]  /*f780*/  ISETP.GE.U32.AND P4, PT, R234, 0x7fffff73, PT ;  /* 0x7fffff73ea00780c */ /* 0x000fcc0003f86070 */
[----:B------:R-:W1:Y:S01]  /*f790*/  LDC R234, c[0x0][0x230] ;  /* 0x00008c00ffea7b82 */ /* 0x000e620000000800 */
[----:B------:R-:W-:Y:S01]  /*f7a0*/  ISETP.GE.U32.AND P5, PT, R0, 0x7fffff72, PT ;  /* 0x7fffff720000780c */ /* 0x000fe20003fa6070 */
[----:B------:R-:W-:-:S06]  /*f7b0*/  VIADD R0, R237, 0xffffffb0 ;  /* 0xffffffb0ed007836 */ /* 0x000fcc0000000000 */
[----:B------:R-:W4:Y:S01]  /*f7c0*/  LDC R236, c[0x0][0x230] ;  /* 0x00008c00ffec7b82 */ /* 0x000f220000000800 */
[----:B------:R-:W-:Y:S01]  /*f7d0*/  ISETP.GE.U32.AND P6, PT, R0, 0x7fffff71, PT ;  /* 0x7fffff710000780c */ /* 0x000fe20003fc6070 */
[----:B-1----:R-:W-:-:S06]  /*f7e0*/  VIADD R0, R234, 0xffffff97 ;  /* 0xffffff97ea007836 */ /* 0x002fcc0000000000 */
[----:B------:R-:W1:Y:S01]  /*f7f0*/  LDC R234, c[0x0][0x230] ;  /* 0x00008c00ffea7b82 */ /* 0x000e620000000800 */
[----:B------:R-:W-:Y:S01]  /*f800*/  ISETP.GE.U32.AND P1, PT, R0, 0x7fffff58, PT ;  /* 0x7fffff580000780c */ /* 0x000fe20003f26070 */
[----:B----4-:R-:W-:-:S06]  /*f810*/  VIADD R0, R236, 0xffffff96 ;  /* 0xffffff96ec007836 */ /* 0x010fcc0000000000 */
[----:B------:R-:W4:Y:S06]  /*f820*/  LDC R236, c[0x0][0x230] ;  /* 0x00008c00ffec7b82 */ /* 0x000f2c0000000800 */
[----:B------:R3:W-:Y:S04]  /*f830*/  LDGSTS.E [R4+0x30000], desc[UR8][R36.64], !P1 ;  /* 0x3000000024047fae */ /* 0x0007e8000c921848 */
[----:B------:R3:W-:Y:S01]  /*f840*/  LDGSTS.E [R4+0x34000], desc[UR8][R28.64], !P1 ;  /* 0x340000001c047fae */ /* 0x0007e2000c921848 */
[----:B------:R-:W-:-:S03]  /*f850*/  ISETP.GE.U32.AND P2, PT, R0, 0x7fffff57, PT ;  /* 0x7fffff570000780c */ /* 0x000fc60003f46070 */
[----:B------:R3:W-:Y:S02]  /*f860*/  LDGSTS.E [R4+0x38000], desc[UR8][R18.64], !P1 ;  /* 0x3800000012047fae */ /* 0x0007e4000c921848 */
[C---:B---3--:R-:W-:Y:S02]  /*f870*/  IMAD.WIDE R36, R22.reuse, 0x4, R140 ;  /* 0x0000000416247825 */ /* 0x048fe400078e028c */
[----:B------:R3:W-:Y:S02]  /*f880*/  LDGSTS.E [R4+0x3c000], desc[UR8][R10.64], !P1 ;  /* 0x3c0000000a047fae */ /* 0x0007e4000c921848 */
[C---:B------:R-:W-:Y:S02]  /*f890*/  IMAD.WIDE R28, R22.reuse, 0x4, R148 ;  /* 0x00000004161c7825 */ /* 0x040fe400078e0294 */
[----:B------:R1:W-:Y:S02]  /*f8a0*/  STL.64 [R1+0x1568], R36 ;  /* 0x0015682401007387 */ /* 0x0003e40000100a00 */
[----:B------:R-:W-:-:S02]  /*f8b0*/  IMAD.WIDE R18, R22, 0x4, R160 ;  /* 0x0000000416127825 */ /* 0x000fc400078e02a0 */
[----:B------:R-:W4:Y:S02]  /*f8c0*/  LDL.LU.64 R100, [R1+0x330] ;  /* 0x0003300001647983 */ /* 0x000f240000300a00 */
[----:B---3--:R-:W-:Y:S02]  /*f8d0*/  IMAD.WIDE R10, R22, 0x4, R168 ;  /* 0x00000004160a7825 */ /* 0x008fe400078e02a8 */
[----:B------:R2:W-:Y:S04]  /*f8e0*/  STL.64 [R1+0x1570], R28 ;  /* 0x0015701c01007387 */ /* 0x0005e80000100a00 */
[----:B------:R-:W3:Y:S01]  /*f8f0*/  LDL.LU.64 R108, [R1+0x328] ;  /* 0x00032800016c7983 */ /* 0x000ee20000300a00 */
[----:B------:R-:W-:Y:S02]  /*f900*/  VIADD R0, R235, 0xffffff95 ;  /* 0xffffff95eb007836 */ /* 0x000fe40000000000 */
[----:B------:R-:W3:Y:S01]  /*f910*/  LDC R235, c[0x0][0x230] ;  /* 0x00008c00ffeb7b82 */ /* 0x000ee20000000800 */
[----:B------:R2:W-:Y:S04]  /*f920*/  STL.64 [R1+0x1578], R18 ;  /* 0x0015781201007387 */ /* 0x0005e80000100a00 */
[----:B------:R-:W3:Y:S04]  /*f930*/  LDL.LU.64 R140, [R1+0x320] ;  /* 0x00032000018c7983 */ /* 0x000ee80000300a00 */
[----:B------:R2:W-:Y:S01]  /*f940*/  STL.64 [R1+0x1580], R10 ;  /* 0x0015800a01007387 */ /* 0x0005e20000100a00 */
[----:B------:R-:W-:-:S03]  /*f950*/  ISETP.GE.U32.AND P1, PT, R0, 0x7fffff56, PT ;  /* 0x7fffff560000780c */ /* 0x000fc60003f26070 */
[----:B------:R-:W3:Y:S04]  /*f960*/  LDL.LU.64 R116, [R1+0x6f8] ;  /* 0x0006f80001747983 */ /* 0x000ee80000300a00 */
[----:B------:R-:W3:Y:S04]  /*f970*/  LDL.LU.64 R148, [R1+0x6f0] ;  /* 0x0006f00001947983 */ /* 0x000ee80000300a00 */
[----:B------:R-:W3:Y:S04]  /*f980*/  LDL.LU.64 R160, [R1+0x6e8] ;  /* 0x0006e80001a07983 */ /* 0x000ee80000300a00 */
[----:B------:R1:W-:Y:S04]  /*f990*/  LDGSTS.E [R4+0x30004], desc[UR8][R36.64], !P2 ;  /* 0x3000400024047fae */ /* 0x0003e8000d121848 */
[----:B------:R2:W-:Y:S04]  /*f9a0*/  LDGSTS.E [R4+0x34004], desc[UR8][R28.64], !P2 ;  /* 0x340040001c047fae */ /* 0x0005e8000d121848 */
[----:B------:R-:W3:Y:S01]  /*f9b0*/  LDL.LU.64 R168, [R1+0x6e0] ;  /* 0x0006e00001a87983 */ /* 0x000ee20000300a00 */
[----:B-1----:R-:W-:-:S03]  /*f9c0*/  IMAD.WIDE R36, R22, 0x4, R92 ;  /* 0x0000000416247825 */ /* 0x002fc600078e025c */
[----:B------:R1:W-:Y:S01]  /*f9d0*/  LDGSTS.E [R4+0x38004], desc[UR8][R18.64], !P2 ;  /* 0x3800400012047fae */ /* 0x0003e2000d121848 */
[----:B--2---:R-:W-:-:S03]  /*f9e0*/  IMAD.WIDE R28, R22, 0x4, R124 ;  /* 0x00000004161c7825 */ /* 0x004fc600078e027c */
[----:B------:R2:W-:Y:S04]  /*f9f0*/  LDGSTS.E [R4+0x3c004], desc[UR8][R10.64], !P2 ;  /* 0x3c0040000a047fae */ /* 0x0005e8000d121848 */
[----:B------:R2:W-:Y:S01]  /*fa00*/  STL.64 [R1+0x1588], R36 ;  /* 0x0015882401007387 */ /* 0x0005e20000100a00 */
[----:B-1----:R-:W-:-:S03]  /*fa10*/  IMAD.WIDE R18, R22, 0x4, R132 ;  /* 0x0000000416127825 */ /* 0x002fc600078e0284 */
[----:B------:R4:W-:Y:S01]  /*fa20*/  STL.64 [R1+0x1590], R28 ;  /* 0x0015901c01007387 */ /* 0x0009e20000100a00 */
[----:B--2---:R-:W-:-:S03]  /*fa30*/  IMAD.WIDE R10, R22, 0x4, R176 ;  /* 0x00000004160a7825 */ /* 0x004fc600078e02b0 */
[----:B------:R3:W-:Y:S04]  /*fa40*/  STL.64 [R1+0x1598], R18 ;  /* 0x0015981201007387 */ /* 0x0007e80000100a00 */
[----:B------:R1:W-:Y:S04]  /*fa50*/  STL.64 [R1+0x15a0], R10 ;  /* 0x0015a00a01007387 */ /* 0x0003e80000100a00 */
[----:B------:R2:W-:Y:S04]  /*fa60*/  LDGSTS.E [R4+0x30008], desc[UR8][R36.64], !P1 ;  /* 0x3000800024047fae */ /* 0x0005e8000c921848 */
[----:B------:R-:W3:Y:S04]  /*fa70*/  LDL.LU.64 R124, [R1+0x6d8] ;  /* 0x0006d800017c7983 */ /* 0x000ee80000300a00 */
[----:B------:R-:W3:Y:S04]  /*fa80*/  LDL.LU.64 R132, [R1+0x6d0] ;  /* 0x0006d00001847983 */ /* 0x000ee80000300a00 */
[----:B------:R-:W3:Y:S01]  /*fa90*/  LDL.LU.64 R176, [R1+0x6c8] ;  /* 0x0006c80001b07983 */ /* 0x000ee20000300a00 */
[----:B------:R-:W-:-:S02]  /*faa0*/  VIADD R0, R234, 0xffffff94 ;  /* 0xffffff94ea007836 */ /* 0x000fc40000000000 */
[----:B------:R-:W1:Y:S01]  /*fab0*/  LDC R234, c[0x0][0x230] ;  /* 0x00008c00ffea7b82 */ /* 0x000e620000000800 */
[----:B------:R4:W-:Y:S01]  /*fac0*/  LDGSTS.E [R4+0x34008], desc[UR8][R28.64], !P1 ;  /* 0x340080001c047fae */ /* 0x0009e2000c921848 */
[----:B--2---:R-:W-:Y:S01]  /*fad0*/  IMAD.WIDE R36, R22, 0x4, R184 ;  /* 0x0000000416247825 */ /* 0x004fe200078e02b8 */
[----:B------:R-:W-:Y:S02]  /*fae0*/  ISETP.GE.U32.AND P2, PT, R0, 0x7fffff55, PT ;  /* 0x7fffff550000780c */ /* 0x000fe40003f46070 */
[----:B------:R3:W-:Y:S04]  /*faf0*/  LDGSTS.E [R4+0x38008], desc[UR8][R18.64], !P1 ;  /* 0x3800800012047fae */ /* 0x0007e8000c921848 */
[----:B------:R2:W-:Y:S04]  /*fb00*/  STL.64 [R1+0x15a8], R36 ;  /* 0x0015a82401007387 */ /* 0x0005e80000100a00 */
[----:B------:R-:W2:Y:S04]  /*fb10*/  LDL.LU.64 R184, [R1+0x6c0] ;  /* 0x0006c00001b87983 */ /* 0x000ea80000300a00 */
        /* <DEDUP_REMOVED lines=9> */
[----:B--2---:R-:W-:-:S03]  /*fbb0*/  IMAD.WIDE R36, R22, 0x4, R116 ;  /* 0x0000000416247825 */ /* 0x004fc600078e0274 */
[----:B------:R1:W-:Y:S01]  /*fbc0*/  LDGSTS.E [R4+0x3800c], desc[UR8][R18.64], !P2 ;  /* 0x3800c00012047fae */ /* 0x0003e2000d121848 */
[----:B----4-:R-:W-:-:S03]  /*fbd0*/  IMAD.WIDE R28, R22, 0x4, R148 ;  /* 0x00000004161c7825 */ /* 0x010fc600078e0294 */
[----:B------:R-:W2:Y:S04]  /*fbe0*/  LDL.LU.64 R140, [R1+0x6b8] ;  /* 0x0006b800018c7983 */ /* 0x000ea80000300a00 */
[----:B------:R4:W-:Y:S01]  /*fbf0*/  STL.64 [R1+0xe60], R36 ;  /* 0x000e602401007387 */ /* 0x0009e20000100a00 */
[----:B-1----:R-:W-:-:S03]  /*fc00*/  IMAD.WIDE R18, R22, 0x4, R160 ;  /* 0x0000000416127825 */ /* 0x002fc600078e02a0 */
[----:B------:R3:W-:Y:S04]  /*fc10*/  LDGSTS.E [R4+0x3c00c], desc[UR8][R10.64], !P2 ;  /* 0x3c00c0000a047fae */ /* 0x0007e8000d121848 */
[----:B------:R-:W2:Y:S04]  /*fc20*/  LDL.LU.64 R100, [R1+0x6b0] ;  /* 0x0006b00001647983 */ /* 0x000ea80000300a00 */
[----:B------:R1:W-:Y:S01]  /*fc30*/  STL.64 [R1+0xe88], R28 ;  /* 0x000e881c01007387 */ /* 0x0003e20000100a00 */
[----:B---3--:R-:W-:-:S03]  /*fc40*/  IMAD.WIDE R10, R22, 0x4, R168 ;  /* 0x00000004160a7825 */ /* 0x008fc600078e02a8 */
[----:B------:R-:W3:Y:S01]  /*fc50*/  LDL.LU.64 R108, [R1+0x6a8] ;  /* 0x0006a800016c7983 */ /* 0x000ee20000300a00 */
[----:B------:R-:W3:Y:S03]  /*fc60*/  LDC R4, c[0x0][0x230] ;  /* 0x00008c00ff047b82 */ /* 0x000ee60000000800 */
[----:B------:R1:W-:Y:S04]  /*fc70*/  STL.64 [R1+0xeb0], R18 ;  /* 0x000eb01201007387 */ /* 0x0003e80000100a00 */
[----:B------:R-:W3:Y:S04]  /*fc80*/  LDL.LU.64 R148, [R1+0x6a0] ;  /* 0x0006a00001947983 */ /* 0x000ee80000300a00 */
[----:B------:R1:W-:Y:S04]  /*fc90*/  STL.64 [R1+0xee0], R10 ;  /* 0x000ee00a01007387 */ /* 0x0003e80000100a00 */
[----:B------:R-:W3:Y:S04]  /*fca0*/  LDL.LU.64 R160, [R1+0x698] ;  /* 0x0006980001a07983 */ /* 0x000ee80000300a00 */
[----:B------:R4:W-:Y:S04]  /*fcb0*/  LDGSTS.E [R5+0x20000], desc[UR8][R36.64], !P3 ;  /* 0x2000000024057fae */ /* 0x0009e8000d921848 */
[----:B------:R1:W-:Y:S04]  /*fcc0*/  LDGSTS.E [R5+0x24000], desc[UR8][R28.64], !P3 ;  /* 0x240000001c057fae */ /* 0x0003e8000d921848 */
[----:B------:R-:W3:Y:S01]  /*fcd0*/  LDL.LU.64 R168, [R1+0x690] ;  /* 0x0006900001a87983 */ /* 0x000ee20000300a00 */
[----:B----4-:R-:W-:-:S03]  /*fce0*/  IMAD.WIDE R36, R22, 0x4, R124 ;  /* 0x0000000416247825 */ /* 0x010fc600078e027c */
[----:B------:R4:W-:Y:S01]  /*fcf0*/  LDGSTS.E [R5+0x28000], desc[UR8][R18.64], !P3 ;  /* 0x2800000012057fae */ /* 0x0009e2000d921848 */
[----:B-1----:R-:W-:-:S03]  /*fd00*/  IMAD.WIDE R28, R22, 0x4, R132 ;  /* 0x00000004161c7825 */ /* 0x002fc600078e0284 */
[----:B------:R2:W-:Y:S04]  /*fd10*/  STL.64 [R1+0xf18], R36 ;  /* 0x000f182401007387 */ /* 0x0005e80000100a00 */
[----:B------:R1:W-:Y:S01]  /*fd20*/  LDGSTS.E [R5+0x2c000], desc[UR8][R10.64], !P3 ;  /* 0x2c0000000a057fae */ /* 0x0003e2000d921848 */
[----:B----4-:R-:W-:-:S03]  /*fd30*/  IMAD.WIDE R18, R22, 0x4, R176 ;  /* 0x0000000416127825 */ /* 0x010fc600078e02b0 */
[----:B------:R2:W-:Y:S04]  /*fd40*/  LDGSTS.E [R5+0x20004], desc[UR8][R36.64], !P4 ;  /* 0x2000400024057fae */ /* 0x0005e8000e121848 */
[----:B------:R-:W4:Y:S04]  /*fd50*/  LDL.LU.64 R176, [R1+0x688] ;  /* 0x0006880001b07983 */ /* 0x000f280000300a00 */
[----:B------:R2:W-:Y:S04]  /*fd60*/  STL.64 [R1+0xf50], R28 ;  /* 0x000f501c01007387 */ /* 0x0005e80000100a00 */
[----:B------:R2:W-:Y:S04]  /*fd70*/  LDGSTS.E [R5+0x24004], desc[UR8][R28.64], !P4 ;  /* 0x240040001c057fae */ /* 0x0005e8000e121848 */
[----:B------:R3:W-:Y:S01]  /*fd80*/  LDGSTS.E [R5+0x28004], desc[UR8][R18.64], !P4 ;  /* 0x2800400012057fae */ /* 0x0007e2000e121848 */
[----:B-1----:R-:W-:-:S03]  /*fd90*/  IMAD.WIDE R10, R22, 0x4, R184 ;  /* 0x00000004160a7825 */ /* 0x002fc600078e02b8 */
[----:B------:R-:W4:Y:S04]  /*fda0*/  LDL.LU.64 R184, [R1+0x680] ;  /* 0x0006800001b87983 */ /* 0x000f280000300a00 */
[----:B------:R3:W-:Y:S04]  /*fdb0*/  STL.64 [R1+0xf90], R18 ;  /* 0x000f901201007387 */ /* 0x0007e80000100a00 */
[----:B------:R1:W-:Y:S04]  /*fdc0*/  STL.64 [R1+0xfc8], R10 ;  /* 0x000fc80a01007387 */ /* 0x0003e80000100a00 */
[----:B------:R-:W4:Y:S04]  /*fdd0*/  LDL.LU.64 R116, [R1+0x318] ;  /* 0x0003180001747983 */ /* 0x000f280000300a00 */
[----:B------:R1:W-:Y:S04]  /*fde0*/  LDGSTS.E [R5+0x2c004], desc[UR8][R10.64], !P4 ;  /* 0x2c0040000a057fae */ /* 0x0003e8000e121848 */
[----:B------:R-:W4:Y:S04]  /*fdf0*/  LDL.LU.64 R124, [R1+0x310] ;  /* 0x00031000017c7983 */ /* 0x000f280000300a00 */
[----:B------:R-:W4:Y:S01]  /*fe00*/  LDL.LU.64 R132, [R1+0x308] ;  /* 0x0003080001847983 */ /* 0x000f220000300a00 */
[----:B--2---:R-:W-:-:S05]  /*fe10*/  IMAD.WIDE R36, R22, 0x4, R140 ;  /* 0x0000000416247825 */ /* 0x004fca00078e028c */
[----:B------:R2:W-:Y:S04]  /*fe20*/  STL.64 [R1+0x1000], R36 ;  /* 0x0010002401007387 */ /* 0x0005e80000100a00 */
[----:B------:R-:W4:Y:S01]  /*fe30*/  LDL.LU.64 R140, [R1+0x300] ;  /* 0x00030000018c7983 */ /* 0x000f220000300a00 */
[----:B------:R-:W-:-:S03]  /*fe40*/  IMAD.WIDE R28, R22, 0x4, R100 ;  /* 0x00000004161c7825 */ /* 0x000fc600078e0264 */
[----:B------:R2:W-:Y:S04]  /*fe50*/  LDGSTS.E [R5+0x20008], desc[UR8][R36.64], !P5 ;  /* 0x2000800024057fae */ /* 0x0005e8000e921848 */
[----:B------:R2:W-:Y:S01]  /*fe60*/  STL.64 [R1+0x1038], R28 ;  /* 0x0010381c01007387 */ /* 0x0005e20000100a00 */
[----:B---3--:R-:W-:-:S03]  /*fe70*/  IMAD.WIDE R18, R22, 0x4, R108 ;  /* 0x0000000416127825 */ /* 0x008fc600078e026c */
[----:B------:R3:W-:Y:S01]  /*fe80*/  LDGSTS.E [R5+0x24008], desc[UR8][R28.64], !P5 ;  /* 0x240080001c057fae */ /* 0x0007e2000e921848 */
[----:B-1----:R-:W-:-:S03]  /*fe90*/  IMAD.WIDE R10, R22, 0x4, R148 ;  /* 0x00000004160a7825 */ /* 0x002fc600078e0294 */
[----:B------:R4:W-:Y:S04]  /*fea0*/  STL.64 [R1+0x1218], R18 ;  /* 0x0012181201007387 */ /* 0x0009e80000100a00 */
[----:B------:R1:W-:Y:S01]  /*feb0*/  STL.64 [R1+0x1220], R10 ;  /* 0x0012200a01007387 */ /* 0x0003e20000100a00 */
[----:B--2---:R-:W-:-:S03]  /*fec0*/  IMAD.WIDE R36, R22, 0x4, R160 ;  /* 0x0000000416247825 */ /* 0x004fc600078e02a0 */
[----:B------:R-:W2:Y:S04]  /*fed0*/  LDL.LU.64 R100, [R1+0x2f8] ;  /* 0x0002f80001647983 */ /* 0x000ea80000300a00 */
[----:B------:R-:W2:Y:S04]  /*fee0*/  LDL.LU.64 R148, [R1+0x2f0] ;  /* 0x0002f00001947983 */ /* 0x000ea80000300a00 */
[----:B------:R1:W-:Y:S01]  /*fef0*/  STL.64 [R1+0x1228], R36 ;  /* 0x0012282401007387 */ /* 0x0003e20000100a00 */
[----:B---3--:R-:W-:-:S03]  /*ff00*/  IMAD.WIDE R28, R22, 0x4, R168 ;  /* 0x00000004161c7825 */ /* 0x008fc600078e02a8 */
[----:B------:R-:W3:Y:S04]  /*ff10*/  LDL.LU.64 R160, [R1+0x2e8] ;  /* 0x0002e80001a07983 */ /* 0x000ee80000300a00 */
[----:B------:R4:W-:Y:S04]  /*ff20*/  LDGSTS.E [R5+0x28008], desc[UR8][R18.64], !P5 ;  /* 0x2800800012057fae */ /* 0x0009e8000e921848 */
[----:B------:R1:W-:Y:S04]  /*ff30*/  LDGSTS.E [R5+0x2c008], desc[UR8][R10.64], !P5 ;  /* 0x2c0080000a057fae */ /* 0x0003e8000e921848 */
[----:B------:R1:W-:Y:S04]  /*ff40*/  STL.64 [R1+0x1230], R28 ;  /* 0x0012301c01007387 */ /* 0x0003e80000100a00 */
[----:B------:R-:W3:Y:S01]  /*ff50*/  LDL.LU.64 R168, [R1+0x2e0] ;  /* 0x0002e00001a87983 */ /* 0x000ee20000300a00 */
[----:B------:R-:W-:-:S02]  /*ff60*/  VIADD R0, R236, 0xffffffaf ;  /* 0xffffffafec007836 */ /* 0x000fc40000000000 */
[----:B------:R-:W1:Y:S01]  /*ff70*/  LDC R236, c[0x0][0x230] ;  /* 0x00008c00ffec7b82 */ /* 0x000e620000000800 */
[----:B------:R1:W-:Y:S01]  /*ff80*/  LDGSTS.E [R5+0x2000c], desc[UR8][R36.64], !P6 ;  /* 0x2000c00024057fae */ /* 0x0003e2000f121848 */
[----:B----4-:R-:W-:-:S04]  /*ff90*/  IMAD.WIDE R18, R22, 0x4, R176 ;  /* 0x0000000416127825 */ /* 0x010fc800078e02b0 */
[----:B-1----:R-:W-:Y:S01]  /*ffa0*/  IMAD.WIDE R10, R22, 0x4, R184 ;  /* 0x00000004160a7825 */ /* 0x002fe200078e02b8 */
[----:B------:R1:W-:Y:S04]  /*ffb0*/  STL.64 [R1+0x1238], R18 ;  /* 0x0012381201007387 */ /* 0x0003e80000100a00 */
[----:B------:R4:W-:Y:S04]  /*ffc0*/  STL.64 [R1+0x1240], R10 ;  /* 0x0012400a01007387 */ /* 0x0009e80000100a00 */
[----:B------:R-:W3:Y:S01]  /*ffd0*/  LDL.LU.64 R176, [R1+0x2d8] ;  /* 0x0002d80001b07983 */ /* 0x000ee20000300a00 */
[----:B------:R-:W-:Y:S01]  /*ffe0*/  ISETP.GE.U32.AND P1, PT, R0, 0x7fffff70, PT ;  /* 0x7fffff700000780c */ /* 0x000fe20003f26070 */
[----:B------:R-:W-:-:S02]  /*fff0*/  VIADD R0, R235, 0xffffffae ;  /* 0xffffffaeeb007836 */ /* 0x000fc40000000000 */
[----:B------:R-:W1:Y:S01]  /*10000*/  LDC R235, c[0x0][0x230] ;  /* 0x00008c00ffeb7b82 */ /* 0x000e620000000800 */
[----:B------:R-:W3:Y:S02]  /*10010*/  LDL.LU.64 R184, [R1+0x2d0] ;  /* 0x0002d00001b87983 */ /* 0x000ee40000300a00 */
[----:B------:R-:W-:Y:S01]  /*10020*/  ISETP.GE.U32.AND P2, PT, R0, 0x7fffff6f, PT ;  /* 0x7fffff6f0000780c */ /* 0x000fe20003f46070 */
[----:B------:R-:W-:Y:S01]  /*10030*/  VIADD R0, R234, 0xffffffad ;  /* 0xffffffadea007836 */ /* 0x000fe20000000000 */
[----:B------:R1:W-:Y:S03]  /*10040*/  LDGSTS.E [R5+0x2400c], desc[UR8][R28.64], !P6 ;  /* 0x2400c0001c057fae */ /* 0x0003e6000f121848 */
[----:B------:R-:W1:Y:S01]  /*10050*/  LDC R234, c[0x0][0x230] ;  /* 0x00008c00ffea7b82 */ /* 0x000e620000000800 */
[----:B------:R-:W-:Y:S01]  /*10060*/  ISETP.GE.U32.AND P3, PT, R0, 0x7fffff6e, PT ;  /* 0x7fffff6e0000780c */ /* 0x000fe20003f66070 */
[----:B------:R-:W-:Y:S01]  /*10070*/  VIADD R0, R236, 0xffffffac ;  /* 0xffffffacec007836 */ /* 0x000fe20000000000 */
[----:B------:R1:W-:Y:S04]  /*10080*/  LDGSTS.E [R5+0x2800c], desc[UR8][R18.64], !P6 ;  /* 0x2800c00012057fae */ /* 0x0003e8000f121848 */
[----:B------:R-:W-:Y:S01]  /*10090*/  ISETP.GE.U32.AND P4, PT, R0, 0x7fffff6d, PT ;  /* 0x7fffff6d0000780c */ /* 0x000fe20003f86070 */
[----:B------:R-:W-:Y:S01]  /*100a0*/  IMAD.WIDE R36, R22, 0x4, R116 ;  /* 0x0000000416247825 */ /* 0x000fe200078e0274 */
[----:B------:R4:W-:Y:S01]  /*100b0*/  LDGSTS.E [R5+0x2c00c], desc[UR8][R10.64], !P6 ;  /* 0x2c00c0000a057fae */ /* 0x0009e2000f121848 */
[----:B------:R-:W3:Y:S02]  /*100c0*/  LDC R236, c[0x0][0x230] ;  /* 0x00008c00ffec7b82 */ /* 0x000ee40000000800 */
[----:B-1----:R-:W-:-:S02]  /*100d0*/  VIADD R0, R235, 0xffffff93 ;  /* 0xffffff93eb007836 */ /* 0x002fc40000000000 */
[----:B------:R-:W-:Y:S01]  /*100e0*/  IMAD.WIDE R28, R22, 0x4, R124 ;  /* 0x00000004161c7825 */ /* 0x000fe200078e027c */
[----:B------:R2:W-:Y:S03]  /*100f0*/  STL.64 [R1+0x15c8], R36 ;  /* 0x0015c82401007387 */ /* 0x0005e60000100a00 */
[----:B------:R-:W1:Y:S01]  /*10100*/  LDC R235, c[0x0][0x230] ;  /* 0x00008c00ffeb7b82 */ /* 0x000e620000000800 */
[----:B------:R-:W-:Y:S01]  /*10110*/  ISETP.GE.U32.AND P5, PT, R0, 0x7fffff54, PT ;  /* 0x7fffff540000780c */ /* 0x000fe20003fa6070 */
[----:B------:R-:W-:Y:S01]  /*10120*/  IMAD.WIDE R18, R22, 0x4, R132 ;  /* 0x0000000416127825 */ /* 0x000fe200078e0284 */
[----:B------:R-:W3:Y:S03]  /*10130*/  LDL.LU.64 R108, [R1+0x2c8] ;  /* 0x0002c800016c7983 */ /* 0x000ee60000300a00 */
[----:B------:R-:W-:Y:S01]  /*10140*/  VIADD R0, R234, 0xffffff92 ;  /* 0xffffff92ea007836 */ /* 0x000fe20000000000 */
[----:B------:R2:W-:Y:S01]  /*10150*/  STL.64 [R1+0x15d0], R28 ;  /* 0x0015d01c01007387 */ /* 0x0005e20000100a00 */
[----:B------:R-:W1:Y:S03]  /*10160*/  LDC R234, c[0x0][0x230] ;  /* 0x00008c00ffea7b82 */ /* 0x000e660000000800 */
[----:B------:R-:W-:Y:S01]  /*10170*/  ISETP.GE.U32.AND P6, PT, R0, 0x7fffff53, PT ;  /* 0x7fffff530000780c */ /* 0x000fe20003fc6070 */
[----:B------:R-:W3:Y:S04]  /*10180*/  LDL.LU.64 R116, [R1+0x2c0] ;  /* 0x0002c00001747983 */ /* 0x000ee80000300a00 */
[----:B------:R2:W-:Y:S04]  /*10190*/  LDGSTS.E [R5+0x30000], desc[UR8][R36.64], !P5 ;  /* 0x3000000024057fae */ /* 0x0005e8000e921848 */
[----:B------:R3:W-:Y:S04]  /*101a0*/  STL.64 [R1+0x15d8], R18 ;  /* 0x0015d81201007387 */ /* 0x0007e80000100a00 */
[----:B------:R2:W-:Y:S04]  /*101b0*/  LDGSTS.E [R5+0x34000], desc[UR8][R28.64], !P5 ;  /* 0x340000001c057fae */ /* 0x0005e8000e921848 */
[----:B------:R3:W-:Y:S01]  /*101c0*/  LDGSTS.E [R5+0x38000], desc[UR8][R18.64], !P5 ;  /* 0x3800000012057fae */ /* 0x0007e2000e921848 */
[----:B----4-:R-:W-:-:S05]  /*101d0*/  IMAD.WIDE R10, R22, 0x4, R140 ;  /* 0x00000004160a7825 */ /* 0x010fca00078e028c */
[----:B------:R4:W-:Y:S04]  /*101e0*/  STL.64 [R1+0x15e0], R10 ;  /* 0x0015e00a01007387 */ /* 0x0009e80000100a00 */
[----:B------:R-:W4:Y:S04]  /*101f0*/  LDL.LU.64 R124, [R1+0x2b8] ;  /* 0x0002b800017c7983 */ /* 0x000f280000300a00 */
[----:B------:R-:W4:Y:S04]  /*10200*/  LDL.LU.64 R132, [R1+0x2b0] ;  /* 0x0002b00001847983 */ /* 0x000f280000300a00 */
[----:B------:R-:W4:Y:S04]  /*10210*/  LDL.LU.64 R140, [R1+0x2a8] ;  /* 0x0002a800018c7983 */ /* 0x000f280000300a00 */
[----:B------:R4:W-:Y:S01]  /*10220*/  LDGSTS.E [R5+0x3c000], desc[UR8][R10.64], !P5 ;  /* 0x3c0000000a057fae */ /* 0x0009e2000e921848 */
[----:B--2---:R-:W-:-:S04]  /*10230*/  IMAD.WIDE R36, R22, 0x4, R100 ;  /* 0x0000000416247825 */ /* 0x004fc800078e0264 */
[C---:B------:R-:W-:Y:S01]  /*10240*/  IMAD.WIDE R28, R22.reuse, 0x4, R148 ;  /* 0x00000004161c7825 */ /* 0x040fe200078e0294 */
[----:B------:R2:W-:Y:S03]  /*10250*/  STL.64 [R1+0x15e8], R36 ;  /* 0x0015e82401007387 */ /* 0x0005e60000100a00 */
[----:B---3--:R-:W-:Y:S01]  /*10260*/  IMAD.WIDE R18, R22, 0x4, R160 ;  /* 0x0000000416127825 */ /* 0x008fe200078e02a0 */
[----:B------:R3:W-:Y:S04]  /*10270*/  STL.64 [R1+0x15f0], R28 ;  /* 0x0015f01c01007387 */ /* 0x0007e80000100a00 */
[----:B------:R1:W-:Y:S04]  /*10280*/  STL.64 [R1+0x15f8], R18 ;  /* 0x0015f81201007387 */ /* 0x0003e80000100a00 */
[----:B------:R2:W-:Y:S01]  /*10290*/  LDGSTS.E [R5+0x30004], desc[UR8][R36.64], !P6 ;  /* 0x3000400024057fae */ /* 0x0005e2000f121848 */
[----:B------:R-:W-:-:S02]  /*102a0*/  VIADD R0, R4, 0xffffff91 ;  /* 0xffffff9104007836 */ /* 0x000fc40000000000 */
[----:B------:R-:W1:Y:S01]  /*102b0*/  LDC R4, c[0x0][0x230] ;  /* 0x00008c00ff047b82 */ /* 0x000e620000000800 */
[----:B------:R3:W-:Y:S01]  /*102c0*/  LDGSTS.E [R5+0x34004], desc[UR8][R28.64], !P6 ;  /* 0x340040001c057fae */ /* 0x0007e2000f121848 */
[----:B----4-:R-:W-:-:S04]  /*102d0*/  IMAD.WIDE R10, R22, 0x4, R168 ;  /* 0x00000004160a7825 */ /* 0x010fc800078e02a8 */
[----:B--2---:R-:W-:Y:S01]  /*102e0*/  IMAD.WIDE R36, R22, 0x4, R176 ;  /* 0x0000000416247825 */ /* 0x004fe200078e02b0 */
[----:B------:R-:W2:Y:S04]  /*102f0*/  LDL.LU.64 R168, [R1+0x2a0] ;  /* 0x0002a00001a87983 */ /* 0x000ea80000300a00 */
[----:B------:R4:W-:Y:S04]  /*10300*/  STL.64 [R1+0x1600], R10 ;  /* 0x0016000a01007387 */ /* 0x0009e80000100a00 */
[----:B------:R-:W2:Y:S04]  /*10310*/  LDL.LU.64 R148, [R1+0x678] ;  /* 0x0006780001947983 */ /* 0x000ea80000300a00 */
[----:B------:R-:W2:Y:S04]  /*10320*/  LDL.LU.64 R160, [R1+0x670] ;  /* 0x0006700001a07983 */ /* 0x000ea80000300a00 */
[----:B------:R4:W-:Y:S04]  /*10330*/  STL.64 [R1+0x1608], R36 ;  /* 0x0016082401007387 */ /* 0x0009e80000100a00 */
[----:B------:R-:W2:Y:S01]  /*10340*/  LDL.LU.64 R176, [R1+0x668] ;  /* 0x0006680001b07983 */ /* 0x000ea20000300a00 */
[----:B------:R-:W-:Y:S01]  /*10350*/  ISETP.GE.U32.AND P5, PT, R0, 0x7fffff52, PT ;  /* 0x7fffff520000780c */ /* 0x000fe20003fa6070 */
[----:B---3--:R-:W-:-:S02]  /*10360*/  IMAD.WIDE R28, R22, 0x4, R184 ;  /* 0x00000004161c7825 */ /* 0x008fc400078e02b8 */
[----:B------:R3:W-:Y:S04]  /*10370*/  LDGSTS.E [R5+0x38004], desc[UR8][R18.64], !P6 ;  /* 0x3800400012057fae */ /* 0x0007e8000f121848 */
[----:B------:R4:W-:Y:S01]  /*10380*/  STL.64 [R1+0x1610], R28 ;  /* 0x0016101c01007387 */ /* 0x0009e20000100a00 */
[----:B-1----:R-:W-:Y:S02]  /*10390*/  VIADD R0, R235, 0xffffff90 ;  /* 0xffffff90eb007836 */ /* 0x002fe40000000000 */
[----:B------:R-:W1:Y:S01]  /*103a0*/  LDC R235, c[0x0][0x230] ;  /* 0x00008c00ffeb7b82 */ /* 0x000e620000000800 */
[----:B------:R-:W2:Y:S04]  /*103b0*/  LDL.LU.64 R184, [R1+0x660] ;  /* 0x0006600001b87983 */ /* 0x000ea80000300a00 */
[----:B------:R4:W-:Y:S01]  /*103c0*/  LDGSTS.E [R5+0x3c004], desc[UR8][R10.64], !P6 ;  /* 0x3c0040000a057fae */ /* 0x0009e2000f121848 */
[----:B---3--:R-:W-:Y:S01]  /*103d0*/  IMAD.WIDE R18, R22, 0x4, R108 ;  /* 0x0000000416127825 */ /* 0x008fe200078e026c */
[----:B------:R-:W-:-:S02]  /*103e0*/  ISETP.GE.U32.AND P6, PT, R0, 0x7fffff51, PT ;  /* 0x7fffff510000780c */ /* 0x000fc40003fc6070 */
[----:B------:R3:W-:Y:S04]  /*103f0*/  LDGSTS.E [R5+0x30008], desc[UR8][R36.64], !P5 ;  /* 0x3000800024057fae */ /* 0x0007e8000e921848 */
[----:B------:R1:W-:Y:S01]  /*10400*/  LDGSTS.E [R5+0x34008], desc[UR8][R28.64], !P5 ;  /* 0x340080001c057fae */ /* 0x0003e2000e921848 */
[----:B----4-:R-:W-:-:S03]  /*10410*/  IMAD.WIDE R10, R22, 0x4, R116 ;  /* 0x00000004160a7825 */ /* 0x010fc600078e0274 */
[----:B------:R4:W-:Y:S04]  /*10420*/  STL.64 [R1+0x1618], R18 ;  /* 0x0016181201007387 */ /* 0x0009e80000100a00 */
[----:B------:R2:W-:Y:S04]  /*10430*/  STL.64 [R1+0x1620], R10 ;  /* 0x0016200a01007387 */ /* 0x0005e80000100a00 */
[----:B------:R4:W-:Y:S04]  /*10440*/  LDGSTS.E [R5+0x38008], desc[UR8][R18.64], !P5 ;  /* 0x3800800012057fae */ /* 0x0009e8000e921848 */
[----:B------:R-:W2:Y:S04]  /*10450*/  LDL.LU.64 R92, [R1+0x658] ;  /* 0x00065800015c7983 */ /* 0x000ea80000300a00 */
[----:B------:R2:W-:Y:S01]  /*10460*/  LDGSTS.E [R5+0x3c008], desc[UR8][R10.64], !P5 ;  /* 0x3c0080000a057fae */ /* 0x0005e2000e921848 */
[----:B---3--:R-:W-:-:S04]  /*10470*/  IMAD.WIDE R36, R22, 0x4, R124 ;  /* 0x0000000416247825 */ /* 0x008fc800078e027c */
[C---:B-1----:R-:W-:Y:S01]  /*10480*/  IMAD.WIDE R28, R22.reuse, 0x4, R132 ;  /* 0x00000004161c7825 */ /* 0x042fe200078e0284 */
[----:B------:R1:W-:Y:S03]  /*10490*/  STL.64 [R1+0x1628], R36 ;  /* 0x0016282401007387 */ /* 0x0003e60000100a00 */
[C---:B----4-:R-:W-:Y:S01]  /*104a0*/  IMAD.WIDE R18, R22.reuse, 0x4, R140 ;  /* 0x0000000416127825 */ /* 0x050fe200078e028c */
[----:B------:R-:W3:Y:S04]  /*104b0*/  LDL.LU.64 R100, [R1+0x650] ;  /* 0x0006500001647983 */ /* 0x000ee80000300a00 */
[----:B------:R4:W-:Y:S04]  /*104c0*/  STL.64 [R1+0x1630], R28 ;  /* 0x0016301c01007387 */ /* 0x0009e80000100a00 */
[----:B------:R-:W3:Y:S04]  /*104d0*/  LDL.LU.64 R108, [R1+0x648] ;  /* 0x00064800016c7983 */ /* 0x000ee80000300a00 */
[----:B------:R4:W-:Y:S04]  /*104e0*/  STL.64 [R1+0x1638], R18 ;  /* 0x0016381201007387 */ /* 0x0009e80000100a00 */
[----:B------:R-:W3:Y:S04]  /*104f0*/  LDL.LU.64 R116, [R1+0x640] ;  /* 0x0006400001747983 */ /* 0x000ee80000300a00 */
[----:B------:R1:W-:Y:S04]  /*10500*/  LDGSTS.E [R5+0x3000c], desc[UR8][R36.64], !P6 ;  /* 0x3000c00024057fae */ /* 0x0003e8000f121848 */
[----:B------:R4:W-:Y:S04]  /*10510*/  LDGSTS.E [R5+0x3400c], desc[UR8][R28.64], !P6 ;  /* 0x3400c0001c057fae */ /* 0x0009e8000f121848 */
[----:B------:R4:W-:Y:S01]  /*10520*/  LDGSTS.E [R5+0x3800c], desc[UR8][R18.64], !P6 ;  /* 0x3800c00012057fae */ /* 0x0009e2000f121848 */
[----:B--2---:R-:W-:-:S05]  /*10530*/  IMAD.WIDE R10, R22, 0x4, R168 ;  /* 0x00000004160a7825 */ /* 0x004fca00078e02a8 */
[----:B------:R2:W-:Y:S04]  /*10540*/  STL.64 [R1+0x1640], R10 ;  /* 0x0016400a01007387 */ /* 0x0005e80000100a00 */
[----:B------:R-:W3:Y:S01]  /*10550*/  LDL.LU.64 R124, [R1+0x638] ;  /* 0x00063800017c7983 */ /* 0x000ee20000300a00 */
[----:B-1----:R-:W-:-:S03]  /*10560*/  IMAD.WIDE R36, R22, 0x4, R148 ;  /* 0x0000000416247825 */ /* 0x002fc600078e0294 */
[----:B------:R-:W3:Y:S01]  /*10570*/  LDL.LU.64 R132, [R1+0x630] ;  /* 0x0006300001847983 */ /* 0x000ee20000300a00 */
[----:B----4-:R-:W-:-:S03]  /*10580*/  IMAD.WIDE R28, R22, 0x4, R160 ;  /* 0x00000004161c7825 */ /* 0x010fc600078e02a0 */
[----:B------:R-:W4:Y:S01]  /*10590*/  LDL.LU.64 R168, [R1+0x628] ;  /* 0x0006280001a87983 */ /* 0x000f220000300a00 */
[----:B------:R-:W-:-:S03]  /*105a0*/  IMAD.WIDE R18, R22, 0x4, R176 ;  /* 0x0000000416127825 */ /* 0x000fc600078e02b0 */
[----:B------:R1:W-:Y:S04]  /*105b0*/  STL.64 [R1+0xe38], R36 ;  /* 0x000e382401007387 */ /* 0x0003e80000100a00 */
[----:B------:R3:W-:Y:S04]  /*105c0*/  STL.64 [R1+0xe58], R28 ;  /* 0x000e581c01007387 */ /* 0x0007e80000100a00 */
[----:B------:R3:W-:Y:S04]  /*105d0*/  STL.64 [R1+0xe80], R18 ;  /* 0x000e801201007387 */ /* 0x0007e80000100a00 */
[----:B------:R-:W4:Y:S04]  /*105e0*/  LDL.LU.64 R176, [R1+0x620] ;  /* 0x0006200001b07983 */ /* 0x000f280000300a00 */
[----:B------:R2:W-:Y:S04]  /*105f0*/  LDGSTS.E [R5+0x3c00c], desc[UR8][R10.64], !P6 ;  /* 0x3c00c0000a057fae */ /* 0x0005e8000f121848 */
[----:B------:R1:W-:Y:S04]  /*10600*/  LDGSTS.E [R244+0x20000], desc[UR8][R36.64], !P1 ;  /* 0x2000000024f47fae */ /* 0x0003e8000c921848 */
[----:B------:R3:W-:Y:S01]  /*10610*/  LDGSTS.E [R244+0x24000], desc[UR8][R28.64], !P1 ;  /* 0x240000001cf47fae */ /* 0x0007e2000c921848 */
[----:B--2---:R-:W-:-:S03]  /*10620*/  IMAD.WIDE R10, R22, 0x4, R184 ;  /* 0x00000004160a7825 */ /* 0x004fc600078e02b8 */
[----:B------:R2:W-:Y:S01]  /*10630*/  LDGSTS.E [R244+0x28000], desc[UR8][R18.64], !P1 ;  /* 0x2800000012f47fae */ /* 0x0005e2000c921848 */
[----:B------:R-:W4:Y:S03]  /*10640*/  LDC R5, c[0x0][0x230] ;  /* 0x00008c00ff057b82 */ /* 0x000f260000000800 */
[----:B------:R2:W-:Y:S04]  /*10650*/  STL.64 [R1+0xea8], R10 ;  /* 0x000ea80a01007387 */ /* 0x0005e80000100a00 */
[----:B------:R-:W4:Y:S04]  /*10660*/  LDL.LU.64 R140, [R1+0x618] ;  /* 0x00061800018c7983 */ /* 0x000f280000300a00 */
[----:B------:R-:W4:Y:S01]  /*10670*/  LDL.LU.64 R148, [R1+0x610] ;  /* 0x0006100001947983 */ /* 0x000f220000300a00 */
[----:B-1----:R-:W-:-:S03]  /*10680*/  IMAD.WIDE R36, R22, 0x4, R92 ;  /* 0x0000000416247825 */ /* 0x002fc600078e025c */
[----:B------:R-:W4:Y:S04]  /*10690*/  LDL.LU.64 R160, [R1+0x608] ;  /* 0x0006080001a07983 */ /* 0x000f280000300a00 */
[----:B------:R1:W-:Y:S04]  /*106a0*/  LDGSTS.E [R244+0x2c000], desc[UR8][R10.64], !P1 ;  /* 0x2c0000000af47fae */ /* 0x0003e8000c921848 */
[----:B------:R-:W4:Y:S04]  /*106b0*/  LDL.LU.64 R184, [R1+0x600] ;  /* 0x0006000001b87983 */ /* 0x000f280000300a00 */
[----:B------:R1:W-:Y:S04]  /*106c0*/  STL.64 [R1+0xed8], R36 ;  /* 0x000ed82401007387 */ /* 0x0003e80000100a00 */
[----:B------:R1:W-:Y:S01]  /*106d0*/  LDGSTS.E [R244+0x20004], desc[UR8][R36.64], !P2 ;  /* 0x2000400024f47fae */ /* 0x0003e2000d121848 */
[----:B---3--:R-:W-:-:S04]  /*106e0*/  IMAD.WIDE R28, R22, 0x4, R100 ;  /* 0x00000004161c7825 */ /* 0x008fc800078e0264 */
[C---:B--2---:R-:W-:Y:S01]  /*106f0*/  IMAD.WIDE R18, R22.reuse, 0x4, R108 ;  /* 0x0000000416127825 */ /* 0x044fe200078e026c */
[----:B------:R2:W-:Y:S04]  /*10700*/  STL.64 [R1+0xf10], R28 ;  /* 0x000f101c01007387 */ /* 0x0005e80000100a00 */
[----:B------:R2:W-:Y:S01]  /*10710*/  LDGSTS.E [R244+0x24004], desc[UR8][R28.64], !P2 ;  /* 0x240040001cf47fae */ /* 0x0005e2000d121848 */
[----:B-1----:R-:W-:-:S03]  /*10720*/  IMAD.WIDE R10, R22, 0x4, R116 ;  /* 0x00000004160a7825 */ /* 0x002fc600078e0274 */
[----:B------:R4:W-:Y:S04]  /*10730*/  STL.64 [R1+0xf48], R18 ;  /* 0x000f481201007387 */ /* 0x0009e80000100a00 */
[----:B------:R1:W-:Y:S04]  /*10740*/  STL.64 [R1+0xf88], R10 ;  /* 0x000f880a01007387 */ /* 0x0003e80000100a00 */
[----:B------:R4:W-:Y:S04]  /*10750*/  LDGSTS.E [R244+0x28004], desc[UR8][R18.64], !P2 ;  /* 0x2800400012f47fae */ /* 0x0009e8000d121848 */
[----:B------:R-:W3:Y:S04]  /*10760*/  LDL.LU.64 R92, [R1+0x298] ;  /* 0x00029800015c7983 */ /* 0x000ee80000300a00 */
[----:B------:R1:W-:Y:S01]  /*10770*/  LDGSTS.E [R244+0x2c004], desc[UR8][R10.64], !P2 ;  /* 0x2c0040000af47fae */ /* 0x0003e2000d121848 */
[----:B------:R-:W-:-:S04]  /*10780*/  IMAD.WIDE R36, R22, 0x4, R124 ;  /* 0x0000000416247825 */ /* 0x000fc800078e027c */
[C---:B--2---:R-:W-:Y:S01]  /*10790*/  IMAD.WIDE R28, R22.reuse, 0x4, R132 ;  /* 0x00000004161c7825 */ /* 0x044fe200078e0284 */
[----:B------:R2:W-:Y:S03]  /*107a0*/  STL.64 [R1+0xfc0], R36 ;  /* 0x000fc02401007387 */ /* 0x0005e60000100a00 */
[C---:B----4-:R-:W-:Y:S01]  /*107b0*/  IMAD.WIDE R18, R22.reuse, 0x4, R168 ;  /* 0x0000000416127825 */ /* 0x050fe200078e02a8 */
[----:B------:R-:W4:Y:S04]  /*107c0*/  LDL.LU.64 R124, [R1+0x290] ;  /* 0x00029000017c7983 */ /* 0x000f280000300a00 */
[----:B------:R2:W-:Y:S04]  /*107d0*/  STL.64 [R1+0xff8], R28 ;  /* 0x000ff81c01007387 */ /* 0x0005e80000100a00 */
[----:B------:R-:W4:Y:S04]  /*107e0*/  LDL.LU.64 R132, [R1+0x288] ;  /* 0x0002880001847983 */ /* 0x000f280000300a00 */
[----:B------:R2:W-:Y:S01]  /*107f0*/  STL.64 [R1+0x1030], R18 ;  /* 0x0010301201007387 */ /* 0x0005e20000100a00 */
[----:B-1----:R-:W-:-:S03]  /*10800*/  IMAD.WIDE R10, R22, 0x4, R176 ;  /* 0x00000004160a7825 */ /* 0x002fc600078e02b0 */
[----:B------:R-:W4:Y:S04]  /*10810*/  LDL.LU.64 R168, [R1+0x280] ;  /* 0x0002800001a87983 */ /* 0x000f280000300a00 */
[----:B------:R1:W-:Y:S04]  /*10820*/  STL.64 [R1+0x12a0], R10 ;  /* 0x0012a00a01007387 */ /* 0x0003e80000100a00 */
[----:B------:R-:W4:Y:S01]  /*10830*/  LDL.LU.64 R176, [R1+0x278] ;  /* 0x0002780001b07983 */ /* 0x000f220000300a00 */
[----:B------:R-:W-:Y:S02]  /*10840*/  VIADD R0, R236, 0xffffffab ;  /* 0xffffffabec007836 */ /* 0x000fe40000000000 */
[----:B------:R-:W4:Y:S01]  /*10850*/  LDC R236, c[0x0][0x230] ;  /* 0x00008c00ffec7b82 */ /* 0x000f220000000800 */
[----:B------:R2:W-:Y:S02]  /*10860*/  LDGSTS.E [R244+0x20008], desc[UR8][R36.64], !P3 ;  /* 0x2000800024f47fae */ /* 0x0005e4000d921848 */
[----:B------:R-:W-:Y:S01]  /*10870*/  ISETP.GE.U32.AND P5, PT, R0, 0x7fffff6c, PT ;  /* 0x7fffff6c0000780c */ /* 0x000fe20003fa6070 */
[----:B------:R-:W-:Y:S01]  /*10880*/  VIADD R0, R4, 0xffffffaa ;  /* 0xffffffaa04007836 */ /* 0x000fe20000000000 */
[----:B------:R1:W-:Y:S03]  /*10890*/  LDGSTS.E [R244+0x24008], desc[UR8][R28.64], !P3 ;  /* 0x240080001cf47fae */ /* 0x0003e6000d921848 */
[----:B------:R-:W1:Y:S01]  /*108a0*/  LDC R4, c[0x0][0x230] ;  /* 0x00008c00ff047b82 */ /* 0x000e620000000800 */
[----:B------:R-:W-:Y:S01]  /*108b0*/  ISETP.GE.U32.AND P6, PT, R0, 0x7fffff6b, PT ;  /* 0x7fffff6b0000780c */ /* 0x000fe20003fc6070 */
[----:B------:R-:W-:Y:S01]  /*108c0*/  VIADD R0, R234, 0xffffffa9 ;  /* 0xffffffa9ea007836 */ /* 0x000fe20000000000 */
[----:B------:R1:W-:Y:S01]  /*108d0*/  LDGSTS.E [R244+0x28008], desc[UR8][R18.64], !P3 ;  /* 0x2800800012f47fae */ /* 0x0003e2000d921848 */
[----:B--2---:R-:W-:-:S03]  /*108e0*/  IMAD.WIDE R36, R22, 0x4, R140 ;  /* 0x0000000416247825 */ /* 0x004fc600078e028c */
[----:B------:R-:W-:Y:S01]  /*108f0*/  ISETP.GE.U32.AND P1, PT, R0, 0x7fffff6a, PT ;  /* 0x7fffff6a0000780c */ /* 0x000fe20003f26070 */
[----:B------:R2:W-:Y:S01]  /*10900*/  LDGSTS.E [R244+0x2c008], desc[UR8][R10.64], !P3 ;  /* 0x2c0080000af47fae */ /* 0x0005e2000d921848 */
[C---:B-1----:R-:W-:Y:S01]  /*10910*/  IMAD.WIDE R28, R22.reuse, 0x4, R148 ;  /* 0x00000004161c7825 */ /* 0x042fe200078e0294 */
[----:B------:R-:W1:Y:S02]  /*10920*/  LDC R234, c[0x0][0x230] ;  /* 0x00008c00ffea7b82 */ /* 0x000e640000000800 */
[----:B------:R3:W-:Y:S01]  /*10930*/  STL.64 [R1+0x12a8], R36 ;  /* 0x0012a82401007387 */ /* 0x0007e20000100a00 */
[----:B------:R-:W-:Y:S02]  /*10940*/  VIADD R0, R235, 0xffffffa8 ;  /* 0xffffffa8eb007836 */ /* 0x000fe40000000000 */
[----:B------:R-:W-:Y:S01]  /*10950*/  IMAD.WIDE R18, R22, 0x4, R160 ;  /* 0x0000000416127825 */ /* 0x000fe200078e02a0 */
[----:B------:R-:W4:Y:S02]  /*10960*/  LDL.LU.64 R100, [R1+0x270] ;  /* 0x0002700001647983 */ /* 0x000f240000300a00 */
[----:B------:R-:W-:Y:S01]  /*10970*/  ISETP.GE.U32.AND P2, PT, R0, 0x7fffff69, PT ;  /* 0x7fffff690000780c */ /* 0x000fe20003f46070 */
[----:B------:R-:W1:Y:S01]  /*10980*/  LDC R235, c[0x0][0x230] ;  /* 0x00008c00ffeb7b82 */ /* 0x000e620000000800 */
[----:B------:R4:W-:Y:S01]  /*10990*/  STL.64 [R1+0x12b0], R28 ;  /* 0x0012b01c01007387 */ /* 0x0009e20000100a00 */
[----:B--2---:R-:W-:-:S03]  /*109a0*/  IMAD.WIDE R10, R22, 0x4, R184 ;  /* 0x00000004160a7825 */ /* 0x004fc600078e02b8 */
[----:B------:R-:W2:Y:S01]  /*109b0*/  LDL.LU.64 R108, [R1+0x268] ;  /* 0x00026800016c7983 */ /* 0x000ea20000300a00 */
[----:B------:R-:W-:Y:S02]  /*109c0*/  VIADD R0, R4, 0xffffff8f ;  /* 0xffffff8f04007836 */ /* 0x000fe40000000000 */
[----:B------:R-:W2:Y:S01]  /*109d0*/  LDC R4, c[0x0][0x230] ;  /* 0x00008c00ff047b82 */ /* 0x000ea20000000800 */
[----:B------:R4:W-:Y:S04]  /*109e0*/  STL.64 [R1+0x12b8], R18 ;  /* 0x0012b81201007387 */ /* 0x0009e80000100a00 */
[----:B------:R-:W2:Y:S01]  /*109f0*/  LDL.LU.64 R184, [R1+0x260] ;  /* 0x0002600001b87983 */ /* 0x000ea20000300a00 */
[----:B------:R-:W-:-:S03]  /*10a00*/  ISETP.GE.U32.AND P3, PT, R0, 0x7fffff50, PT ;  /* 0x7fffff500000780c */ /* 0x000fc60003f66070 */
[----:B------:R1:W-:Y:S04]  /*10a10*/  STL.64 [R1+0x12c0], R10 ;  /* 0x0012c00a01007387 */ /* 0x0003e80000100a00 */
[----:B------:R-:W2:Y:S04]  /*10a20*/  LDL.LU.64 R116, [R1+0x258] ;  /* 0x0002580001747983 */ /* 0x000ea80000300a00 */
[----:B------:R3:W-:Y:S04]  /*10a30*/  LDGSTS.E [R244+0x2000c], desc[UR8][R36.64], !P4 ;  /* 0x2000c00024f47fae */ /* 0x0007e8000e121848 */
[----:B------:R-:W2:Y:S04]  /*10a40*/  LDL.LU.64 R140, [R1+0x250] ;  /* 0x00025000018c7983 */ /* 0x000ea80000300a00 */
[----:B------:R4:W-:Y:S04]  /*10a50*/  LDGSTS.E [R244+0x2400c], desc[UR8][R28.64], !P4 ;  /* 0x2400c0001cf47fae */ /* 0x0009e8000e121848 */
[----:B------:R1:W-:Y:S04]  /*10a60*/  LDGSTS.E [R244+0x2800c], desc[UR8][R18.64], !P4 ;  /* 0x2800c00012f47fae */ /* 0x0003e8000e121848 */
[----:B------:R-:W2:Y:S04]  /*10a70*/  LDL.LU.64 R148, [R1+0x248] ;  /* 0x0002480001947983 */ /* 0x000ea80000300a00 */
[----:B------:R1:W-:Y:S04]  /*10a80*/  LDGSTS.E [R244+0x2c00c], desc[UR8][R10.64], !P4 ;  /* 0x2c00c0000af47fae */ /* 0x0003e8000e121848 */
[----:B------:R-:W2:Y:S01]  /*10a90*/  LDL.LU.64 R160, [R1+0x240] ;  /* 0x0002400001a07983 */ /* 0x000ea20000300a00 */
[----:B---3--:R-:W-:-:S05]  /*10aa0*/  IMAD.WIDE R36, R22, 0x4, R92 ;  /* 0x0000000416247825 */ /* 0x008fca00078e025c */
[----:B------:R3:W-:Y:S04]  /*10ab0*/  STL.64 [R1+0x1648], R36 ;  /* 0x0016482401007387 */ /* 0x0007e80000100a00 */
[----:B------:R3:W-:Y:S01]  /*10ac0*/  LDGSTS.E [R244+0x30000], desc[UR8][R36.64], !P3 ;  /* 0x3000000024f47fae */ /* 0x0007e2000d921848 */
[----:B----4-:R-:W-:-:S04]  /*10ad0*/  IMAD.WIDE R28, R22, 0x4, R124 ;  /* 0x00000004161c7825 */ /* 0x010fc800078e027c */
[C---:B-1----:R-:W-:Y:S01]  /*10ae0*/  IMAD.WIDE R18, R22.reuse, 0x4, R132 ;  /* 0x0000000416127825 */ /* 0x042fe200078e0284 */
[----:B------:R1:W-:Y:S03]  /*10af0*/  STL.64 [R1+0x1650], R28 ;  /* 0x0016501c01007387 */ /* 0x0003e60000100a00 */
[C---:B------:R-:W-:Y:S01]  /*10b00*/  IMAD.WIDE R10, R22.reuse, 0x4, R168 ;  /* 0x00000004160a7825 */ /* 0x040fe200078e02a8 */
[----:B------:R2:W-:Y:S04]  /*10b10*/  STL.64 [R1+0x1658], R18 ;  /* 0x0016581201007387 */ /* 0x0005e80000100a00 */
[----:B------:R4:W-:Y:S01]  /*10b20*/  STL.64 [R1+0x1660], R10 ;  /* 0x0016600a01007387 */ /* 0x0009e20000100a00 */
[----:B---3--:R-:W-:-:S03]  /*10b30*/  IMAD.WIDE R36, R22, 0x4, R176 ;  /* 0x0000000416247825 */ /* 0x008fc600078e02b0 */
[----:B------:R-:W3:Y:S04]  /*10b40*/  LDL.LU.64 R124, [R1+0x238] ;  /* 0x00023800017c7983 */ /* 0x000ee80000300a00 */
[----:B------:R-:W3:Y:S04]  /*10b50*/  LDL.LU.64 R132, [R1+0x230] ;  /* 0x0002300001847983 */ /* 0x000ee80000300a00 */
[----:B------:R-:W3:Y:S04]  /*10b60*/  LDL.LU.64 R168, [R1+0x228] ;  /* 0x0002280001a87983 */ /* 0x000ee80000300a00 */
[----:B------:R4:W-:Y:S04]  /*10b70*/  STL.64 [R1+0x1668], R36 ;  /* 0x0016682401007387 */ /* 0x0009e80000100a00 */
[----:B------:R-:W3:Y:S01]  /*10b80*/  LDL.LU.64 R176, [R1+0x220] ;  /* 0x0002200001b07983 */ /* 0x000ee20000300a00 */
[----:B------:R-:W-:-:S02]  /*10b90*/  VIADD R0, R234, 0xffffff8e ;  /* 0xffffff8eea007836 */ /* 0x000fc40000000000 */
[----:B------:R-:W3:Y:S01]  /*10ba0*/  LDC R234, c[0x0][0x230] ;  /* 0x00008c00ffea7b82 */ /* 0x000ee20000000800 */
[----:B------:R1:W-:Y:S02]  /*10bb0*/  LDGSTS.E [R244+0x34000], desc[UR8][R28.64], !P3 ;  /* 0x340000001cf47fae */ /* 0x0003e4000d921848 */
[----:B------:R-:W-:Y:S01]  /*10bc0*/  ISETP.GE.U32.AND P4, PT, R0, 0x7fffff4f, PT ;  /* 0x7fffff4f0000780c */ /* 0x000fe20003f86070 */
[----:B------:R-:W-:Y:S01]  /*10bd0*/  VIADD R0, R5, 0xffffff8d ;  /* 0xffffff8d05007836 */ /* 0x000fe20000000000 */
[----:B------:R2:W-:Y:S03]  /*10be0*/  LDGSTS.E [R244+0x38000], desc[UR8][R18.64], !P3 ;  /* 0x3800000012f47fae */ /* 0x0005e6000d921848 */
[----:B------:R-:W3:Y:S01]  /*10bf0*/  LDC R5, c[0x0][0x230] ;  /* 0x00008c00ff057b82 */ /* 0x000ee20000000800 */
[----:B------:R4:W-:Y:S01]  /*10c00*/  LDGSTS.E [R244+0x3c000], desc[UR8][R10.64], !P3 ;  /* 0x3c0000000af47fae */ /* 0x0009e2000d921848 */
[----:B-1----:R-:W-:-:S04]  /*10c10*/  IMAD.WIDE R28, R22, 0x4, R100 ;  /* 0x00000004161c7825 */ /* 0x002fc800078e0264 */
[----:B--2---:R-:W-:Y:S01]  /*10c20*/  IMAD.WIDE R18, R22, 0x4, R108 ;  /* 0x0000000416127825 */ /* 0x004fe200078e026c */
[----:B------:R1:W-:Y:S01]  /*10c30*/  STL.64 [R1+0x1670], R28 ;  /* 0x0016701c01007387 */ /* 0x0003e20000100a00 */
[----:B------:R-:W-:Y:S02]  /*10c40*/  ISETP.GE.U32.AND P3, PT, R0, 0x7fffff4e, PT ;  /* 0x7fffff4e0000780c */ /* 0x000fe40003f66070 */
[C---:B----4-:R-:W-:Y:S01]  /*10c50*/  IMAD.WIDE R10, R22.reuse, 0x4, R184 ;  /* 0x00000004160a7825 */ /* 0x050fe200078e02b8 */
[----:B------:R2:W-:Y:S04]  /*10c60*/  STL.64 [R1+0x1678], R18 ;  /* 0x0016781201007387 */ /* 0x0005e80000100a00 */
[----:B------:R4:W-:Y:S04]  /*10c70*/  LDGSTS.E [R244+0x30004], desc[UR8][R36.64], !P4 ;  /* 0x3000400024f47fae */ /* 0x0009e8000e121848 */
[----:B------:R2:W-:Y:S04]  /*10c80*/  STL.64 [R1+0x1680], R10 ;  /* 0x0016800a01007387 */ /* 0x0005e80000100a00 */
[----:B------:R-:W3:Y:S01]  /*10c90*/  LDL.LU.64 R184, [R1+0x5f8] ;  /* 0x0005f80001b87983 */ /* 0x000ee20000300a00 */
[----:B----4-:R-:W-:-:S03]  /*10ca0*/  IMAD.WIDE R36, R22, 0x4, R116 ;  /* 0x0000000416247825 */ /* 0x010fc600078e0274 */
[----:B------:R1:W-:Y:S04]  /*10cb0*/  LDGSTS.E [R244+0x34004], desc[UR8][R28.64], !P4 ;  /* 0x340040001cf47fae */ /* 0x0003e8000e121848 */
[----:B------:R2:W-:Y:S04]  /*10cc0*/  LDGSTS.E [R244+0x38004], desc[UR8][R18.64], !P4 ;  /* 0x3800400012f47fae */ /* 0x0005e8000e121848 */
[----:B------:R3:W-:Y:S01]  /*10cd0*/  STL.64 [R1+0x1688], R36 ;  /* 0x0016882401007387 */ /* 0x0007e20000100a00 */
[----:B-1----:R-:W-:-:S03]  /*10ce0*/  IMAD.WIDE R28, R22, 0x4, R140 ;  /* 0x00000004161c7825 */ /* 0x002fc600078e028c */
[----:B------:R-:W4:Y:S01]  /*10cf0*/  LDL.LU.64 R100, [R1+0x5f0] ;  /* 0x0005f00001647983 */ /* 0x000f220000300a00 */
[----:B--2---:R-:W-:-:S03]  /*10d00*/  IMAD.WIDE R18, R22, 0x4, R148 ;  /* 0x0000000416127825 */ /* 0x004fc600078e0294 */
[----:B------:R1:W-:Y:S04]  /*10d10*/  STL.64 [R1+0x1690], R28 ;  /* 0x0016901c01007387 */ /* 0x0003e80000100a00 */
[----:B------:R2:W-:Y:S04]  /*10d20*/  LDGSTS.E [R244+0x3c004], desc[UR8][R10.64], !P4 ;  /* 0x3c0040000af47fae */ /* 0x0005e8000e121848 */
[----:B------:R-:W4:Y:S04]  /*10d30*/  LDL.LU.64 R108, [R1+0x5e8] ;  /* 0x0005e800016c7983 */ /* 0x000f280000300a00 */
[----:B------:R1:W-:Y:S01]  /*10d40*/  STL.64 [R1+0x1698], R18 ;  /* 0x0016981201007387 */ /* 0x0003e20000100a00 */
[----:B--2---:R-:W-:-:S03]  /*10d50*/  IMAD.WIDE R10, R22, 0x4, R160 ;  /* 0x00000004160a7825 */ /* 0x004fc600078e02a0 */
[----:B------:R-:W2:Y:S04]  /*10d60*/  LDL.LU.64 R140, [R1+0x5e0] ;  /* 0x0005e000018c7983 */ /* 0x000ea80000300a00 */
[----:B------:R3:W-:Y:S04]  /*10d70*/  LDGSTS.E [R244+0x30008], desc[UR8][R36.64], !P3 ;  /* 0x3000800024f47fae */ /* 0x0007e8000d921848 */
[----:B------:R1:W-:Y:S04]  /*10d80*/  LDGSTS.E [R244+0x34008], desc[UR8][R28.64], !P3 ;  /* 0x340080001cf47fae */ /* 0x0003e8000d921848 */
[----:B------:R1:W-:Y:S04]  /*10d90*/  STL.64 [R1+0x16a0], R10 ;  /* 0x0016a00a01007387 */ /* 0x0003e80000100a00 */
[----:B------:R-:W2:Y:S04]  /*10da0*/  LDL.LU.64 R148, [R1+0x5d8] ;  /* 0x0005d80001947983 */ /* 0x000ea80000300a00 */
[----:B------:R1:W-:Y:S04]  /*10db0*/  LDGSTS.E [R244+0x38008], desc[UR8][R18.64], !P3 ;  /* 0x3800800012f47fae */ /* 0x0003e8000d921848 */
[----:B------:R-:W2:Y:S04]  /*10dc0*/  LDL.LU.64 R160, [R1+0x5d0] ;  /* 0x0005d00001a07983 */ /* 0x000ea80000300a00 */
[----:B------:R1:W-:Y:S01]  /*10dd0*/  LDGSTS.E [R244+0x3c008], desc[UR8][R10.64], !P3 ;  /* 0x3c0080000af47fae */ /* 0x0003e2000d921848 */
[----:B---3--:R-:W-:-:S04]  /*10de0*/  IMAD.WIDE R36, R22, 0x4, R124 ;  /* 0x0000000416247825 */ /* 0x008fc800078e027c */
[C---:B-1----:R-:W-:Y:S01]  /*10df0*/  IMAD.WIDE R28, R22.reuse, 0x4, R132 ;  /* 0x00000004161c7825 */ /* 0x042fe200078e0284 */
[----:B------:R1:W-:Y:S03]  /*10e00*/  STL.64 [R1+0x16a8], R36 ;  /* 0x0016a82401007387 */ /* 0x0003e60000100a00 */
[C---:B------:R-:W-:Y:S02]  /*10e10*/  IMAD.WIDE R18, R22.reuse, 0x4, R168 ;  /* 0x0000000416127825 */ /* 0x040fe400078e02a8 */
[----:B------:R-:W3:Y:S04]  /*10e20*/  LDL.LU.64 R168, [R1+0x5c8] ;  /* 0x0005c80001a87983 */ /* 0x000ee80000300a00 */
[----:B------:R4:W-:Y:S01]  /*10e30*/  STL.64 [R1+0x16b0], R28 ;  /* 0x0016b01c01007387 */ /* 0x0009e20000100a00 */
[----:B------:R-:W-:-:S03]  /*10e40*/  IMAD.WIDE R10, R22, 0x4, R176 ;  /* 0x00000004160a7825 */ /* 0x000fc600078e02b0 */
[----:B------:R-:W3:Y:S01]  /*10e50*/  LDL.LU.64 R176, [R1+0x5c0] ;  /* 0x0005c00001b07983 */ /* 0x000ee20000300a00 */
[----:B------:R-:W-:-:S03]  /*10e60*/  VIADD R0, R4, 0xffffff8c ;  /* 0xffffff8c04007836 */ /* 0x000fc60000000000 */
[----:B------:R4:W-:Y:S01]  /*10e70*/  STL.64 [R1+0x16b8], R18 ;  /* 0x0016b81201007387 */ /* 0x0009e20000100a00 */
[----:B------:R-:W3:Y:S01]  /*10e80*/  LDC R4, c[0x0][0x230] ;  /* 0x00008c00ff047b82 */ /* 0x000ee20000000800 */
[----:B------:R-:W-:Y:S02]  /*10e90*/  ISETP.GE.U32.AND P4, PT, R0, 0x7fffff4d, PT ;  /* 0x7fffff4d0000780c */ /* 0x000fe40003f86070 */
[----:B------:R2:W-:Y:S04]  /*10ea0*/  STL.64 [R1+0x16c0], R10 ;  /* 0x0016c00a01007387 */ /* 0x0005e80000100a00 */
[----:B------:R-:W3:Y:S04]  /*10eb0*/  LDL.LU.64 R116, [R1+0x5b8] ;  /* 0x0005b80001747983 */ /* 0x000ee80000300a00 */
[----:B------:R-:W3:Y:S04]  /*10ec0*/  LDL.LU.64 R124, [R1+0x5b0] ;  /* 0x0005b000017c7983 */ /* 0x000ee80000300a00 */
[----:B------:R1:W-:Y:S04]  /*10ed0*/  LDGSTS.E [R244+0x3000c], desc[UR8][R36.64], !P4 ;  /* 0x3000c00024f47fae */ /* 0x0003e8000e121848 */
[----:B------:R-:W3:Y:S04]  /*10ee0*/  LDL.LU.64 R132, [R1+0x5a8] ;  /* 0x0005a80001847983 */ /* 0x000ee80000300a00 */
[----:B------:R4:W-:Y:S04]  /*10ef0*/  LDGSTS.E [R244+0x3400c], desc[UR8][R28.64], !P4 ;  /* 0x3400c0001cf47fae */ /* 0x0009e8000e121848 */
[----:B------:R4:W-:Y:S04]  /*10f00*/  LDGSTS.E [R244+0x3800c], desc[UR8][R18.64], !P4 ;  /* 0x3800c00012f47fae */ /* 0x0009e8000e121848 */
[----:B------:R2:W-:Y:S01]  /*10f10*/  LDGSTS.E [R244+0x3c00c], desc[UR8][R10.64], !P4 ;  /* 0x3c00c0000af47fae */ /* 0x0005e2000e121848 */
[----:B-1----:R-:W-:-:S05]  /*10f20*/  IMAD.WIDE R36, R22, 0x4, R184 ;  /* 0x0000000416247825 */ /* 0x002fca00078e02b8 */
[----:B------:R1:W-:Y:S04]  /*10f30*/  STL.64 [R1+0xe10], R36 ;  /* 0x000e102401007387 */ /* 0x0003e80000100a00 */
[----:B------:R-:W3:Y:S04]  /*10f40*/  LDL.LU.64 R184, [R1+0x5a0] ;  /* 0x0005a00001b87983 */ /* 0x000ee80000300a00 */
[----:B------:R1:W-:Y:S01]  /*10f50*/  LDGSTS.E [R245+0x20000], desc[UR8][R36.64], !P5 ;  /* 0x2000000024f57fae */ /* 0x0003e2000e921848 */
[----:B----4-:R-:W-:-:S05]  /*10f60*/  IMAD.WIDE R28, R22, 0x4, R100 ;  /* 0x00000004161c7825 */ /* 0x010fca00078e0264 */
[----:B------:R4:W-:Y:S04]  /*10f70*/  STL.64 [R1+0xe30], R28 ;  /* 0x000e301c01007387 */ /* 0x0009e80000100a00 */
[----:B------:R4:W-:Y:S01]  /*10f80*/  LDGSTS.E [R245+0x24000], desc[UR8][R28.64], !P5 ;  /* 0x240000001cf57fae */ /* 0x0009e2000e921848 */
[----:B------:R-:W-:-:S05]  /*10f90*/  IMAD.WIDE R18, R22, 0x4, R108 ;  /* 0x0000000416127825 */ /* 0x000fca00078e026c */
[----:B------:R3:W-:Y:S01]  /*10fa0*/  STL.64 [R1+0xe50], R18 ;  /* 0x000e501201007387 */ /* 0x0007e20000100a00 */
[----:B--2---:R-:W-:-:S03]  /*10fb0*/  IMAD.WIDE R10, R22, 0x4, R140 ;  /* 0x00000004160a7825 */ /* 0x004fc600078e028c */
[----:B------:R3:W-:Y:S04]  /*10fc0*/  LDGSTS.E [R245+0x28000], desc[UR8][R18.64], !P5 ;  /* 0x2800000012f57fae */ /* 0x0007e8000e921848 */
[----:B------:R2:W-:Y:S04]  /*10fd0*/  STL.64 [R1+0xe78], R10 ;  /* 0x000e780a01007387 */ /* 0x0005e80000100a00 */
[----:B------:R-:W2:Y:S04]  /*10fe0*/  LDL.LU.64 R100, [R1+0x598] ;  /* 0x0005980001647983 */ /* 0x000ea80000300a00 */
[----:B------:R2:W-:Y:S01]  /*10ff0*/  LDGSTS.E [R245+0x2c000], desc[UR8][R10.64], !P5 ;  /* 0x2c0000000af57fae */ /* 0x0005e2000e921848 */
[----:B-1----:R-:W-:-:S03]  /*11000*/  IMAD.WIDE R36, R22, 0x4, R148 ;  /* 0x0000000416247825 */ /* 0x002fc600078e0294 */
[----:B------:R-:W2:Y:S04]  /*11010*/  LDL.LU.64 R140, [R1+0x590] ;  /* 0x00059000018c7983 */ /* 0x000ea80000300a00 */
[----:B------:R1:W-:Y:S01]  /*11020*/  STL.64 [R1+0xea0], R36 ;  /* 0x000ea02401007387 */ /* 0x0003e20000100a00 */
[----:B----4-:R-:W-:-:S03]  /*11030*/  IMAD.WIDE R28, R22, 0x4, R160 ;  /* 0x00000004161c7825 */ /* 0x010fc600078e02a0 */
[----:B------:R-:W4:Y:S04]  /*11040*/  LDL.LU.64 R148, [R1+0x588] ;  /* 0x0005880001947983 */ /* 0x000f280000300a00 */
[----:B------:R1:W-:Y:S04]  /*11050*/  STL.64 [R1+0xed0], R28 ;  /* 0x000ed01c01007387 */ /* 0x0003e80000100a00 */
[----:B------:R-:W4:Y:S04]  /*11060*/  LDL.LU.64 R160, [R1+0x580] ;  /* 0x0005800001a07983 */ /* 0x000f280000300a00 */
[----:B------:R1:W-:Y:S04]  /*11070*/  LDGSTS.E [R245+0x20004], desc[UR8][R36.64], !P6 ;  /* 0x2000400024f57fae */ /* 0x0003e8000f121848 */
[----:B------:R1:W-:Y:S01]  /*11080*/  LDGSTS.E [R245+0x24004], desc[UR8][R28.64], !P6 ;  /* 0x240040001cf57fae */ /* 0x0003e2000f121848 */
[----:B---3--:R-:W-:-:S04]  /*11090*/  IMAD.WIDE R18, R22, 0x4, R168 ;  /* 0x0000000416127825 */ /* 0x008fc800078e02a8 */
[C---:B--2---:R-:W-:Y:S01]  /*110a0*/  IMAD.WIDE R10, R22.reuse, 0x4, R176 ;  /* 0x00000004160a7825 */ /* 0x044fe200078e02b0 */
[----:B------:R2:W-:Y:S04]  /*110b0*/  STL.64 [R1+0xf08], R18 ;  /* 0x000f081201007387 */ /* 0x0005e80000100a00 */
[----:B------:R3:W-:Y:S04]  /*110c0*/  STL.64 [R1+0xf40], R10 ;  /* 0x000f400a01007387 */ /* 0x0007e80000100a00 */
[----:B------:R-:W4:Y:S04]  /*110d0*/  LDL.LU.64 R168, [R1+0x218] ;  /* 0x0002180001a87983 */ /* 0x000f280000300a00 */
[----:B------:R-:W4:Y:S01]  /*110e0*/  LDL.LU.64 R176, [R1+0x210] ;  /* 0x0002100001b07983 */ /* 0x000f220000300a00 */
[----:B-1----:R-:W-:-:S03]  /*110f0*/  IMAD.WIDE R36, R22, 0x4, R116 ;  /* 0x0000000416247825 */ /* 0x002fc600078e0274 */
[----:B------:R2:W-:Y:S01]  /*11100*/  LDGSTS.E [R245+0x28004], desc[UR8][R18.64], !P6 ;  /* 0x2800400012f57fae */ /* 0x0005e2000f121848 */
[----:B------:R-:W-:-:S03]  /*11110*/  IMAD.WIDE R28, R22, 0x4, R124 ;  /* 0x00000004161c7825 */ /* 0x000fc600078e027c */
[----:B------:R3:W-:Y:S04]  /*11120*/  LDGSTS.E [R245+0x2c004], desc[UR8][R10.64], !P6 ;  /* 0x2c0040000af57fae */ /* 0x0007e8000f121848 */
[----:B------:R1:W-:Y:S01]  /*11130*/  STL.64 [R1+0xf80], R36 ;  /* 0x000f802401007387 */ /* 0x0003e20000100a00 */
[----:B--2---:R-:W-:-:S03]  /*11140*/  IMAD.WIDE R18, R22, 0x4, R132 ;  /* 0x0000000416127825 */ /* 0x004fc600078e0284 */
[----:B------:R-:W2:Y:S04]  /*11150*/  LDL.LU.64 R108, [R1+0x208] ;  /* 0x00020800016c7983 */ /* 0x000ea80000300a00 */
[----:B------:R1:W-:Y:S04]  /*11160*/  STL.64 [R1+0xfb8], R28 ;  /* 0x000fb81c01007387 */ /* 0x0003e80000100a00 */
[----:B------:R-:W2:Y:S04]  /*11170*/  LDL.LU.64 R116, [R1+0x200] ;  /* 0x0002000001747983 */ /* 0x000ea80000300a00 */
[----:B------:R4:W-:Y:S01]  /*11180*/  STL.64 [R1+0xff0], R18 ;  /* 0x000ff01201007387 */ /* 0x0009e20000100a00 */
[----:B---3--:R-:W-:-:S03]  /*11190*/  IMAD.WIDE R10, R22, 0x4, R184 ;  /* 0x00000004160a7825 */ /* 0x008fc600078e02b8 */
[----:B------:R1:W-:Y:S04]  /*111a0*/  LDGSTS.E [R245+0x20008], desc[UR8][R36.64], !P1 ;  /* 0x2000800024f57fae */ /* 0x0003e8000c921848 */
[----:B------:R3:W-:Y:S04]  /*111b0*/  STL.64 [R1+0x1028], R10 ;  /* 0x0010280a01007387 */ /* 0x0007e80000100a00 */
[----:B------:R-:W2:Y:S04]  /*111c0*/  LDL.LU.64 R124, [R1+0x1f8] ;  /* 0x0001f800017c7983 */ /* 0x000ea80000300a00 */
[----:B------:R-:W2:Y:S04]  /*111d0*/  LDL.LU.64 R184, [R1+0x1f0] ;  /* 0x0001f00001b87983 */ /* 0x000ea80000300a00 */
[----:B------:R3:W-:Y:S04]  /*111e0*/  LDGSTS.E [R245+0x24008], desc[UR8][R28.64], !P1 ;  /* 0x240080001cf57fae */ /* 0x0007e8000c921848 */
[----:B------:R4:W-:Y:S04]  /*111f0*/  LDGSTS.E [R245+0x28008], desc[UR8][R18.64], !P1 ;  /* 0x2800800012f57fae */ /* 0x0009e8000c921848 */
[----:B------:R-:W2:Y:S04]  /*11200*/  LDL.LU.64 R132, [R1+0x1e8] ;  /* 0x0001e80001847983 */ /* 0x000ea80000300a00 */
[----:B------:R4:W-:Y:S01]  /*11210*/  LDGSTS.E [R245+0x2c008], desc[UR8][R10.64], !P1 ;  /* 0x2c0080000af57fae */ /* 0x0009e2000c921848 */
[----:B-1----:R-:W-:-:S05]  /*11220*/  IMAD.WIDE R36, R22, 0x4, R100 ;  /* 0x0000000416247825 */ /* 0x002fca00078e0264 */
[----:B------:R1:W-:Y:S01]  /*11230*/  STL.64 [R1+0x1328], R36 ;  /* 0x0013282401007387 */ /* 0x0003e20000100a00 */
[----:B---3--:R-:W-:-:S03]  /*11240*/  IMAD.WIDE R28, R22, 0x4, R140 ;  /* 0x00000004161c7825 */ /* 0x008fc600078e028c */
[----:B------:R1:W-:Y:S04]  /*11250*/  LDGSTS.E [R245+0x2000c], desc[UR8][R36.64], !P2 ;  /* 0x2000c00024f57fae */ /* 0x0003e8000d121848 */
[----:B------:R3:W-:Y:S01]  /*11260*/  LDGSTS.E [R245+0x2400c], desc[UR8][R28.64], !P2 ;  /* 0x2400c0001cf57fae */ /* 0x0007e2000d121848 */
[----:B----4-:R-:W-:-:S03]  /*11270*/  IMAD.WIDE R18, R22, 0x4, R148 ;  /* 0x0000000416127825 */ /* 0x010fc600078e0294 */
[----:B------:R-:W4:Y:S01]  /*11280*/  LDL.LU.64 R148, [R1+0x1e0] ;  /* 0x0001e00001947983 */ /* 0x000f220000300a00 */
[----:B------:R-:W-:-:S03]  /*11290*/  IMAD.WIDE R10, R22, 0x4, R160 ;  /* 0x00000004160a7825 */ /* 0x000fc600078e02a0 */
[----:B------:R3:W-:Y:S04]  /*112a0*/  STL.64 [R1+0x1330], R28 ;  /* 0x0013301c01007387 */ /* 0x0007e80000100a00 */
[----:B------:R2:W-:Y:S04]  /*112b0*/  STL.64 [R1+0x1338], R18 ;  /* 0x0013381201007387 */ /* 0x0005e80000100a00 */
[----:B------:R2:W-:Y:S04]  /*112c0*/  STL.64 [R1+0x1340], R10 ;  /* 0x0013400a01007387 */ /* 0x0005e80000100a00 */
[----:B------:R-:W4:Y:S04]  /*112d0*/  LDL.LU.64 R140, [R1+0x1d8] ;  /* 0x0001d800018c7983 */ /* 0x000f280000300a00 */
[----:B------:R-:W4:Y:S01]  /*112e0*/  LDL.LU.64 R160, [R1+0x1d0] ;  /* 0x0001d00001a07983 */ /* 0x000f220000300a00 */
[----:B------:R-:W-:-:S02]  /*112f0*/  VIADD R0, R234, 0xffffffa7 ;  /* 0xffffffa7ea007836 */ /* 0x000fc40000000000 */
[----:B------:R-:W2:Y:S01]  /*11300*/  LDC R234, c[0x0][0x230] ;  /* 0x00008c00ffea7b82 */ /* 0x000ea20000000800 */
[----:B------:R2:W-:Y:S01]  /*11310*/  LDGSTS.E [R245+0x2800c], desc[UR8][R18.64], !P2 ;  /* 0x2800c00012f57fae */ /* 0x0005e2000d121848 */
[----:B-1----:R-:W-:-:S04]  /*11320*/  IMAD.WIDE R36, R22, 0x4, R168 ;  /* 0x0000000416247825 */ /* 0x002fc800078e02a8 */
[----:B---3--:R-:W-:Y:S01]  /*11330*/  IMAD.WIDE R28, R22, 0x4, R176 ;  /* 0x00000004161c7825 */ /* 0x008fe200078e02b0 */
[----:B------:R1:W-:Y:S04]  /*11340*/  STL.64 [R1+0x16c8], R36 ;  /* 0x0016c82401007387 */ /* 0x0003e80000100a00 */
[----:B------:R-:W3:Y:S04]  /*11350*/  LDL.LU.64 R168, [R1+0x1c8] ;  /* 0x0001c80001a87983 */ /* 0x000ee80000300a00 */
[----:B------:R1:W-:Y:S04]  /*11360*/  STL.64 [R1+0x16d0], R28 ;  /* 0x0016d01c01007387 */ /* 0x0003e80000100a00 */
[----:B------:R-:W3:Y:S01]  /*11370*/  LDL.LU.64 R176, [R1+0x1c0] ;  /* 0x0001c00001b07983 */ /* 0x000ee20000300a00 */
[----:B------:R-:W-:Y:S01]  /*11380*/  ISETP.GE.U32.AND P3, PT, R0, 0x7fffff68, PT ;  /* 0x7fffff680000780c */ /* 0x000fe20003f66070 */
[----:B------:R-:W-:-:S02]  /*11390*/  VIADD R0, R5, 0xffffffa6 ;  /* 0xffffffa605007836 */ /* 0x000fc40000000000 */
[----:B------:R-:W1:Y:S01]  /*113a0*/  LDC R5, c[0x0][0x230] ;  /* 0x00008c00ff057b82 */ /* 0x000e620000000800 */
[----:B------:R2:W-:Y:S02]  /*113b0*/  LDGSTS.E [R245+0x2c00c], desc[UR8][R10.64], !P2 ;  /* 0x2c00c0000af57fae */ /* 0x0005e4000d121848 */
[----:B------:R-:W-:Y:S01]  /*113c0*/  ISETP.GE.U32.AND P4, PT, R0, 0x7fffff67, PT ;  /* 0x7fffff670000780c */ /* 0x000fe20003f86070 */
[----:B------:R-:W-:Y:S02]  /*113d0*/  VIADD R0, R4, 0xffffffa5 ;  /* 0xffffffa504007836 */ /* 0x000fe40000000000 */
[----:B--2---:R-:W-:Y:S02]  /*113e0*/  IMAD.WIDE R18, R22, 0x4, R108 ;  /* 0x0000000416127825 */ /* 0x004fe400078e026c */
[----:B------:R-:W2:Y:S01]  /*113f0*/  LDC R4, c[0x0][0x230] ;  /* 0x00008c00ff047b82 */ /* 0x000ea20000000800 */
[----:B------:R-:W-:Y:S01]  /*11400*/  ISETP.GE.U32.AND P5, PT, R0, 0x7fffff66, PT ;  /* 0x7fffff660000780c */ /* 0x000fe20003fa6070 */
[----:B------:R-:W-:-:S05]  /*11410*/  VIADD R0, R235, 0xffffffa4 ;  /* 0xffffffa4eb007836 */ /* 0x000fca0000000000 */
[----:B------:R-:W-:Y:S01]  /*11420*/  ISETP.GE.U32.AND P6, PT, R0, 0x7fffff65, PT ;  /* 0x7fffff650000780c */ /* 0x000fe20003fc6070 */
[----:B------:R-:W-:Y:S02]  /*11430*/  VIADD R0, R234, 0xffffff8b ;  /* 0xffffff8bea007836 */ /* 0x000fe40000000000 */
[----:B------:R-:W-:Y:S01]  /*11440*/  IMAD.WIDE R10, R22, 0x4, R116 ;  /* 0x00000004160a7825 */ /* 0x000fe200078e0274 */
[----:B------:R1:W-:Y:S01]  /*11450*/  STL.64 [R1+0x16d8], R18 ;  /* 0x0016d81201007387 */ /* 0x0003e20000100a00 */
[----:B------:R-:W2:Y:S01]  /*11460*/  LDC R234, c[0x0][0x230] ;  /* 0x00008c00ffea7b82 */ /* 0x000ea20000000800 */
[----:B------:R-:W-:Y:S01]  /*11470*/  ISETP.GE.U32.AND P1, PT, R0, 0x7fffff4c, PT ;  /* 0x7fffff4c0000780c */ /* 0x000fe20003f26070 */
[----:B-1----:R-:W-:Y:S01]  /*11480*/  VIADD R0, R5, 0xffffff8a ;  /* 0xffffff8a05007836 */ /* 0x002fe20000000000 */
[----:B------:R4:W-:Y:S05]  /*11490*/  STL.64 [R1+0x16e0], R10 ;  /* 0x0016e00a01007387 */ /* 0x0009ea0000100a00 */
[----:B------:R-:W1:Y:S01]  /*114a0*/  LDC R235, c[0x0][0x230] ;  /* 0x00008c00ffeb7b82 */ /* 0x000e620000000800 */
[----:B------:R-:W-:-:S05]  /*114b0*/  ISETP.GE.U32.AND P2, PT, R0, 0x7fffff4b, PT ;  /* 0x7fffff4b0000780c */ /* 0x000fca0003f46070 */
[----:B------:R2:W-:Y:S02]  /*114c0*/  LDGSTS.E [R245+0x30000], desc[UR8][R36.64], !P1 ;  /* 0x3000000024f57fae */ /* 0x0005e4000c921848 */
[----:B------:R-:W1:Y:S02]  /*114d0*/  LDC R5, c[0x0][0x230] ;  /* 0x00008c00ff057b82 */ /* 0x000e640000000800 */
[----:B------:R2:W-:Y:S04]  /*114e0*/  LDGSTS.E [R245+0x34000], desc[UR8][R28.64], !P1 ;  /* 0x340000001cf57fae */ /* 0x0005e8000c921848 */
[----:B------:R2:W-:Y:S02]  /*114f0*/  LDGSTS.E [R245+0x38000], desc[UR8][R18.64], !P1 ;  /* 0x3800000012f57fae */ /* 0x0005e4000c921848 */
[----:B--2---:R-:W-:-:S02]  /*11500*/  IMAD.WIDE R36, R22, 0x4, R124 ;  /* 0x0000000416247825 */ /* 0x004fc400078e027c */
[----:B------:R4:W-:Y:S02]  /*11510*/  LDGSTS.E [R245+0x3c000], desc[UR8][R10.64], !P1 ;  /* 0x3c0000000af57fae */ /* 0x0009e4000c921848 */
[C---:B------:R-:W-:Y:S02]  /*11520*/  IMAD.WIDE R28, R22.reuse, 0x4, R184 ;  /* 0x00000004161c7825 */ /* 0x040fe400078e02b8 */
[----:B------:R2:W-:Y:S04]  /*11530*/  LDGSTS.E [R245+0x30004], desc[UR8][R36.64], !P2 ;  /* 0x3000400024f57fae */ /* 0x0005e8000d121848 */
[----:B------:R-:W3:Y:S01]  /*11540*/  LDL.LU.64 R184, [R1+0x1b8] ;  /* 0x0001b80001b87983 */ /* 0x000ee20000300a00 */
[----:B------:R-:W-:-:S03]  /*11550*/  IMAD.WIDE R18, R22, 0x4, R132 ;  /* 0x0000000416127825 */ /* 0x000fc600078e0284 */
[----:B------:R2:W-:Y:S04]  /*11560*/  STL.64 [R1+0x16e8], R36 ;  /* 0x0016e82401007387 */ /* 0x0005e80000100a00 */
[----:B------:R-:W3:Y:S04]  /*11570*/  LDL.LU.64 R100, [R1+0x1b0] ;  /* 0x0001b00001647983 */ /* 0x000ee80000300a00 */
[----:B------:R1:W-:Y:S04]  /*11580*/  STL.64 [R1+0x16f0], R28 ;  /* 0x0016f01c01007387 */ /* 0x0003e80000100a00 */
[----:B------:R-:W3:Y:S01]  /*11590*/  LDL.LU.64 R108, [R1+0x1a8] ;  /* 0x0001a800016c7983 */ /* 0x000ee20000300a00 */
[----:B----4-:R-:W-:-:S03]  /*115a0*/  IMAD.WIDE R10, R22, 0x4, R148 ;  /* 0x00000004160a7825 */ /* 0x010fc600078e0294 */
[----:B------:R3:W-:Y:S04]  /*115b0*/  STL.64 [R1+0x16f8], R18 ;  /* 0x0016f81201007387 */ /* 0x0007e80000100a00 */
[----:B------:R-:W4:Y:S04]  /*115c0*/  LDL.LU.64 R116, [R1+0x1a0] ;  /* 0x0001a00001747983 */ /* 0x000f280000300a00 */
[----:B------:R3:W-:Y:S04]  /*115d0*/  STL.64 [R1+0x1700], R10 ;  /* 0x0017000a01007387 */ /* 0x0007e80000100a00 */
[----:B------:R-:W4:Y:S04]  /*115e0*/  LDL.LU.64 R124, [R1+0x578] ;  /* 0x00057800017c7983 */ /* 0x000f280000300a00 */
[----:B------:R-:W4:Y:S01]  /*115f0*/  LDL.LU.64 R132, [R1+0x570] ;  /* 0x0005700001847983 */ /* 0x000f220000300a00 */
[----:B--2---:R-:W-:-:S03]  /*11600*/  IMAD.WIDE R36, R22, 0x4, R140 ;  /* 0x0000000416247825 */ /* 0x004fc600078e028c */
[----:B------:R1:W-:Y:S04]  /*11610*/  LDGSTS.E [R245+0x34004], desc[UR8][R28.64], !P2 ;  /* 0x340040001cf57fae */ /* 0x0003e8000d121848 */
[----:B------:R-:W2:Y:S04]  /*11620*/  LDL.LU.64 R148, [R1+0x568] ;  /* 0x0005680001947983 */ /* 0x000ea80000300a00 */
[----:B------:R3:W-:Y:S01]  /*11630*/  LDGSTS.E [R245+0x38004], desc[UR8][R18.64], !P2 ;  /* 0x3800400012f57fae */ /* 0x0007e2000d121848 */
[----:B-1----:R-:W-:-:S03]  /*11640*/  IMAD.WIDE R28, R22, 0x4, R160 ;  /* 0x00000004161c7825 */ /* 0x002fc600078e02a0 */
[----:B------:R1:W-:Y:S04]  /*11650*/  LDGSTS.E [R245+0x3c004], desc[UR8][R10.64], !P2 ;  /* 0x3c0040000af57fae */ /* 0x0003e8000d121848 */
[----:B------:R1:W-:Y:S04]  /*11660*/  STL.64 [R1+0x1708], R36 ;  /* 0x0017082401007387 */ /* 0x0003e80000100a00 */
[----:B------:R-:W2:Y:S04]  /*11670*/  LDL.LU.64 R140, [R1+0x560] ;  /* 0x00056000018c7983 */ /* 0x000ea80000300a00 */
[----:B------:R1:W-:Y:S01]  /*11680*/  STL.64 [R1+0x1710], R28 ;  /* 0x0017101c01007387 */ /* 0x0003e20000100a00 */
[----:B---3--:R-:W-:-:S04]  /*11690*/  IMAD.WIDE R18, R22, 0x4, R168 ;  /* 0x0000000416127825 */ /* 0x008fc800078e02a8 */
[----:B-1----:R-:W-:Y:S01]  /*116a0*/  IMAD.WIDE R10, R22, 0x4, R176 ;  /* 0x00000004160a7825 */ /* 0x002fe200078e02b0 */
[----:B------:R1:W-:Y:S04]  /*116b0*/  STL.64 [R1+0x1718], R18 ;  /* 0x0017181201007387 */ /* 0x0003e80000100a00 */
[----:B------:R4:W-:Y:S04]  /*116c0*/  STL.64 [R1+0x1720], R10 ;  /* 0x0017200a01007387 */ /* 0x0009e80000100a00 */
[----:B------:R-:W3:Y:S01]  /*116d0*/  LDL.LU.64 R160, [R1+0x558] ;  /* 0x0005580001a07983 */ /* 0x000ee20000300a00 */
[----:B------:R-:W-:-:S02]  /*116e0*/  VIADD R0, R4, 0xffffff89 ;  /* 0xffffff8904007836 */ /* 0x000fc40000000000 */
[----:B------:R-:W3:Y:S01]  /*116f0*/  LDC R4, c[0x0][0x230] ;  /* 0x00008c00ff047b82 */ /* 0x000ee20000000800 */
[----:B------:R-:W3:Y:S02]  /*11700*/  LDL.LU.64 R168, [R1+0x550] ;  /* 0x0005500001a87983 */ /* 0x000ee40000300a00 */
[----:B------:R-:W-:Y:S01]  /*11710*/  ISETP.GE.U32.AND P1, PT, R0, 0x7fffff4a, PT ;  /* 0x7fffff4a0000780c */ /* 0x000fe20003f26070 */
[----:B------:R-:W-:Y:S01]  /*11720*/  VIADD R0, R234, 0xffffff88 ;  /* 0xffffff88ea007836 */ /* 0x000fe20000000000 */
[----:B------:R-:W3:Y:S03]  /*11730*/  LDL.LU.64 R176, [R1+0x548] ;  /* 0x0005480001b07983 */ /* 0x000ee60000300a00 */
[----:B------:R-:W3:Y:S01]  /*11740*/  LDC R234, c[0x0][0x230] ;  /* 0x00008c00ffea7b82 */ /* 0x000ee20000000800 */
[----:B------:R-:W-:-:S07]  /*11750*/  ISETP.GE.U32.AND P2, PT, R0, 0x7fffff49, PT ;  /* 0x7fffff490000780c */ /* 0x000fce0003f46070 */
[----:B------:R1:W-:Y:S04]  /*11760*/  LDGSTS.E [R245+0x30008], desc[UR8][R36.64], !P1 ;  /* 0x3000800024f57fae */ /* 0x0003e8000c921848 */
[----:B------:R1:W-:Y:S04]  /*11770*/  LDGSTS.E [R245+0x34008], desc[UR8][R28.64], !P1 ;  /* 0x340080001cf57fae */ /* 0x0003e8000c921848 */
[----:B------:R1:W-:Y:S04]  /*11780*/  LDGSTS.E [R245+0x38008], desc[UR8][R18.64], !P1 ;  /* 0x3800800012f57fae */ /* 0x0003e8000c921848 */
[----:B------:R4:W-:Y:S01]  /*11790*/  LDGSTS.E [R245+0x3c008], desc[UR8][R10.64], !P1 ;  /* 0x3c0080000af57fae */ /* 0x0009e2000c921848 */
[----:B-1----:R-:W-:-:S03]  /*117a0*/  IMAD.WIDE R36, R22, 0x4, R184 ;  /* 0x0000000416247825 */ /* 0x002fc600078e02b8 */
[----:B------:R-:W3:Y:S01]  /*117b0*/  LDL.LU.64 R184, [R1+0x540] ;  /* 0x0005400001b87983 */ /* 0x000ee20000300a00 */
[----:B------:R-:W-:-:S03]  /*117c0*/  IMAD.WIDE R28, R22, 0x4, R100 ;  /* 0x00000004161c7825 */ /* 0x000fc600078e0264 */
[----:B------:R-:W-:Y:S04]  /*117d0*/  STL.64 [R1+0x1728], R36 ;  /* 0x0017282401007387 */ /* 0x000fe80000100a00 */
[----:B------:R-:W-:Y:S01]  /*117e0*/  LDGSTS.E [R245+0x3000c], desc[UR8][R36.64], !P2 ;  /* 0x3000c00024f57fae */ /* 0x000fe2000d121848 */
[----:B------:R-:W-:-:S03]  /*117f0*/  IMAD.WIDE R18, R22, 0x4, R108 ;  /* 0x0000000416127825 */ /* 0x000fc600078e026c */
[----:B------:R1:W-:Y:S04]  /*11800*/  STL.64 [R1+0x1730], R28 ;  /* 0x0017301c01007387 */ /* 0x0003e80000100a00 */
[----:B------:R1:W-:Y:S01]  /*11810*/  LDGSTS.E [R245+0x3400c], desc[UR8][R28.64], !P2 ;  /* 0x3400c0001cf57fae */ /* 0x0003e2000d121848 */
[----:B----4-:R-:W-:-:S03]  /*11820*/  IMAD.WIDE R10, R22, 0x4, R116 ;  /* 0x00000004160a7825 */ /* 0x010fc600078e0274 */
[----:B------:R2:W-:Y:S04]  /*11830*/  STL.64 [R1+0x1738], R18 ;  /* 0x0017381201007387 */ /* 0x0005e80000100a00 */
[----:B------:R2:W-:Y:S04]  /*11840*/  LDGSTS.E [R245+0x3800c], desc[UR8][R18.64], !P2 ;  /* 0x3800c00012f57fae */ /* 0x0005e8000d121848 */
[----:B------:R4:W-:Y:S01]  /*11850*/  STL.64 [R1+0x1740], R10 ;  /* 0x0017400a01007387 */ /* 0x0009e20000100a00 */
[----:B-1----:R-:W-:-:S03]  /*11860*/  IMAD.WIDE R28, R22, 0x4, R132 ;  /* 0x00000004161c7825 */ /* 0x002fc600078e0284 */
[----:B------:R1:W-:Y:S04]  /*11870*/  LDGSTS.E [R245+0x3c00c], desc[UR8][R10.64], !P2 ;  /* 0x3c00c0000af57fae */ /* 0x0003e8000d121848 */
[----:B------:R-:W3:Y:S01]  /*11880*/  LDL.LU.64 R92, [R1+0x538] ;  /* 0x00053800015c7983 */ /* 0x000ee20000300a00 */
[----:B--2---:R-:W-:-:S04]  /*11890*/  IMAD.WIDE R18, R22, 0x4, R148 ;  /* 0x0000000416127825 */ /* 0x004fc800078e0294 */
[C---:B-1----:R-:W-:Y:S02]  /*118a0*/  IMAD.WIDE R244, R22.reuse, 0x4, R124 ;  /* 0x0000000416f47825 */ /* 0x042fe400078e027c */
[----:B------:R-:W2:Y:S04]  /*118b0*/  LDL.LU.64 R124, [R1+0x530] ;  /* 0x00053000017c7983 */ /* 0x000ea80000300a00 */
[----:B------:R1:W-:Y:S04]  /*118c0*/  STL.64 [R1+0xe08], R28 ;  /* 0x000e081c01007387 */ /* 0x0003e80000100a00 */
[----:B------:R-:W2:Y:S01]  /*118d0*/  LDL.LU.64 R132, [R1+0x528] ;  /* 0x0005280001847983 */ /* 0x000ea20000300a00 */
[----:B----4-:R-:W-:-:S03]  /*118e0*/  IMAD.WIDE R10, R22, 0x4, R140 ;  /* 0x00000004160a7825 */ /* 0x010fc600078e028c */
[----:B------:R4:W-:Y:S04]  /*118f0*/  STL.64 [R1+0xe28], R18 ;  /* 0x000e281201007387 */ /* 0x0009e80000100a00 */
[----:B------:R-:W2:Y:S04]  /*11900*/  LDL.LU.64 R148, [R1+0x520] ;  /* 0x0005200001947983 */ /* 0x000ea80000300a00 */
[----:B------:R4:W-:Y:S04]  /*11910*/  STL.64 [R1+0xe48], R10 ;  /* 0x000e480a01007387 */ /* 0x0009e80000100a00 */
[----:B------:R-:W-:Y:S04]  /*11920*/  LDGSTS.E [R246+0x20000], desc[UR8][R244.64], !P3 ;  /* 0x20000000f4f67fae */ /* 0x000fe8000d921848 */
[----:B------:R1:W-:Y:S04]  /*11930*/  LDGSTS.E [R246+0x24000], desc[UR8][R28.64], !P3 ;  /* 0x240000001cf67fae */ /* 0x0003e8000d921848 */
[----:B------:R4:W-:Y:S04]  /*11940*/  LDGSTS.E [R246+0x28000], desc[UR8][R18.64], !P3 ;  /* 0x2800000012f67fae */ /* 0x0009e8000d921848 */
[----:B------:R4:W-:Y:S01]  /*11950*/  LDGSTS.E [R246+0x2c000], desc[UR8][R10.64], !P3 ;  /* 0x2c0000000af67fae */ /* 0x0009e2000d921848 */
[----:B---3--:R-:W-:-:S03]  /*11960*/  IMAD.WIDE R36, R22, 0x4, R160 ;  /* 0x0000000416247825 */ /* 0x008fc600078e02a0 */
[----:B------:R-:W3:Y:S01]  /*11970*/  LDL.LU.64 R160, [R1+0x518] ;  /* 0x0005180001a07983 */ /* 0x000ee20000300a00 */
[----:B-1----:R-:W-:-:S04]  /*11980*/  IMAD.WIDE R28, R22, 0x4, R168 ;  /* 0x00000004161c7825 */ /* 0x002fc800078e02a8 */
[C---:B----4-:R-:W-:Y:S01]  /*11990*/  IMAD.WIDE R18, R22.reuse, 0x4, R176 ;  /* 0x0000000416127825 */ /* 0x050fe200078e02b0 */
[----:B------:R1:W-:Y:S04]  /*119a0*/  STL.64 [R1+0xe70], R36 ;  /* 0x000e702401007387 */ /* 0x0003e80000100a00 */
[----:B------:R2:W-:Y:S04]  /*119b0*/  STL.64 [R1+0xe98], R28 ;  /* 0x000e981c01007387 */ /* 0x0005e80000100a00 */
[----:B------:R4:W-:Y:S04]  /*119c0*/  STL.64 [R1+0xec8], R18 ;  /* 0x000ec81201007387 */ /* 0x0009e80000100a00 */
[----:B------:R-:W3:Y:S04]  /*119d0*/  LDL.LU.64 R100, [R1+0x510] ;  /* 0x0005100001647983 */ /* 0x000ee80000300a00 */
[----:B------:R1:W-:Y:S04]  /*119e0*/  LDGSTS.E [R246+0x20004], desc[UR8][R36.64], !P4 ;  /* 0x2000400024f67fae */ /* 0x0003e8000e121848 */
[----:B------:R2:W-:Y:S04]  /*119f0*/  LDGSTS.E [R246+0x24004], desc[UR8][R28.64], !P4 ;  /* 0x240040001cf67fae */ /* 0x0005e8000e121848 */
[----:B------:R4:W-:Y:S01]  /*11a00*/  LDGSTS.E [R246+0x28004], desc[UR8][R18.64], !P4 ;  /* 0x2800400012f67fae */ /* 0x0009e2000e121848 */
[----:B------:R-:W-:-:S05]  /*11a10*/  IMAD.WIDE R10, R22, 0x4, R184 ;  /* 0x00000004160a7825 */ /* 0x000fca00078e02b8 */
[----:B------:R4:W-:Y:S04]  /*11a20*/  STL.64 [R1+0xf00], R10 ;  /* 0x000f000a01007387 */ /* 0x0009e80000100a00 */
[----:B------:R-:W3:Y:S04]  /*11a30*/  LDL.LU.64 R108, [R1+0x508] ;  /* 0x00050800016c7983 */ /* 0x000ee80000300a00 */
[----:B------:R-:W3:Y:S04]  /*11a40*/  LDL.LU.64 R116, [R1+0x500] ;  /* 0x0005000001747983 */ /* 0x000ee80000300a00 */
        /* <DEDUP_REMOVED lines=10> */
[----:B------:R1:W-:Y:S03]  /*11af0*/  STL.64 [R1+0xf78], R28 ;  /* 0x000f781c01007387 */ /* 0x0003e60000100a00 */
[----:B------:R-:W-:Y:S01]  /*11b00*/  IMAD.WIDE R10, R22, 0x4, R148 ;  /* 0x00000004160a7825 */ /* 0x000fe200078e0294 */
[----:B------:R2:W-:Y:S04]  /*11b10*/  STL.64 [R1+0xfb0], R18 ;  /* 0x000fb01201007387 */ /* 0x0005e80000100a00 */
[----:B------:R4:W-:Y:S04]  /*11b20*/  STL.64 [R1+0xfe8], R10 ;  /* 0x000fe80a01007387 */ /* 0x0009e80000100a00 */
[----:B------:R-:W4:Y:S04]  /*11b30*/  LDL.LU.64 R124, [R1+0x178] ;  /* 0x00017800017c7983 */ /* 0x000f280000300a00 */
[----:B------:R-:W4:Y:S04]  /*11b40*/  LDL.LU.64 R132, [R1+0x170] ;  /* 0x0001700001847983 */ /* 0x000f280000300a00 */
[----:B------:R-:W4:Y:S01]  /*11b50*/  LDL.LU.64 R148, [R1+0x168] ;  /* 0x0001680001947983 */ /* 0x000f220000300a00 */
[----:B------:R-:W-:-:S02]  /*11b60*/  VIADD R0, R235, 0xffffffa3 ;  /* 0xffffffa3eb007836 */ /* 0x000fc40000000000 */
[----:B------:R-:W2:Y:S01]  /*11b70*/  LDC R235, c[0x0][0x230] ;  /* 0x00008c00ffeb7b82 */ /* 0x000ea20000000800 */
[----:B------:R1:W-:Y:S01]  /*11b80*/  LDGSTS.E [R246+0x24008], desc[UR8][R28.64], !P5 ;  /* 0x240080001cf67fae */ /* 0x0003e2000e921848 */
[----:B---3--:R-:W-:Y:S01]  /*11b90*/  IMAD.WIDE R36, R22, 0x4, R160 ;  /* 0x0000000416247825 */ /* 0x008fe200078e02a0 */
[----:B------:R-:W-:Y:S02]  /*11ba0*/  ISETP.GE.U32.AND P1, PT, R0, 0x7fffff64, PT ;  /* 0x7fffff640000780c */ /* 0x000fe40003f26070 */
[----:B------:R3:W-:Y:S04]  /*11bb0*/  LDGSTS.E [R246+0x28008], desc[UR8][R18.64], !P5 ;  /* 0x2800800012f67fae */ /* 0x0007e8000e921848 */
[----:B------:R4:W-:Y:S04]  /*11bc0*/  STL.64 [R1+0x1020], R36 ;  /* 0x0010202401007387 */ /* 0x0009e80000100a00 */
[----:B------:R-:W4:Y:S01]  /*11bd0*/  LDL.LU.64 R160, [R1+0x160] ;  /* 0x0001600001a07983 */ /* 0x000f220000300a00 */
[----:B------:R-:W-:-:S02]  /*11be0*/  VIADD R0, R4, 0xffffffa2 ;  /* 0xffffffa204007836 */ /* 0x000fc40000000000 */
[----:B------:R-:W3:Y:S01]  /*11bf0*/  LDC R4, c[0x0][0x230] ;  /* 0x00008c00ff047b82 */ /* 0x000ee20000000800 */
[----:B------:R4:W-:Y:S02]  /*11c00*/  LDGSTS.E [R246+0x2c008], desc[UR8][R10.64], !P5 ;  /* 0x2c0080000af67fae */ /* 0x0009e4000e921848 */
[----:B------:R-:W-:Y:S01]  /*11c10*/  ISETP.GE.U32.AND P2, PT, R0, 0x7fffff63, PT ;  /* 0x7fffff630000780c */ /* 0x000fe20003f46070 */
[----:B------:R-:W-:Y:S01]  /*11c20*/  VIADD R0, R5, 0xffffffa1 ;  /* 0xffffffa105007836 */ /* 0x000fe20000000000 */
[----:B------:R4:W-:Y:S01]  /*11c30*/  LDGSTS.E [R246+0x2000c], desc[UR8][R36.64], !P6 ;  /* 0x2000c00024f67fae */ /* 0x0009e2000f121848 */
[----:B-1----:R-:W-:Y:S02]  /*11c40*/  IMAD.WIDE R28, R22, 0x4, R100 ;  /* 0x00000004161c7825 */ /* 0x002fe400078e0264 */
[----:B------:R-:W1:Y:S01]  /*11c50*/  LDC R5, c[0x0][0x230] ;  /* 0x00008c00ff057b82 */ /* 0x000e620000000800 */
[----:B------:R-:W-:Y:S01]  /*11c60*/  ISETP.GE.U32.AND P3, PT, R0, 0x7fffff62, PT ;  /* 0x7fffff620000780c */ /* 0x000fe20003f66070 */
[----:B--2---:R-:W-:Y:S01]  /*11c70*/  VIADD R0, R235, 0xffffffa0 ;  /* 0xffffffa0eb007836 */ /* 0x004fe20000000000 */
[----:B------:R2:W-:Y:S04]  /*11c80*/  STL.64 [R1+0x13b0], R28 ;  /* 0x0013b01c01007387 */ /* 0x0005e80000100a00 */
[----:B------:R-:W-:Y:S01]  /*11c90*/  ISETP.GE.U32.AND P4, PT, R0, 0x7fffff61, PT ;  /* 0x7fffff610000780c */ /* 0x000fe20003f86070 */
[----:B------:R2:W-:Y:S01]  /*11ca0*/  LDGSTS.E [R246+0x2400c], desc[UR8][R28.64], !P6 ;  /* 0x2400c0001cf67fae */ /* 0x0005e2000f121848 */
[----:B------:R-:W1:Y:S01]  /*11cb0*/  LDC R235, c[0x0][0x230] ;  /* 0x00008c00ffeb7b82 */ /* 0x000e620000000800 */
[----:B---3--:R-:W-:-:S07]  /*11cc0*/  VIADD R0, R4, 0xffffff87 ;  /* 0xffffff8704007836 */ /* 0x008fce0000000000 */
[----:B------:R-:W3:Y:S01]  /*11cd0*/  LDC R4, c[0x0][0x230] ;  /* 0x00008c00ff047b82 */ /* 0x000ee20000000800 */
[----:B------:R-:W-:Y:S01]  /*11ce0*/  ISETP.GE.U32.AND P5, PT, R0, 0x7fffff48, PT ;  /* 0x7fffff480000780c */ /* 0x000fe20003fa6070 */
[----:B------:R-:W-:-:S04]  /*11cf0*/  IMAD.WIDE R18, R22, 0x4, R108 ;  /* 0x0000000416127825 */ /* 0x000fc800078e026c */
[C---:B----4-:R-:W-:Y:S01]  /*11d00*/  IMAD.WIDE R10, R22.reuse, 0x4, R116 ;  /* 0x00000004160a7825 */ /* 0x050fe200078e0274 */
[----:B------:R4:W-:Y:S03]  /*11d10*/  STL.64 [R1+0x13b8], R18 ;  /* 0x0013b81201007387 */ /* 0x0009e60000100a00 */
[C---:B------:R-:W-:Y:S01]  /*11d20*/  IMAD.WIDE R36, R22.reuse, 0x4, R140 ;  /* 0x0000000416247825 */ /* 0x040fe200078e028c */
[----:B------:R4:W-:Y:S03]  /*11d30*/  LDGSTS.E [R246+0x2800c], desc[UR8][R18.64], !P6 ;  /* 0x2800c00012f67fae */ /* 0x0009e6000f121848 */
[C---:B--2---:R-:W-:Y:S01]  /*11d40*/  IMAD.WIDE R28, R22.reuse, 0x4, R168 ;  /* 0x00000004161c7825 */ /* 0x044fe200078e02a8 */
[----:B------:R2:W-:Y:S04]  /*11d50*/  STL.64 [R1+0x13c0], R10 ;  /* 0x0013c00a01007387 */ /* 0x0005e80000100a00 */
[----:B------:R2:W-:Y:S01]  /*11d60*/  LDGSTS.E [R246+0x2c00c], desc[UR8][R10.64], !P6 ;  /* 0x2c00c0000af67fae */ /* 0x0005e2000f121848 */
[----:B----4-:R-:W-:-:S03]  /*11d70*/  IMAD.WIDE R18, R22, 0x4, R176 ;  /* 0x0000000416127825 */ /* 0x010fc600078e02b0 */
[----:B------:R4:W-:Y:S04]  /*11d80*/  STL.64 [R1+0x1748], R36 ;  /* 0x0017482401007387 */ /* 0x0009e80000100a00 */
[----:B------:R-:W3:Y:S01]  /*11d90*/  LDL.LU.64 R92, [R1+0x158] ;  /* 0x00015800015c7983 */ /* 0x000ee20000300a00 */
[----:B--2---:R-:W-:-:S03]  /*11da0*/  IMAD.WIDE R10, R22, 0x4, R184 ;  /* 0x00000004160a7825 */ /* 0x004fc600078e02b8 */
[----:B------:R2:W-:Y:S04]  /*11db0*/  STL.64 [R1+0x1750], R28 ;  /* 0x0017501c01007387 */ /* 0x0005e80000100a00 */
[----:B------:R-:W3:Y:S04]  /*11dc0*/  LDL.LU.64 R100, [R1+0x138] ;  /* 0x0001380001647983 */ /* 0x000ee80000300a00 */
[----:B------:R1:W-:Y:S04]  /*11dd0*/  STL.64 [R1+0x1758], R18 ;  /* 0x0017581201007387 */ /* 0x0003e80000100a00 */
[----:B------:R-:W3:Y:S04]  /*11de0*/  LDL.LU.64 R108, [R1+0x150] ;  /* 0x00015000016c7983 */ /* 0x000ee80000300a00 */
[----:B------:R1:W-:Y:S04]  /*11df0*/  STL.64 [R1+0x1760], R10 ;  /* 0x0017600a01007387 */ /* 0x0003e80000100a00 */
[----:B------:R-:W3:Y:S04]  /*11e00*/  LDL.LU.64 R116, [R1+0x148] ;  /* 0x0001480001747983 */ /* 0x000ee80000300a00 */
[----:B------:R-:W3:Y:S04]  /*11e10*/  LDL.LU.64 R140, [R1+0x140] ;  /* 0x00014000018c7983 */ /* 0x000ee80000300a00 */
[----:B------:R-:W3:Y:S04]  /*11e20*/  LDL.LU.64 R168, [R1+0x130] ;  /* 0x0001300001a87983 */ /* 0x000ee80000300a00 */
[----:B------:R-:W3:Y:S04]  /*11e30*/  LDL.LU.64 R176, [R1+0x128] ;  /* 0x0001280001b07983 */ /* 0x000ee80000300a00 */
[----:B------:R4:W-:Y:S04]  /*11e40*/  LDGSTS.E [R246+0x30000], desc[UR8][R36.64], !P5 ;  /* 0x3000000024f67fae */ /* 0x0009e8000e921848 */
[----:B------:R2:W-:Y:S04]  /*11e50*/  LDGSTS.E [R246+0x34000], desc[UR8][R28.64], !P5 ;  /* 0x340000001cf67fae */ /* 0x0005e8000e921848 */
[----:B------:R1:W-:Y:S01]  /*11e60*/  LDGSTS.E [R246+0x38000], desc[UR8][R18.64], !P5 ;  /* 0x3800000012f67fae */ /* 0x0003e2000e921848 */
[----:B----4-:R-:W-:-:S03]  /*11e70*/  IMAD.WIDE R36, R22, 0x4, R124 ;  /* 0x0000000416247825 */ /* 0x010fc600078e027c */
[----:B------:R-:W4:Y:S01]  /*11e80*/  LDL.LU.64 R184, [R1+0x120] ;  /* 0x0001200001b87983 */ /* 0x000f220000300a00 */
[----:B--2---:R-:W-:-:S03]  /*11e90*/  IMAD.WIDE R28, R22, 0x4, R132 ;  /* 0x00000004161c7825 */ /* 0x004fc600078e0284 */
[----:B------:R2:W-:Y:S01]  /*11ea0*/  LDGSTS.E [R246+0x3c000], desc[UR8][R10.64], !P5 ;  /* 0x3c0000000af67fae */ /* 0x0005e2000e921848 */
[----:B-1----:R-:W-:-:S03]  /*11eb0*/  IMAD.WIDE R18, R22, 0x4, R148 ;  /* 0x0000000416127825 */ /* 0x002fc600078e0294 */
[----:B------:R1:W-:Y:S04]  /*11ec0*/  STL.64 [R1+0x1768], R36 ;  /* 0x0017682401007387 */ /* 0x0003e80000100a00 */
[----:B------:R1:W-:Y:S04]  /*11ed0*/  STL.64 [R1+0x1770], R28 ;  /* 0x0017701c01007387 */ /* 0x0003e80000100a00 */
[----:B------:R1:W-:Y:S01]  /*11ee0*/  STL.64 [R1+0x1778], R18 ;  /* 0x0017781201007387 */ /* 0x0003e20000100a00 */
[----:B--2---:R-:W-:-:S05]  /*11ef0*/  IMAD.WIDE R10, R22, 0x4, R160 ;  /* 0x00000004160a7825 */ /* 0x004fca00078e02a0 */
[----:B------:R4:W-:Y:S04]  /*11f00*/  STL.64 [R1+0x1780], R10 ;  /* 0x0017800a01007387 */ /* 0x0009e80000100a00 */
[----:B------:R-:W2:Y:S04]  /*11f10*/  LDL.LU.64 R124, [R1+0x4f8] ;  /* 0x0004f800017c7983 */ /* 0x000ea80000300a00 */
[----:B------:R-:W2:Y:S04]  /*11f20*/  LDL.LU.64 R132, [R1+0x4f0] ;  /* 0x0004f00001847983 */ /* 0x000ea80000300a00 */
[----:B------:R-:W2:Y:S04]  /*11f30*/  LDL.LU.64 R148, [R1+0x4e8] ;  /* 0x0004e80001947983 */ /* 0x000ea80000300a00 */
[----:B------:R-:W2:Y:S01]  /*11f40*/  LDL.LU.64 R160, [R1+0x4e0] ;  /* 0x0004e00001a07983 */ /* 0x000ea20000300a00 */
[----:B------:R-:W-:-:S05]  /*11f50*/  VIADD R0, R234, 0xffffff86 ;  /* 0xffffff86ea007836 */ /* 0x000fca0000000000 */
[----:B------:R-:W-:Y:S01]  /*11f60*/  ISETP.GE.U32.AND P6, PT, R0, 0x7fffff47, PT ;  /* 0x7fffff470000780c */ /* 0x000fe20003fc6070 */
[----:B------:R-:W-:Y:S02]  /*11f70*/  VIADD R0, R5, 0xffffff85 ;  /* 0xffffff8505007836 */ /* 0x000fe40000000000 */
[----:B------:R-:W2:Y:S03]  /*11f80*/  LDC R5, c[0x0][0x230] ;  /* 0x00008c00ff057b82 */ /* 0x000ea60000000800 */
[----:B------:R-:W-:Y:S01]  /*11f90*/  ISETP.GE.U32.AND P5, PT, R0, 0x7fffff46, PT ;  /* 0x7fffff460000780c */ /* 0x000fe20003fa6070 */
[----:B---3--:R-:W-:-:S06]  /*11fa0*/  VIADD R0, R4, 0xffffff84 ;  /* 0xffffff8404007836 */ /* 0x008fcc0000000000 */
[----:B------:R1:W-:Y:S04]  /*11fb0*/  LDGSTS.E [R246+0x30004], desc[UR8][R36.64], !P6 ;  /* 0x3000400024f67fae */ /* 0x0003e8000f121848 */
[----:B------:R3:W-:Y:S04]  /*11fc0*/  LDGSTS.E [R246+0x34004], desc[UR8][R28.64], !P6 ;  /* 0x340040001cf67fae */ /* 0x0007e8000f121848 */
[----:B------:R3:W-:Y:S04]  /*11fd0*/  LDGSTS.E [R246+0x38004], desc[UR8][R18.64], !P6 ;  /* 0x3800400012f67fae */ /* 0x0007e8000f121848 */
[----:B------:R4:W-:Y:S01]  /*11fe0*/  LDGSTS.E [R246+0x3c004], desc[UR8][R10.64], !P6 ;  /* 0x3c0040000af67fae */ /* 0x0009e2000f121848 */
[----:B------:R-:W-:Y:S01]  /*11ff0*/  ISETP.GE.U32.AND P6, PT, R0, 0x7fffff45, PT ;  /* 0x7fffff450000780c */ /* 0x000fe20003fc6070 */
[----:B------:R-:W-:-:S04]  /*12000*/  IMAD.WIDE R68, R22, 0x4, R92 ;  /* 0x0000000416447825 */ /* 0x000fc800078e025c */
[C---:B-1----:R-:W-:Y:S01]  /*12010*/  IMAD.WIDE R36, R22.reuse, 0x4, R100 ;  /* 0x0000000416247825 */ /* 0x042fe200078e0264 */
[----:B------:R-:W-:Y:S03]  /*12020*/  STL.64 [R1+0x1788], R68 ;  /* 0x0017884401007387 */ /* 0x000fe60000100a00 */
[C---:B------:R-:W-:Y:S01]  /*12030*/  IMAD.WIDE R60, R22.reuse, 0x4, R108 ;  /* 0x00000004163c7825 */ /* 0x040fe200078e026c */
[----:B------:R-:W-:Y:S03]  /*12040*/  STL.64 [R1+0x17a8], R36 ;  /* 0x0017a82401007387 */ /* 0x000fe60000100a00 */
[C---:B------:R-:W-:Y:S01]  /*12050*/  IMAD.WIDE R52, R22.reuse, 0x4, R116 ;  /* 0x0000000416347825 */ /* 0x040fe200078e0274 */
[----:B------:R-:W-:Y:S03]  /*12060*/  STL.64 [R1+0x1790], R60 ;  /* 0x0017903c01007387 */ /* 0x000fe60000100a00 */
[C---:B------:R-:W-:Y:S01]  /*12070*/  IMAD.WIDE R44, R22.reuse, 0x4, R140 ;  /* 0x00000004162c7825 */ /* 0x040fe200078e028c */
[----:B------:R-:W-:Y:S03]  /*12080*/  STL.64 [R1+0x1798], R52 ;  /* 0x0017983401007387 */ /* 0x000fe60000100a00 */
[C---:B---3--:R-:W-:Y:S01]  /*12090*/  IMAD.WIDE R28, R22.reuse, 0x4, R168 ;  /* 0x00000004161c7825 */ /* 0x048fe200078e02a8 */
[----:B------:R-:W-:Y:S03]  /*120a0*/  STL.64 [R1+0x17a0], R44 ;  /* 0x0017a02c01007387 */ /* 0x000fe60000100a00 */
[C---:B------:R-:W-:Y:S01]  /*120b0*/  IMAD.WIDE R18, R22.reuse, 0x4, R176 ;  /* 0x0000000416127825 */ /* 0x040fe200078e02b0 */
[----:B------:R-:W3:Y:S04]  /*120c0*/  LDL.LU.64 R168, [R1+0x4d8] ;  /* 0x0004d80001a87983 */ /* 0x000ee80000300a00 */
[----:B------:R-:W-:Y:S04]  /*120d0*/  STL.64 [R1+0x17b0], R28 ;  /* 0x0017b01c01007387 */ /* 0x000fe80000100a00 */
[----:B------:R-:W3:Y:S04]  /*120e0*/  LDL.LU.64 R176, [R1+0x4b8] ;  /* 0x0004b80001b07983 */ /* 0x000ee80000300a00 */
[----:B------:R1:W-:Y:S01]  /*120f0*/  STL.64 [R1+0x17b8], R18 ;  /* 0x0017b81201007387 */ /* 0x0003e20000100a00 */
[----:B----4-:R-:W-:-:S03]  /*12100*/  IMAD.WIDE R10, R22, 0x4, R184 ;  /* 0x00000004160a7825 */ /* 0x010fc600078e02b8 */
[----:B------:R-:W-:Y:S04]  /*12110*/  LDGSTS.E [R246+0x30008], desc[UR8][R68.64], !P5 ;  /* 0x3000800044f67fae */ /* 0x000fe8000e921848 */
[----:B------:R-:W4:Y:S04]  /*12120*/  LDL.LU.64 R184, [R1+0x118] ;  /* 0x0001180001b87983 */ /* 0x000f280000300a00 */
[----:B------:R-:W-:Y:S04]  /*12130*/  LDGSTS.E [R246+0x34008], desc[UR8][R60.64], !P5 ;  /* 0x340080003cf67fae */ /* 0x000fe8000e921848 */
[----:B------:R-:W-:Y:S04]  /*12140*/  LDGSTS.E [R246+0x38008], desc[UR8][R52.64], !P5 ;  /* 0x3800800034f67fae */ /* 0x000fe8000e921848 */
[----:B------:R-:W-:Y:S04]  /*12150*/  LDGSTS.E [R246+0x3c008], desc[UR8][R44.64], !P5 ;  /* 0x3c0080002cf67fae */ /* 0x000fe8000e921848 */
[----:B------:R-:W-:Y:S04]  /*12160*/  LDGSTS.E [R246+0x3000c], desc[UR8][R36.64], !P6 ;  /* 0x3000c00024f67fae */ /* 0x000fe8000f121848 */
[----:B------:R1:W-:Y:S04]  /*12170*/  STL.64 [R1+0x17c0], R10 ;  /* 0x0017c00a01007387 */ /* 0x0003e80000100a00 */
[----:B------:R-:W-:Y:S04]  /*12180*/  LDGSTS.E [R246+0x3400c], desc[UR8][R28.64], !P6 ;  /* 0x3400c0001cf67fae */ /* 0x000fe8000f121848 */
[----:B------:R1:W-:Y:S04]  /*12190*/  LDGSTS.E [R246+0x3800c], desc[UR8][R18.64], !P6 ;  /* 0x3800c00012f67fae */ /* 0x0003e8000f121848 */
[----:B------:R-:W4:Y:S04]  /*121a0*/  LDL.LU.64 R140, [R1+0xf8] ;  /* 0x0000f800018c7983 */ /* 0x000f280000300a00 */
[----:B------:R-:W4:Y:S04]  /*121b0*/  LDL.LU.64 R116, [R1+0xd8] ;  /* 0x0000d80001747983 */ /* 0x000f280000300a00 */
[----:B------:R1:W-:Y:S04]  /*121c0*/  LDGSTS.E [R246+0x3c00c], desc[UR8][R10.64], !P6 ;  /* 0x3c00c0000af67fae */ /* 0x0003e8000f121848 */
[----:B------:R-:W4:Y:S04]  /*121d0*/  LDL.LU.64 R84, [R1+0xb8] ;  /* 0x0000b80001547983 */ /* 0x000f280000300a00 */
[----:B------:R-:W4:Y:S01]  /*121e0*/  LDL.LU.64 R76, [R1+0x98] ;  /* 0x00009800014c7983 */ /* 0x000f220000300a00 */
[----:B--2---:R-:W-:-:S04]  /*121f0*/  IMAD.WIDE R238, R22, 0x4, R124 ;  /* 0x0000000416ee7825 */ /* 0x004fc800078e027c */
[C---:B------:R-:W-:Y:S01]  /*12200*/  IMAD.WIDE R240, R22.reuse, 0x4, R132 ;  /* 0x0000000416f07825 */ /* 0x040fe200078e0284 */
[----:B------:R-:W-:Y:S03]  /*12210*/  LDGSTS.E [R247+0x20000], desc[UR8][R238.64], !P1 ;  /* 0x20000000eef77fae */ /* 0x000fe6000c921848 */
[C---:B-1----:R-:W-:Y:S01]  /*12220*/  IMAD.WIDE R18, R22.reuse, 0x4, R148 ;  /* 0x0000000416127825 */ /* 0x042fe200078e0294 */
[----:B------:R-:W-:Y:S03]  /*12230*/  LDGSTS.E [R247+0x24000], desc[UR8][R240.64], !P1 ;  /* 0x24000000f0f77fae */ /* 0x000fe6000c921848 */
[----:B------:R-:W-:Y:S01]  /*12240*/  IMAD.WIDE R10, R22, 0x4, R160 ;  /* 0x00000004160a7825 */ /* 0x000fe200078e02a0 */
[----:B------:R1:W-:Y:S04]  /*12250*/  STL.64 [R1+0xe00], R18 ;  /* 0x000e001201007387 */ /* 0x0003e80000100a00 */
[----:B------:R-:W2:Y:S04]  /*12260*/  LDL.LU.64 R60, [R1+0x4d0] ;  /* 0x0004d000013c7983 */ /* 0x000ea80000300a00 */
[----:B------:R2:W-:Y:S04]  /*12270*/  STL.64 [R1+0xe20], R10 ;  /* 0x000e200a01007387 */ /* 0x0005e80000100a00 */
[----:B------:R-:W2:Y:S04]  /*12280*/  LDL.LU.64 R52, [R1+0x4c8] ;  /* 0x0004c80001347983 */ /* 0x000ea80000300a00 */
[----:B------:R-:W2:Y:S04]  /*12290*/  LDL.LU.64 R108, [R1+0x4c0] ;  /* 0x0004c000016c7983 */ /* 0x000ea80000300a00 */
[----:B------:R-:W-:Y:S01]  /*122a0*/  LDGSTS.E [R247+0x28000], desc[UR8][R18.64], !P1 ;  /* 0x2800000012f77fae */ /* 0x000fe2000c921848 */
[----:B------:R-:W-:-:S02]  /*122b0*/  IMAD.SHL.U32 R252, R243, 0x40, RZ ;  /* 0x00000040f3fc7824 */ /* 0x000fc400078e00ff */
[----:B------:R-:W-:Y:S01]  /*122c0*/  VIADD R0, R236, 0xffffff82 ;  /* 0xffffff82ec007836 */ /* 0x000fe20000000000 */
[----:B------:R2:W-:Y:S04]  /*122d0*/  LDGSTS.E [R247+0x2c000], desc[UR8][R10.64], !P1 ;  /* 0x2c0000000af77fae */ /* 0x0005e8000c921848 */
[----:B-1----:R-:W2:Y:S04]  /*122e0*/  LDL.LU.64 R18, [R1+0x4b0] ;  /* 0x0004b00001127983 */ /* 0x002ea80000300a00 */
[----:B------:R-:W2:Y:S01]  /*122f0*/  LDL.LU.64 R28, [R1+0x4a8] ;  /* 0x0004a800011c7983 */ /* 0x000ea20000300a00 */
[----:B------:R-:W-:Y:S01]  /*12300*/  VIADD R4, R235, 0xffffff83 ;  /* 0xffffff83eb047836 */ /* 0x000fe20000000000 */
[----:B------:R-:W-:Y:S01]  /*12310*/  ISETP.GE.U32.AND P5, PT, R0, 0x7fffff43, PT ;  /* 0x7fffff430000780c */ /* 0x000fe20003fa6070 */
[----:B------:R-:W-:-:S03]  /*12320*/  VIADD R0, R5, 0xffffff81 ;  /* 0xffffff8105007836 */ /* 0x000fc60000000000 */
[----:B------:R-:W-:Y:S01]  /*12330*/  ISETP.GE.U32.AND P6, PT, R4, 0x7fffff44, PT ;  /* 0x7fffff440400780c */ /* 0x000fe20003fc6070 */
[----:B---3--:R-:W-:-:S05]  /*12340*/  IMAD.WIDE R154, R22, 0x4, R168 ;  /* 0x00000004169a7825 */ /* 0x008fca00078e02a8 */
[----:B------:R-:W-:Y:S01]  /*12350*/  LDGSTS.E [R247+0x20004], desc[UR8][R154.64], !P2 ;  /* 0x200040009af77fae */ /* 0x000fe2000d121848 */
[----:B------:R-:W-:-:S04]  /*12360*/  IMAD.WIDE R152, R22, 0x4, R176 ;  /* 0x0000000416987825 */ /* 0x000fc800078e02b0 */
[C---:B----4-:R-:W-:Y:S02]  /*12370*/  IMAD.WIDE R176, R22.reuse, 0x4, R184 ;  /* 0x0000000416b07825 */ /* 0x050fe400078e02b8 */
[----:B------:R-:W3:Y:S04]  /*12380*/  LDL.LU.64 R184, [R1+0x4a0] ;  /* 0x0004a00001b87983 */ /* 0x000ee80000300a00 */
[----:B------:R-:W4:Y:S04]  /*12390*/  LDL.LU.64 R168, [R1+0x110] ;  /* 0x0001100001a87983 */ /* 0x000f280000300a00 */
[----:B------:R-:W4:Y:S04]  /*123a0*/  LDL.LU.64 R160, [R1+0x108] ;  /* 0x0001080001a07983 */ /* 0x000f280000300a00 */
[----:B------:R-:W4:Y:S04]  /*123b0*/  LDL.LU.64 R148, [R1+0x100] ;  /* 0x0001000001947983 */ /* 0x000f280000300a00 */
[----:B------:R-:W-:Y:S04]  /*123c0*/  STL [R1+0x1044], R252 ;  /* 0x001044fc01007387 */ /* 0x000fe80000100800 */
[----:B------:R-:W-:Y:S04]  /*123d0*/  STL.64 [R1+0xe18], R154 ;  /* 0x000e189a01007387 */ /* 0x000fe80000100a00 */
[----:B------:R-:W4:Y:S04]  /*123e0*/  LDL.LU.64 R132, [R1+0xf0] ;  /* 0x0000f00001847983 */ /* 0x000f280000300a00 */
[----:B------:R-:W4:Y:S01]  /*123f0*/  LDL.LU.64 R124, [R1+0xe8] ;  /* 0x0000e800017c7983 */ /* 0x000f220000300a00 */
[----:B------:R-:W-:-:S03]  /*12400*/  IMAD.WIDE R140, R22, 0x4, R140 ;  /* 0x00000004168c7825 */ /* 0x000fc600078e028c */
[----:B------:R-:W-:Y:S01]  /*12410*/  STL.64 [R1+0xf70], R152 ;  /* 0x000f709801007387 */ /* 0x000fe20000100a00 */
[----:B------:R-:W-:-:S03]  /*12420*/  IMAD.WIDE R100, R22, 0x4, R116 ;  /* 0x0000000416647825 */ /* 0x000fc600078e0274 */
[----:B------:R-:W4:Y:S04]  /*12430*/  LDL.LU.64 R116, [R1+0xe0] ;  /* 0x0000e00001747983 */ /* 0x000f280000300a00 */
[----:B------:R-:W4:Y:S01]  /*12440*/  LDL.LU.64 R92, [R1+0xd0] ;  /* 0x0000d000015c7983 */ /* 0x000f220000300a00 */
[----:B------:R-:W-:-:S03]  /*12450*/  IMAD.WIDE R68, R22, 0x4, R84 ;  /* 0x0000000416447825 */ /* 0x000fc600078e0254 */
[----:B------:R-:W-:Y:S01]  /*12460*/  STL.64 [R1+0x1428], R176 ;  /* 0x001428b001007387 */ /* 0x000fe20000100a00 */
[----:B------:R-:W-:-:S03]  /*12470*/  IMAD.WIDE R36, R22, 0x4, R76 ;  /* 0x0000000416247825 */ /* 0x000fc600078e024c */
[----:B------:R-:W4:Y:S04]  /*12480*/  LDL.LU.64 R84, [R1+0xc8] ;  /* 0x0000c80001547983 */ /* 0x000f280000300a00 */
[----:B------:R-:W4:Y:S04]  /*12490*/  LDL.LU.64 R76, [R1+0xc0] ;  /* 0x0000c000014c7983 */ /* 0x000f280000300a00 */
[----:B------:R-:W-:Y:S01]  /*124a0*/  STL.64 [R1+0x17c8], R140 ;  /* 0x0017c88c01007387 */ /* 0x000fe20000100a00 */
[----:B--2---:R-:W-:-:S03]  /*124b0*/  IMAD.WIDE R4, R22, 0x4, R60 ;  /* 0x0000000416047825 */ /* 0x004fc600078e023c */
[----:B------:R-:W2:Y:S04]  /*124c0*/  LDL.LU.64 R60, [R1+0xb0] ;  /* 0x0000b000013c7983 */ /* 0x000ea80000300a00 */
[----:B------:R-:W-:Y:S01]  /*124d0*/  STL.64 [R1+0x17e8], R100 ;  /* 0x0017e86401007387 */ /* 0x000fe20000100a00 */
[----:B------:R-:W-:-:S03]  /*124e0*/  IMAD.WIDE R234, R22, 0x4, R52 ;  /* 0x0000000416ea7825 */ /* 0x000fc600078e0234 */
[----:B------:R-:W-:Y:S01]  /*124f0*/  STL.64 [R1+0x1808], R68 ;  /* 0x0018084401007387 */ /* 0x000fe20000100a00 */
[----:B------:R-:W-:-:S03]  /*12500*/  IMAD.WIDE R236, R22, 0x4, R108 ;  /* 0x0000000416ec7825 */ /* 0x000fc600078e026c */
[----:B------:R-:W2:Y:S04]  /*12510*/  LDL.LU.64 R52, [R1+0xa8] ;  /* 0x0000a80001347983 */ /* 0x000ea80000300a00 */
[----:B------:R-:W2:Y:S04]  /*12520*/  LDL.LU.64 R44, [R1+0xa0] ;  /* 0x0000a000012c7983 */ /* 0x000ea80000300a00 */
[----:B------:R-:W2:Y:S04]  /*12530*/  LDL.LU.64 R108, [R1+0x90] ;  /* 0x00009000016c7983 */ /* 0x000ea80000300a00 */
[----:B------:R-:W-:Y:S01]  /*12540*/  STL.64 [R1+0x1828], R36 ;  /* 0x0018282401007387 */ /* 0x000fe20000100a00 */
[----:B------:R-:W-:-:S03]  /*12550*/  IMAD.WIDE R242, R22, 0x4, R18 ;  /* 0x0000000416f27825 */ /* 0x000fc600078e0212 */
[----:B------:R-:W2:Y:S01]  /*12560*/  LDL.LU.64 R18, [R1+0x88] ;  /* 0x0000880001127983 */ /* 0x000ea20000300a00 */
[----:B------:R-:W-:-:S03]  /*12570*/  IMAD.WIDE R10, R22, 0x4, R28 ;  /* 0x00000004160a7825 */ /* 0x000fc600078e021c */
[----:B------:R-:W-:Y:S04]  /*12580*/  LDGSTS.E [R247+0x24004], desc[UR8][R4.64], !P2 ;  /* 0x2400400004f77fae */ /* 0x000fe8000d121848 */
[----:B------:R1:W-:Y:S04]  /*12590*/  STL.64 [R1+0xe40], R10 ;  /* 0x000e400a01007387 */ /* 0x0003e80000100a00 */
[----:B------:R-:W-:Y:S04]  /*125a0*/  LDGSTS.E [R247+0x28004], desc[UR8][R234.64], !P2 ;  /* 0x28004000eaf77fae */ /* 0x000fe8000d121848 */
[----:B------:R-:W-:Y:S04]  /*125b0*/  LDGSTS.E [R247+0x2c004], desc[UR8][R236.64], !P2 ;  /* 0x2c004000ecf77fae */ /* 0x000fe8000d121848 */
[----:B------:R-:W-:Y:S04]  /*125c0*/  LDGSTS.E [R247+0x20008], desc[UR8][R152.64], !P3 ;  /* 0x2000800098f77fae */ /* 0x000fe8000d921848 */
[----:B------:R-:W-:Y:S04]  /*125d0*/  LDGSTS.E [R247+0x24008], desc[UR8][R242.64], !P3 ;  /* 0x24008000f2f77fae */ /* 0x000fe8000d921848 */
[----:B------:R1:W-:Y:S01]  /*125e0*/  LDGSTS.E [R247+0x28008], desc[UR8][R10.64], !P3 ;  /* 0x280080000af77fae */ /* 0x0003e2000d921848 */
[----:B---3--:R-:W-:-:S04]  /*125f0*/  IMAD.WIDE R184, R22, 0x4, R184 ;  /* 0x0000000416b87825 */ /* 0x008fc800078e02b8 */
[C---:B----4-:R-:W-:Y:S01]  /*12600*/  IMAD.WIDE R168, R22.reuse, 0x4, R168 ;  /* 0x0000000416a87825 */ /* 0x050fe200078e02a8 */
[----:B------:R3:W-:Y:S03]  /*12610*/  STL.64 [R1+0xe68], R184 ;  /* 0x000e68b801007387 */ /* 0x0007e60000100a00 */
[C---:B------:R-:W-:Y:S01]  /*12620*/  IMAD.WIDE R160, R22.reuse, 0x4, R160 ;  /* 0x0000000416a07825 */ /* 0x040fe200078e02a0 */
[----:B------:R4:W-:Y:S03]  /*12630*/  STL.64 [R1+0xef8], R168 ;  /* 0x000ef8a801007387 */ /* 0x0009e60000100a00 */
[----:B------:R-:W-:Y:S01]  /*12640*/  IMAD.WIDE R148, R22, 0x4, R148 ;  /* 0x0000000416947825 */ /* 0x000fe200078e0294 */
[----:B------:R4:W-:Y:S04]  /*12650*/  STL.64 [R1+0xf30], R160 ;  /* 0x000f30a001007387 */ /* 0x0009e80000100a00 */
[----:B------:R4:W-:Y:S01]  /*12660*/  STL.64 [R1+0xf68], R148 ;  /* 0x000f689401007387 */ /* 0x0009e20000100a00 */
[----:B------:R-:W-:Y:S01]  /*12670*/  UIADD3 UR48, UR48, -0x80, URZ ;  /* 0xffffff8030307890 */ /* 0x000fe2000fffe03f */
[----:B------:R-:W-:-:S02]  /*12680*/  ISETP.GE.U32.AND P1, PT, R0, 0x7fffff42, PT ;  /* 0x7fffff420000780c */ /* 0x000fc40003f26070 */
[----:B------:R-:W-:Y:S01]  /*12690*/  LDGSTS.E [R247+0x2c008], desc[UR8][R184.64], !P3 ;  /* 0x2c008000b8f77fae */ /* 0x000fe2000d921848 */
[----:B------:R-:W-:-:S04]  /*126a0*/  IMAD.WIDE R132, R22, 0x4, R132 ;  /* 0x0000000416847825 */ /* 0x000fc800078e0284 */
[C---:B------:R-:W-:Y:S01]  /*126b0*/  IMAD.WIDE R124, R22.reuse, 0x4, R124 ;  /* 0x00000004167c7825 */ /* 0x040fe200078e027c */
[----:B------:R4:W-:Y:S03]  /*126c0*/  STL.64 [R1+0x17d0], R132 ;  /* 0x0017d08401007387 */ /* 0x0009e60000100a00 */
[C---:B------:R-:W-:Y:S01]  /*126d0*/  IMAD.WIDE R116, R22.reuse, 0x4, R116 ;  /* 0x0000000416747825 */ /* 0x040fe200078e0274 */
[----:B------:R4:W-:Y:S03]  /*126e0*/  STL.64 [R1+0x17d8], R124 ;  /* 0x0017d87c01007387 */ /* 0x0009e60000100a00 */
[C---:B------:R-:W-:Y:S01]  /*126f0*/  IMAD.WIDE R92, R22.reuse, 0x4, R92 ;  /* 0x00000004165c7825 */ /* 0x040fe200078e025c */
[----:B------:R4:W-:Y:S03]  /*12700*/  STL.64 [R1+0x17e0], R116 ;  /* 0x0017e07401007387 */ /* 0x0009e60000100a00 */
[C---:B------:R-:W-:Y:S01]  /*12710*/  IMAD.WIDE R84, R22.reuse, 0x4, R84 ;  /* 0x0000000416547825 */ /* 0x040fe200078e0254 */
[----:B------:R4:W-:Y:S03]  /*12720*/  STL.64 [R1+0x17f0], R92 ;  /* 0x0017f05c01007387 */ /* 0x0009e60000100a00 */
[C---:B------:R-:W-:Y:S01]  /*12730*/  IMAD.WIDE R76, R22.reuse, 0x4, R76 ;  /* 0x00000004164c7825 */ /* 0x040fe200078e024c */
[----:B------:R4:W-:Y:S04]  /*12740*/  STL.64 [R1+0x17f8], R84 ;  /* 0x0017f85401007387 */ /* 0x0009e80000100a00 */
[----:B------:R4:W-:Y:S01]  /*12750*/  STL.64 [R1+0x1800], R76 ;  /* 0x0018004c01007387 */ /* 0x0009e20000100a00 */
[----:B--2---:R-:W-:-:S04]  /*12760*/  IMAD.WIDE R60, R22, 0x4, R60 ;  /* 0x00000004163c7825 */ /* 0x004fc800078e023c */
[C---:B------:R-:W-:Y:S01]  /*12770*/  IMAD.WIDE R52, R22.reuse, 0x4, R52 ;  /* 0x0000000416347825 */ /* 0x040fe200078e0234 */
[----:B------:R2:W-:Y:S03]  /*12780*/  STL.64 [R1+0x1810], R60 ;  /* 0x0018103c01007387 */ /* 0x0005e60000100a00 */
[----:B------:R-:W-:-:S04]  /*12790*/  IMAD.WIDE R44, R22, 0x4, R44 ;  /* 0x00000004162c7825 */ /* 0x000fc800078e022c */
[----:B------:R-:W-:-:S04]  /*127a0*/  IMAD.WIDE R28, R22, 0x4, R108 ;  /* 0x00000004161c7825 */ /* 0x000fc800078e026c */
[----:B------:R-:W-:Y:S01]  /*127b0*/  IMAD.WIDE R18, R22, 0x4, R18 ;  /* 0x0000000416127825 */ /* 0x000fe200078e0212 */
[----:B------:R-:W2:Y:S04]  /*127c0*/  LDL.LU.64 R108, [R1+0x80] ;  /* 0x00008000016c7983 */ /* 0x000ea80000300a00 */
[----:B------:R2:W-:Y:S04]  /*127d0*/  STL.64 [R1+0x1818], R52 ;  /* 0x0018183401007387 */ /* 0x0005e80000100a00 */
[----:B------:R2:W-:Y:S04]  /*127e0*/  STL.64 [R1+0x1820], R44 ;  /* 0x0018202c01007387 */ /* 0x0005e80000100a00 */
[----:B------:R2:W-:Y:S04]  /*127f0*/  STL.64 [R1+0x1830], R28 ;  /* 0x0018301c01007387 */ /* 0x0005e80000100a00 */
[----:B------:R2:W-:Y:S04]  /*12800*/  STL.64 [R1+0x1838], R18 ;  /* 0x0018381201007387 */ /* 0x0005e80000100a00 */
[----:B-1----:R-:W2:Y:S04]  /*12810*/  LDL.LU.64 R10, [R1+0x78] ;  /* 0x00007800010a7983 */ /* 0x002ea80000300a00 */
[----:B------:R-:W2:Y:S04]  /*12820*/  LDL.LU.64 R232, [R1+0x58] ;  /* 0x0000580001e87983 */ /* 0x000ea80000300a00 */
[----:B------:R-:W2:Y:S04]  /*12830*/  LDL.LU.64 R154, [R1+0x38] ;  /* 0x00003800019a7983 */ /* 0x000ea80000300a00 */
[----:B------:R-:W2:Y:S01]  /*12840*/  LDL.LU.64 R152, [R1+0x18] ;  /* 0x0000180001987983 */ /* 0x000ea20000300a00 */
[----:B------:R-:W-:-:S03]  /*12850*/  UISETP.GE.U32.AND UP1, UPT, UR48, 0x7fffff41, UPT ;  /* 0x7fffff413000788c */ /* 0x000fc6000bf26070 */
[----:B------:R-:W-:Y:S04]  /*12860*/  LDGSTS.E [R247+0x2000c], desc[UR8][R176.64], !P4 ;  /* 0x2000c000b0f77fae */ /* 0x000fe8000e121848 */
[----:B---3--:R-:W3:Y:S04]  /*12870*/  LDL.LU.64 R184, [R1+0x1bc8] ;  /* 0x001bc80001b87983 */ /* 0x008ee80000300a00 */
[----:B------:R-:W-:Y:S01]  /*12880*/  LDGSTS.E [R247+0x2400c], desc[UR8][R168.64], !P4 ;  /* 0x2400c000a8f77fae */ /* 0x000fe2000e121848 */
[----:B------:R-:W-:-:S03]  /*12890*/  PLOP3.LUT P2, PT, PT, PT, UP1, 0x80, 0x0 ;  /* 0x000000000000781c */ /* 0x000fc60003f4f018 */
[----:B------:R-:W3:Y:S04]  /*128a0*/  LDL.LU.64 R176, [R1+0x1bc0] ;  /* 0x001bc00001b07983 */ /* 0x000ee80000300a00 */
[----:B------:R-:W-:Y:S01]  /*128b0*/  LDGSTS.E [R247+0x2800c], desc[UR8][R160.64], !P4 ;  /* 0x2800c000a0f77fae */ /* 0x000fe2000e121848 */
[----:B------:R-:W-:-:S03]  /*128c0*/  PLOP3.LUT P3, PT, PT, PT, UP1, 0x80, 0x0 ;  /* 0x000000000000781c */ /* 0x000fc60003f6f018 */
[----:B----4-:R-:W4:Y:S04]  /*128d0*/  LDL.LU.64 R168, [R1+0x1bb8] ;  /* 0x001bb80001a87983 */ /* 0x010f280000300a00 */
[----:B------:R-:W-:Y:S01]  /*128e0*/  LDGSTS.E [R247+0x2c00c], desc[UR8][R148.64], !P4 ;  /* 0x2c00c00094f77fae */ /* 0x000fe2000e121848 */
[----:B------:R-:W-:-:S03]  /*128f0*/  PLOP3.LUT P4, PT, PT, PT, UP1, 0x80, 0x0 ;  /* 0x000000000000781c */ /* 0x000fc60003f8f018 */
[----:B------:R-:W4:Y:S04]  /*12900*/  LDL.LU.64 R160, [R1+0x1bb0] ;  /* 0x001bb00001a07983 */ /* 0x000f280000300a00 */
[----:B------:R-:W-:Y:S04]  /*12910*/  LDGSTS.E [R247+0x30000], desc[UR8][R140.64], !P6 ;  /* 0x300000008cf77fae */ /* 0x000fe8000f121848 */
[----:B------:R-:W4:Y:S04]  /*12920*/  LDL.LU.64 R148, [R1+0x1ba8] ;  /* 0x001ba80001947983 */ /* 0x000f280000300a00 */
[----:B------:R-:W-:Y:S04]  /*12930*/  LDGSTS.E [R247+0x34000], desc[UR8][R132.64], !P6 ;  /* 0x3400000084f77fae */ /* 0x000fe8000f121848 */
[----:B------:R-:W4:Y:S04]  /*12940*/  LDL.LU.64 R140, [R1+0x1ba0] ;  /* 0x001ba000018c7983 */ /* 0x000f280000300a00 */
[----:B------:R-:W-:Y:S04]  /*12950*/  LDGSTS.E [R247+0x38000], desc[UR8][R124.64], !P6 ;  /* 0x380000007cf77fae */ /* 0x000fe8000f121848 */
[----:B------:R-:W4:Y:S04]  /*12960*/  LDL.LU.64 R132, [R1+0x1b98] ;  /* 0x001b980001847983 */ /* 0x000f280000300a00 */
[----:B------:R-:W-:Y:S01]  /*12970*/  LDGSTS.E [R247+0x3c000], desc[UR8][R116.64], !P6 ;  /* 0x3c00000074f77fae */ /* 0x000fe2000f121848 */
[----:B------:R-:W-:-:S03]  /*12980*/  PLOP3.LUT P6, PT, PT, PT, UP1, 0x80, 0x0 ;  /* 0x000000000000781c */ /* 0x000fc60003fcf018 */
[----:B------:R-:W4:Y:S04]  /*12990*/  LDL.LU.64 R124, [R1+0x1b90] ;  /* 0x001b9000017c7983 */ /* 0x000f280000300a00 */
[----:B------:R-:W-:Y:S04]  /*129a0*/  LDGSTS.E [R247+0x30004], desc[UR8][R100.64], !P5 ;  /* 0x3000400064f77fae */ /* 0x000fe8000e921848 */
[----:B------:R-:W4:Y:S04]  /*129b0*/  LDL.LU.64 R116, [R1+0x1b88] ;  /* 0x001b880001747983 */ /* 0x000f280000300a00 */
[----:B------:R-:W-:Y:S04]  /*129c0*/  LDGSTS.E [R247+0x34004], desc[UR8][R92.64], !P5 ;  /* 0x340040005cf77fae */ /* 0x000fe8000e921848 */
[----:B------:R-:W-:Y:S04]  /*129d0*/  LDGSTS.E [R247+0x38004], desc[UR8][R84.64], !P5 ;  /* 0x3800400054f77fae */ /* 0x000fe8000e921848 */
[----:B------:R-:W-:Y:S04]  /*129e0*/  LDGSTS.E [R247+0x3c004], desc[UR8][R76.64], !P5 ;  /* 0x3c0040004cf77fae */ /* 0x000fe8000e921848 */
[----:B------:R-:W-:Y:S04]  /*129f0*/  LDGSTS.E [R247+0x30008], desc[UR8][R68.64], !P1 ;  /* 0x3000800044f77fae */ /* 0x000fe8000c921848 */
[----:B------:R-:W-:Y:S04]  /*12a00*/  LDGSTS.E [R247+0x34008], desc[UR8][R60.64], !P1 ;  /* 0x340080003cf77fae */ /* 0x000fe8000c921848 */
[----:B------:R-:W-:Y:S04]  /*12a10*/  LDGSTS.E [R247+0x38008], desc[UR8][R52.64], !P1 ;  /* 0x3800800034f77fae */ /* 0x000fe8000c921848 */
[----:B------:R-:W-:Y:S04]  /*12a20*/  LDGSTS.E [R247+0x3c008], desc[UR8][R44.64], !P1 ;  /* 0x3c0080002cf77fae */ /* 0x000fe8000c921848 */
[----:B------:R-:W-:Y:S04]  /*12a30*/  LDGSTS.E [R247+0x3000c], desc[UR8][R36.64], !P2 ;  /* 0x3000c00024f77fae */ /* 0x000fe8000d121848 */
[----:B------:R-:W-:Y:S01]  /*12a40*/  LDGSTS.E [R247+0x3400c], desc[UR8][R28.64], !P3 ;  /* 0x3400c0001cf77fae */ /* 0x000fe2000d921848 */
[----:B------:R-:W-:-:S03]  /*12a50*/  IMAD.WIDE R230, R252, 0x4, R230 ;  /* 0x00000004fce67825 */ /* 0x000fc600078e02e6 */
[----:B------:R-:W-:Y:S01]  /*12a60*/  LDGSTS.E [R247+0x3800c], desc[UR8][R18.64], !P4 ;  /* 0x3800c00012f77fae */ /* 0x000fe2000e121848 */
        /* <DEDUP_REMOVED lines=25> */
[----:B--2---:R-:W-:Y:S02]  /*12c00*/  IMAD.WIDE R22, R22, 0x4, R108 ;  /* 0x0000000416167825 */ /* 0x004fe400078e026c */
[----:B------:R-:W2:Y:S04]  /*12c10*/  LDL.LU.64 R108, [R1+0x1b80] ;  /* 0x001b8000016c7983 */ /* 0x000ea80000300a00 */
[----:B------:R-:W2:Y:S04]  /*12c20*/  LDL.LU.64 R100, [R1+0x1b78] ;  /* 0x001b780001647983 */ /* 0x000ea80000300a00 */
[----:B------:R-:W2:Y:S04]  /*12c30*/  LDL.LU.64 R92, [R1+0x1b70] ;  /* 0x001b7000015c7983 */ /* 0x000ea80000300a00 */
[----:B------:R-:W2:Y:S04]  /*12c40*/  LDL.LU.64 R84, [R1+0x1b68] ;  /* 0x001b680001547983 */ /* 0x000ea80000300a00 */
[----:B------:R1:W-:Y:S04]  /*12c50*/  STL.64 [R1+0x1848], R22 ;  /* 0x0018481601007387 */ /* 0x0003e80000100a00 */
[----:B------:R-:W2:Y:S01]  /*12c60*/  LDL.LU.64 R76, [R1+0x1b60] ;  /* 0x001b6000014c7983 */ /* 0x000ea20000300a00 */
[----:B------:R-:W-:-:S03]  /*12c70*/  IMAD.WIDE R10, R252, 0x4, R10 ;  /* 0x00000004fc0a7825 */ /* 0x000fc600078e020a */
[----:B------:R-:W2:Y:S01]  /*12c80*/  LDL.LU.64 R68, [R1+0x1b58] ;  /* 0x001b580001447983 */ /* 0x000ea20000300a00 */
[----:B------:R-:W-:-:S03]  /*12c90*/  IMAD.WIDE R232, R252, 0x4, R232 ;  /* 0x00000004fce87825 */ /* 0x000fc600078e02e8 */
[----:B------:R-:W3:Y:S01]  /*12ca0*/  LDL.LU.64 R60, [R1+0x1b50] ;  /* 0x001b5000013c7983 */ /* 0x000ee20000300a00 */
[----:B------:R-:W-:-:S03]  /*12cb0*/  IMAD.WIDE R154, R252, 0x4, R154 ;  /* 0x00000004fc9a7825 */ /* 0x000fc600078e029a */
[----:B------:R-:W4:Y:S04]  /*12cc0*/  LDL.LU.64 R52, [R1+0x1b48] ;  /* 0x001b480001347983 */ /* 0x000f280000300a00 */
[----:B------:R-:W2:Y:S04]  /*12cd0*/  LDL.LU.64 R44, [R1+0x1b40] ;  /* 0x001b4000012c7983 */ /* 0x000ea80000300a00 */
[----:B------:R-:W4:Y:S04]  /*12ce0*/  LDL.LU.64 R36, [R1+0x1b38] ;  /* 0x001b380001247983 */ /* 0x000f280000300a00 */
[----:B------:R-:W2:Y:S04]  /*12cf0*/  LDL.LU.64 R28, [R1+0x1b30] ;  /* 0x001b3000011c7983 */ /* 0x000ea80000300a00 */
[----:B------:R1:W-:Y:S04]  /*12d00*/  LDGSTS.E [R247+0x3c00c], desc[UR8][R22.64], !P6 ;  /* 0x3c00c00016f77fae */ /* 0x0003e8000f121848 */
[----:B------:R-:W2:Y:S04]  /*12d10*/  LDL.LU.64 R18, [R1+0x1b28] ;  /* 0x001b280001127983 */ /* 0x000ea80000300a00 */
[----:B------:R-:W-:Y:S01]  /*12d20*/  STL [R1+0xc00], RZ ;  /* 0x000c00ff01007387 */ /* 0x000fe20000100800 */
[----:B-1----:R-:W-:-:S03]  /*12d30*/  IMAD.WIDE R246, R252, 0x4, R152 ;  /* 0x00000004fcf67825 */ /* 0x002fc600078e0298 */
[----:B------:R1:W-:Y:S01]  /*12d40*/  STL.64 [R1+0x18f8], R10 ;  /* 0x0018f80a01007387 */ /* 0x0003e20000100a00 */
[----:B------:R-:W-:-:S03]  /*12d50*/  IMAD.WIDE R152, R252, 0x4, R222 ;  /* 0x00000004fc987825 */ /* 0x000fc600078e02de */
[----:B------:R1:W-:Y:S01]  /*12d60*/  STL.64 [R1+0x1910], R232 ;  /* 0x001910e801007387 */ /* 0x0003e20000100a00 */
[----:B------:R-:W-:-:S03]  /*12d70*/  IMAD.WIDE R22, R252, 0x4, R214 ;  /* 0x00000004fc167825 */ /* 0x000fc600078e02d6 */
[----:B------:R1:W-:Y:S04]  /*12d80*/  STL.64 [R1+0x1928], R154 ;  /* 0x0019289a01007387 */ /* 0x0003e80000100a00 */
[----:B------:R-:W-:Y:S04]  /*12d90*/  STL.64 [R1+0x1940], R246 ;  /* 0x001940f601007387 */ /* 0x000fe80000100a00 */
[----:B------:R1:W-:Y:S04]  /*12da0*/  STL.64 [R1+0x1958], R230 ;  /* 0x001958e601007387 */ /* 0x0003e80000100a00 */
[----:B------:R1:W-:Y:S04]  /*12db0*/  STL.64 [R1+0x1970], R152 ;  /* 0x0019709801007387 */ /* 0x0003e80000100a00 */
[----:B------:R1:W-:Y:S04]  /*12dc0*/  STL.64 [R1+0x1988], R22 ;  /* 0x0019881601007387 */ /* 0x0003e80000100a00 */
[----:B------:R-:W-:Y:S04]  /*12dd0*/  STL.64 [R1+0x19a0], R206 ;  /* 0x0019a0ce01007387 */ /* 0x000fe80000100a00 */
[----:B------:R-:W-:Y:S04]  /*12de0*/  STL.64 [R1+0x19b8], R198 ;  /* 0x0019b8c601007387 */ /* 0x000fe80000100a00 */
[----:B------:R-:W-:Y:S04]  /*12df0*/  STL.64 [R1+0x19d0], R190 ;  /* 0x0019d0be01007387 */ /* 0x000fe80000100a00 */
[----:B------:R-:W-:Y:S04]  /*12e00*/  STL.64 [R1+0x19e8], R182 ;  /* 0x0019e8b601007387 */ /* 0x000fe80000100a00 */
[----:B------:R-:W-:Y:S04]  /*12e10*/  STL.64 [R1+0x19f8], R174 ;  /* 0x0019f8ae01007387 */ /* 0x000fe80000100a00 */
[----:B------:R1:W-:Y:S04]  /*12e20*/  STL.64 [R1+0x1a08], R166 ;  /* 0x001a08a601007387 */ /* 0x0003e80000100a00 */
        /* <DEDUP_REMOVED lines=16> */
[----:B------:R-:W0:Y:S04]  /*12f30*/  LDGDEPBAR ;  /* 0x00000000000079af */ /* 0x000e280000000000 */
[----:B------:R3:W-:Y:S04]  /*12f40*/  STL.64 [R1+0x1ad8], R26 ;  /* 0x001ad81a01007387 */ /* 0x0007e80000100a00 */
[----:B------:R-:W-:Y:S04]  /*12f50*/  LDGSTS.E [R248+0x70000], desc[UR8][R10.64], P0 ;  /* 0x700000000af87fae */ /* 0x000fe80008121848 */
[----:B------:R-:W-:Y:S04]  /*12f60*/  LDGSTS.E [R248+0x70400], desc[UR8][R232.64], P0 ;  /* 0x70400000e8f87fae */ /* 0x000fe80008121848 */
[----:B------:R-:W-:Y:S04]  /*12f70*/  LDGSTS.E [R248+0x70800], desc[UR8][R154.64], P0 ;  /* 0x708000009af87fae */ /* 0x000fe80008121848 */
[----:B-1----:R-:W2:Y:S04]  /*12f80*/  LDL.LU.64 R10, [R1+0x1b20] ;  /* 0x001b2000010a7983 */ /* 0x002ea80000300a00 */
[----:B------:R1:W-:Y:S04]  /*12f90*/  STL.64 [R1+0x1ae0], R16 ;  /* 0x001ae01001007387 */ /* 0x0003e80000100a00 */
[----:B------:R-:W2:Y:S04]  /*12fa0*/  LDL.LU.64 R232, [R1+0x1b18] ;  /* 0x001b180001e87983 */ /* 0x000ea80000300a00 */
[----:B------:R1:W-:Y:S04]  /*12fb0*/  STL.64 [R1+0x1ae8], R8 ;  /* 0x001ae80801007387 */ /* 0x0003e80000100a00 */
[----:B------:R-:W5:Y:S04]  /*12fc0*/  LDL.LU.64 R154, [R1+0x1b10] ;  /* 0x001b1000019a7983 */ /* 0x000f680000300a00 */
[----:B------:R-:W-:Y:S04]  /*12fd0*/  LDGSTS.E [R248+0x70c00], desc[UR8][R246.64], P0 ;  /* 0x70c00000f6f87fae */ /* 0x000fe80008121848 */
[----:B------:R-:W3:Y:S04]  /*12fe0*/  LDL.LU.64 R214, [R1+0x70] ;  /* 0x0000700001d67983 */ /* 0x000ee80000300a00 */
[----:B------:R-:W-:Y:S04]  /*12ff0*/  LDGSTS.E [R248+0x71000], desc[UR8][R230.64], P0 ;  /* 0x71000000e6f87fae */ /* 0x000fe80008121848 */
[----:B------:R-:W4:Y:S04]  /*13000*/  LDL.LU.64 R222, [R1+0x50] ;  /* 0x0000500001de7983 */ /* 0x000f280000300a00 */
[----:B------:R-:W-:Y:S04]  /*13010*/  LDGSTS.E [R248+0x71400], desc[UR8][R152.64], P0 ;  /* 0x7140000098f87fae */ /* 0x000fe80008121848 */
[----:B------:R-:W2:Y:S04]  /*13020*/  LDL.LU.64 R230, [R1+0x30] ;  /* 0x0000300001e67983 */ /* 0x000ea80000300a00 */
[----:B------:R-:W4:Y:S04]  /*13030*/  LDL.LU.64 R246, [R1+0x10] ;  /* 0x0000100001f67983 */ /* 0x000f280000300a00 */
[----:B------:R-:W-:Y:S04]  /*13040*/  LDGSTS.E [R248+0x71800], desc[UR8][R22.64], P0 ;  /* 0x7180000016f87fae */ /* 0x000fe80008121848 */
[----:B------:R-:W-:Y:S04]  /*13050*/  LDGSTS.E [R248+0x71c00], desc[UR8][R206.64], P0 ;  /* 0x71c00000cef87fae */ /* 0x000fe80008121848 */
[----:B------:R-:W-:Y:S04]  /*13060*/  LDGSTS.E [R248+0x72000], desc[UR8][R198.64], P0 ;  /* 0x72000000c6f87fae */ /* 0x000fe80008121848 */
[----:B------:R-:W-:Y:S04]  /*13070*/  LDGSTS.E [R248+0x72400], desc[UR8][R190.64], P0 ;  /* 0x72400000bef87fae */ /* 0x000fe80008121848 */
[----:B------:R3:W-:Y:S04]  /*13080*/  LDGSTS.E [R248+0x72800], desc[UR8][R182.64], P0 ;  /* 0x72800000b6f87fae */ /* 0x0007e80008121848 */
[----:B------:R-:W5:Y:S04]  /*13090*/  LDL.LU.64 R152, [R1+0x1b08] ;  /* 0x001b080001987983 */ /* 0x000f680000300a00 */
[----:B------:R-:W-:Y:S04]  /*130a0*/  LDGSTS.E [R248+0x72c00], desc[UR8][R174.64], P0 ;  /* 0x72c00000aef87fae */ /* 0x000fe80008121848 */
[----:B------:R-:W5:Y:S04]  /*130b0*/  LDL.LU.64 R22, [R1+0x1b00] ;  /* 0x001b000001167983 */ /* 0x000f680000300a00 */
[----:B------:R-:W-:Y:S04]  /*130c0*/  LDGSTS.E [R248+0x73000], desc[UR8][R166.64], P0 ;  /* 0x73000000a6f87fae */ /* 0x000fe80008121848 */
[----:B------:R1:W-:Y:S04]  /*130d0*/  LDGSTS.E [R248+0x73400], desc[UR8][R158.64], P0 ;  /* 0x734000009ef87fae */ /* 0x0003e80008121848 */
[----:B------:R1:W-:Y:S04]  /*130e0*/  LDGSTS.E [R248+0x73800], desc[UR8][R146.64], P0 ;  /* 0x7380000092f87fae */ /* 0x0003e80008121848 */
[----:B------:R-:W4:Y:S04]  /*130f0*/  LDL.LU.64 R166, [R1+0x68] ;  /* 0x0000680001a67983 */ /* 0x000f280000300a00 */
[----:B------:R-:W4:Y:S04]  /*13100*/  LDL.LU.64 R174, [R1+0x48] ;  /* 0x0000480001ae7983 */ /* 0x000f280000300a00 */
[----:B------:R1:W-:Y:S04]  /*13110*/  LDGSTS.E [R248+0x73c00], desc[UR8][R138.64], P0 ;  /* 0x73c000008af87fae */ /* 0x0003e80008121848 */
        /* <DEDUP_REMOVED lines=13> */
[----:B------:R1:W-:Y:S01]  /*131f0*/  LDGSTS.E [R248+0x77400], desc[UR8][R26.64], P0 ;  /* 0x774000001af87fae */ /* 0x0003e20008121848 */
[----:B------:R-:W-:-:S03]  /*13200*/  IMAD.WIDE R212, R252, 0x4, R212 ;  /* 0x00000004fcd47825 */ /* 0x000fc600078e02d4 */
[----:B------:R1:W-:Y:S01]  /*13210*/  LDGSTS.E [R248+0x77800], desc[UR8][R16.64], P0 ;  /* 0x7780000010f87fae */ /* 0x0003e20008121848 */
[----:B------:R-:W-:-:S03]  /*13220*/  IMAD.WIDE R204, R252, 0x4, R204 ;  /* 0x00000004fccc7825 */ /* 0x000fc600078e02cc */
[----:B------:R1:W-:Y:S01]  /*13230*/  LDGSTS.E [R248+0x77c00], desc[UR8][R8.64], P0 ;  /* 0x77c0000008f87fae */ /* 0x0003e20008121848 */
[----:B---3--:R-:W-:-:S03]  /*13240*/  IMAD.WIDE R182, R252, 0x4, R214 ;  /* 0x00000004fcb67825 */ /* 0x008fc600078e02d6 */
[----:B------:R-:W3:Y:S04]  /*13250*/  LDL.LU.64 R214, [R1+0x28] ;  /* 0x0000280001d67983 */ /* 0x000ee80000300a00 */
[----:B------:R-:W-:Y:S01]  /*13260*/  LDGSTS.E [R249+0x70100], desc[UR8][R182.64], P0 ;  /* 0x70100000b6f97fae */ /* 0x000fe20008121848 */
[----:B--2---:R-:W-:-:S03]  /*13270*/  IMAD.WIDE R198, R252, 0x4, R230 ;  /* 0x00000004fcc67825 */ /* 0x004fc600078e02e6 */
[----:B------:R-:W2:Y:S01]  /*13280*/  LDL.LU.64 R230, [R1+0x8] ;  /* 0x0000080001e67983 */ /* 0x000ea20000300a00 */
[----:B----4-:R-:W-:-:S04]  /*13290*/  IMAD.WIDE R190, R252, 0x4, R222 ;  /* 0x00000004fcbe7825 */ /* 0x010fc800078e02de */
[C---:B------:R-:W-:Y:S01]  /*132a0*/  IMAD.WIDE R206, R252.reuse, 0x4, R246 ;  /* 0x00000004fcce7825 */ /* 0x040fe200078e02f6 */
[----:B------:R-:W-:Y:S03]  /*132b0*/  LDGSTS.E [R249+0x70500], desc[UR8][R190.64], P0 ;  /* 0x70500000bef97fae */ /* 0x000fe60008121848 */
        /* <DEDUP_REMOVED lines=9> */
[----:B------:R-:W-:Y:S03]  /*13350*/  STL.64 [R1+0x1870], R212 ;  /* 0x001870d401007387 */ /* 0x000fe60000100a00 */
[C---:B------:R-:W-:Y:S01]  /*13360*/  IMAD.WIDE R172, R252.reuse, 0x4, R172 ;  /* 0x00000004fcac7825 */ /* 0x040fe200078e02ac */
[----:B------:R-:W-:Y:S03]  /*13370*/  LDGSTS.E [R249+0x71900], desc[UR8][R212.64], P0 ;  /* 0x71900000d4f97fae */ /* 0x000fe60008121848 */
[C---:B-1----:R-:W-:Y:S01]  /*13380*/  IMAD.WIDE R158, R252.reuse, 0x4, R164 ;  /* 0x00000004fc9e7825 */ /* 0x042fe200078e02a4 */
[----:B------:R-:W-:Y:S03]  /*13390*/  STL.64 [R1+0x1888], R204 ;  /* 0x001888cc01007387 */ /* 0x000fe60000100a00 */
[C---:B------:R-:W-:Y:S01]  /*133a0*/  IMAD.WIDE R146, R252.reuse, 0x4, R156 ;  /* 0x00000004fc927825 */ /* 0x040fe200078e029c */
[----:B------:R-:W-:Y:S03]  /*133b0*/  LDGSTS.E [R249+0x71d00], desc[UR8][R204.64], P0 ;  /* 0x71d00000ccf97fae */ /* 0x000fe60008121848 */
[C---:B------:R-:W-:Y:S01]  /*133c0*/  IMAD.WIDE R138, R252.reuse, 0x4, R144 ;  /* 0x00000004fc8a7825 */ /* 0x040fe200078e0290 */
[----:B------:R-:W-:Y:S04]  /*133d0*/  STL.64 [R1+0x1898], R196 ;  /* 0x001898c401007387 */ /* 0x000fe80000100a00 */
[----:B------:R-:W-:Y:S01]  /*133e0*/  LDGSTS.E [R249+0x72100], desc[UR8][R196.64], P0 ;  /* 0x72100000c4f97fae */ /* 0x000fe20008121848 */
[----:B------:R-:W-:-:S03]  /*133f0*/  IMAD.WIDE R130, R252, 0x4, R136 ;  /* 0x00000004fc827825 */ /* 0x000fc600078e0288 */
[----:B------:R-:W-:Y:S01]  /*13400*/  STL.64 [R1+0x18a8], R188 ;  /* 0x0018a8bc01007387 */ /* 0x000fe20000100a00 */
[----:B------:R-:W-:-:S03]  /*13410*/  IMAD.WIDE R122, R252, 0x4, R128 ;  /* 0x00000004fc7a7825 */ /* 0x000fc600078e0280 */
[----:B------:R-:W-:Y:S01]  /*13420*/  LDGSTS.E [R249+0x72500], desc[UR8][R188.64], P0 ;  /* 0x72500000bcf97fae */ /* 0x000fe20008121848 */
[----:B------:R-:W-:-:S03]  /*13430*/  IMAD.WIDE R114, R252, 0x4, R120 ;  /* 0x00000004fc727825 */ /* 0x000fc600078e0278 */
[----:B------:R-:W-:Y:S01]  /*13440*/  STL.64 [R1+0x18e8], R180 ;  /* 0x0018e8b401007387 */ /* 0x000fe20000100a00 */
[----:B------:R-:W-:-:S03]  /*13450*/  IMAD.WIDE R106, R252, 0x4, R112 ;  /* 0x00000004fc6a7825 */ /* 0x000fc600078e0270 */
[----:B------:R-:W-:Y:S01]  /*13460*/  LDGSTS.E [R249+0x72900], desc[UR8][R180.64], P0 ;  /* 0x72900000b4f97fae */ /* 0x000fe20008121848 */
[----:B------:R-:W-:-:S03]  /*13470*/  IMAD.WIDE R98, R252, 0x4, R104 ;  /* 0x00000004fc627825 */ /* 0x000fc600078e0268 */
[----:B------:R-:W-:Y:S04]  /*13480*/  STL.64 [R1+0x1900], R172 ;  /* 0x001900ac01007387 */ /* 0x000fe80000100a00 */
        /* <DEDUP_REMOVED lines=30> */
[----:B------:R-:W-:Y:S04]  /*13670*/  LDGSTS.E [R249+0x75500], desc[UR8][R82.64], P0 ;  /* 0x7550000052f97fae */ /* 0x000fe80008121848 */
[----:B------:R-:W-:Y:S04]  /*13680*/  STL.64 [R1+0x1a00], R74 ;  /* 0x001a004a01007387 */ /* 0x000fe80000100a00 */
[----:B------:R-:W-:Y:S04]  /*13690*/  LDGSTS.E [R249+0x75900], desc[UR8][R74.64], P0 ;  /* 0x759000004af97fae */ /* 0x000fe80008121848 */
        /* <DEDUP_REMOVED lines=14> */
[----:B------:R-:W-:Y:S04]  /*13780*/  LDGSTS.E [R249+0x77100], desc[UR8][R26.64], P0 ;  /* 0x771000001af97fae */ /* 0x000fe80008121848 */
[----:B------:R1:W-:Y:S04]  /*13790*/  STL.64 [R1+0x1a70], R16 ;  /* 0x001a701001007387 */ /* 0x0003e80000100a00 */
[----:B------:R1:W-:Y:S01]  /*137a0*/  LDGSTS.E [R249+0x77500], desc[UR8][R16.64], P0 ;  /* 0x7750000010f97fae */ /* 0x0003e20008121848 */
[----:B------:R-:W-:-:S03]  /*137b0*/  IMAD.WIDE R226, R252, 0x4, R226 ;  /* 0x00000004fce27825 */ /* 0x000fc600078e02e2 */
[----:B------:R-:W-:Y:S01]  /*137c0*/  LDGSTS.E [R249+0x77900], desc[UR8][R8.64], P0 ;  /* 0x7790000008f97fae */ /* 0x000fe20008121848 */
[----:B------:R-:W-:-:S03]  /*137d0*/  IMAD.WIDE R218, R252, 0x4, R218 ;  /* 0x00000004fcda7825 */ /* 0x000fc600078e02da */
[----:B------:R4:W-:Y:S01]  /*137e0*/  LDGSTS.E [R249+0x77d00], desc[UR8][R6.64], P0 ;  /* 0x77d0000006f97fae */ /* 0x0009e20008121848 */
[----:B-1----:R-:W-:-:S03]  /*137f0*/  IMAD.WIDE R16, R252, 0x4, R174 ;  /* 0x00000004fc107825 */ /* 0x002fc600078e02ae */
[----:B------:R-:W-:Y:S01]  /*13800*/  LDGSTS.E [R250+0x70200], desc[UR8][R14.64], P0 ;  /* 0x702000000efa7fae */ /* 0x000fe20008121848 */
[----:B------:R-:W-:-:S03]  /*13810*/  IMAD.WIDE R210, R252, 0x4, R210 ;  /* 0x00000004fcd27825 */ /* 0x000fc600078e02d2 */
[----:B------:R-:W-:Y:S01]  /*13820*/  LDGSTS.E [R250+0x70600], desc[UR8][R16.64], P0 ;  /* 0x7060000010fa7fae */ /* 0x000fe20008121848 */
[----:B------:R-:W-:-:S04]  /*13830*/  IMAD.WIDE R202, R252, 0x4, R202 ;  /* 0x00000004fcca7825 */ /* 0x000fc800078e02ca */
[----:B------:R-:W-:-:S04]  /*13840*/  IMAD.WIDE R194, R252, 0x4, R194 ;  /* 0x00000004fcc27825 */ /* 0x000fc800078e02c2 */
[----:B------:R-:W-:-:S04]  /*13850*/  IMAD.WIDE R186, R252, 0x4, R186 ;  /* 0x00000004fcba7825 */ /* 0x000fc800078e02ba */
[C---:B------:R-:W-:Y:S01]  /*13860*/  IMAD.WIDE R178, R252.reuse, 0x4, R178 ;  /* 0x00000004fcb27825 */ /* 0x040fe200078e02b2 */
[----:B------:R1:W-:Y:S03]  /*13870*/  STL.64 [R1+0x1a80], R8 ;  /* 0x001a800801007387 */ /* 0x0003e60000100a00 */
[C---:B------:R-:W-:Y:S01]  /*13880*/  IMAD.WIDE R180, R252.reuse, 0x4, R170 ;  /* 0x00000004fcb47825 */ /* 0x040fe200078e02aa */
[----:B------:R1:W-:Y:S03]  /*13890*/  STL.64 [R1+0x1a90], R6 ;  /* 0x001a900601007387 */ /* 0x0003e60000100a00 */
[C---:B------:R-:W-:Y:S01]  /*138a0*/  IMAD.WIDE R188, R252.reuse, 0x4, R162 ;  /* 0x00000004fcbc7825 */ /* 0x040fe200078e02a2 */
[----:B------:R-:W2:Y:S03]  /*138b0*/  LDL.LU.64 R138, [R1+0x60] ;  /* 0x00006000018a7983 */ /* 0x000ea60000300a00 */
[C---:B------:R-:W-:Y:S01]  /*138c0*/  IMAD.WIDE R196, R252.reuse, 0x4, R150 ;  /* 0x00000004fcc47825 */ /* 0x040fe200078e0296 */
[----:B------:R-:W2:Y:S03]  /*138d0*/  LDL.LU.64 R146, [R1+0x40] ;  /* 0x0000400001927983 */ /* 0x000ea60000300a00 */
[C---:B------:R-:W-:Y:S01]  /*138e0*/  IMAD.WIDE R66, R252.reuse, 0x4, R118 ;  /* 0x00000004fc427825 */ /* 0x040fe200078e0276 */
[----:B------:R-:W2:Y:S03]  /*138f0*/  LDL.LU.64 R166, [R1+0x20] ;  /* 0x0000200001a67983 */ /* 0x000ea60000300a00 */
[C---:B----4-:R-:W-:Y:S01]  /*13900*/  IMAD.WIDE R248, R252.reuse, 0x4, R126 ;  /* 0x00000004fcf87825 */ /* 0x050fe200078e027e */
[----:B------:R-:W4:Y:S03]  /*13910*/  LDL.LU.64 R174, [R1] ;  /* 0x0000000001ae7983 */ /* 0x000f260000300a00 */
[----:B---3--:R-:W-:-:S05]  /*13920*/  IMAD.WIDE R156, R252, 0x4, R214 ;  /* 0x00000004fc9c7825 */ /* 0x008fca00078e02d6 */
[----:B------:R-:W-:Y:S01]  /*13930*/  LDGSTS.E [R250+0x70a00], desc[UR8][R156.64], P0 ;  /* 0x70a000009cfa7fae */ /* 0x000fe20008121848 */
[----:B--2---:R-:W-:-:S05]  /*13940*/  IMAD.WIDE R158, R252, 0x4, R230 ;  /* 0x00000004fc9e7825 */ /* 0x004fca00078e02e6 */
[----:B------:R-:W-:Y:S04]  /*13950*/  LDGSTS.E [R250+0x70e00], desc[UR8][R158.64], P0 ;  /* 0x70e000009efa7fae */ /* 0x000fe80008121848 */
[----:B------:R-:W-:Y:S04]  /*13960*/  LDGSTS.E [R250+0x71200], desc[UR8][R226.64], P0 ;  /* 0x71200000e2fa7fae */ /* 0x000fe80008121848 */
[----:B------:R-:W-:Y:S01]  /*13970*/  LDGSTS.E [R250+0x71600], desc[UR8][R218.64], P0 ;  /* 0x71600000dafa7fae */ /* 0x000fe20008121848 */
[----:B------:R-:W-:-:S03]  /*13980*/  IMAD.WIDE R214, R252, 0x4, R142 ;  /* 0x00000004fcd67825 */ /* 0x000fc600078e028e */
        /* <DEDUP_REMOVED lines=29> */
[----:B-1----:R-:W-:-:S03]  /*13b60*/  IMAD.WIDE R8, R252, 0x4, R20 ;  /* 0x00000004fc087825 */ /* 0x002fc600078e0214 */
        /* <DEDUP_REMOVED lines=11> */
[----:B------:R1:W-:Y:S04]  /*13c20*/  STL.64 [R1+0x1950], R34 ;  /* 0x0019502201007387 */ /* 0x0003e80000100a00 */
[----:B------:R-:W-:Y:S04]  /*13c30*/  LDGSTS.E [R250+0x75e00], desc[UR8][R42.64], P0 ;  /* 0x75e000002afa7fae */ /* 0x000fe80008121848 */
[----:B------:R2:W-:Y:S04]  /*13c40*/  STL.64 [R1+0x1968], R32 ;  /* 0x0019682001007387 */ /* 0x0005e80000100a00 */
[----:B------:R-:W-:Y:S01]  /*13c50*/  LDGSTS.E [R250+0x76200], desc[UR8][R40.64], P0 ;  /* 0x7620000028fa7fae */ /* 0x000fe20008121848 */
[----:B------:R-:W-:-:S03]  /*13c60*/  IMAD.WIDE R30, R252, 0x4, R36 ;  /* 0x00000004fc1e7825 */ /* 0x000fc600078e0224 */
[----:B------:R3:W-:Y:S04]  /*13c70*/  STL.64 [R1+0x1980], R26 ;  /* 0x0019801a01007387 */ /* 0x0007e80000100a00 */
[----:B------:R1:W-:Y:S04]  /*13c80*/  LDGSTS.E [R250+0x76600], desc[UR8][R34.64], P0 ;  /* 0x7660000022fa7fae */ /* 0x0003e80008121848 */
[----:B------:R3:W-:Y:S04]  /*13c90*/  STL.64 [R1+0x1998], R24 ;  /* 0x0019981801007387 */ /* 0x0007e80000100a00 */
[----:B------:R2:W-:Y:S01]  /*13ca0*/  LDGSTS.E [R250+0x76a00], desc[UR8][R32.64], P0 ;  /* 0x76a0000020fa7fae */ /* 0x0005e20008121848 */
[----:B-1----:R-:W-:-:S03]  /*13cb0*/  IMAD.WIDE R34, R252, 0x4, R52 ;  /* 0x00000004fc227825 */ /* 0x002fc600078e0234 */
[----:B------:R1:W-:Y:S04]  /*13cc0*/  STL.64 [R1+0x19b0], R8 ;  /* 0x0019b00801007387 */ /* 0x0003e80000100a00 */
[----:B------:R1:W-:Y:S01]  /*13cd0*/  STL.64 [R1+0x19c8], R6 ;  /* 0x0019c80601007387 */ /* 0x0003e20000100a00 */
[----:B--2---:R-:W-:-:S03]  /*13ce0*/  IMAD.WIDE R32, R252, 0x4, R44 ;  /* 0x00000004fc207825 */ /* 0x004fc600078e022c */
[----:B------:R3:W-:Y:S04]  /*13cf0*/  LDGSTS.E [R250+0x76e00], desc[UR8][R26.64], P0 ;  /* 0x76e000001afa7fae */ /* 0x0007e80008121848 */
[----:B------:R2:W-:Y:S04]  /*13d00*/  STL.64 [R1+0x19e0], R2 ;  /* 0x0019e00201007387 */ /* 0x0005e80000100a00 */
[----:B------:R1:W-:Y:S01]  /*13d10*/  LDGSTS.E [R250+0x77200], desc[UR8][R24.64], P0 ;  /* 0x7720000018fa7fae */ /* 0x0003e20008121848 */
[----:B---3--:R-:W-:-:S03]  /*13d20*/  IMAD.WIDE R26, R252, 0x4, R28 ;  /* 0x00000004fc1a7825 */ /* 0x008fc600078e021c */
[----:B------:R-:W-:Y:S04]  /*13d30*/  STL.64 [R1+0x1850], R38 ;  /* 0x0018502601007387 */ /* 0x000fe80000100a00 */
[----:B------:R-:W-:Y:S01]  /*13d40*/  STL.64 [R1+0x1858], R34 ;  /* 0x0018582201007387 */ /* 0x000fe20000100a00 */
[----:B-1----:R-:W-:-:S03]  /*13d50*/  IMAD.WIDE R24, R252, 0x4, R232 ;  /* 0x00000004fc187825 */ /* 0x002fc600078e02e8 */
[----:B------:R-:W-:Y:S04]  /*13d60*/  STL.64 [R1+0x1860], R32 ;  /* 0x0018602001007387 */ /* 0x000fe80000100a00 */
[----:B------:R-:W-:Y:S04]  /*13d70*/  STL.64 [R1+0x1868], R30 ;  /* 0x0018681e01007387 */ /* 0x000fe80000100a00 */
[----:B------:R1:W-:Y:S04]  /*13d80*/  STL.64 [R1+0x1880], R26 ;  /* 0x0018801a01007387 */ /* 0x0003e80000100a00 */
[----:B------:R3:W-:Y:S04]  /*13d90*/  STL.64 [R1+0x18e0], R24 ;  /* 0x0018e01801007387 */ /* 0x0007e80000100a00 */
[----:B------:R1:W-:Y:S04]  /*13da0*/  STL [R1+0xc04], RZ ;  /* 0x000c04ff01007387 */ /* 0x0003e80000100800 */
        /* <DEDUP_REMOVED lines=766> */
[----:B------:R1:W-:Y:S04]  /*16d90*/  STL [R1], RZ ;  /* 0x000000ff01007387 */ /* 0x0003e80000100800 */
        /* <DEDUP_REMOVED lines=91> */
[----:B------:R3:W-:Y:S04]  /*17350*/  LDGSTS.E [R250+0x77600], desc[UR8][R8.64], P0 ;  /* 0x7760000008fa7fae */ /* 0x0007e80008121848 */
[----:B------:R1:W-:Y:S04]  /*17360*/  STL [R1+0x170], RZ ;  /* 0x000170ff01007387 */ /* 0x0003e80000100800 */
[----:B------:R2:W-:Y:S04]  /*17370*/  LDGSTS.E [R250+0x77a00], desc[UR8][R6.64], P0 ;  /* 0x77a0000006fa7fae */ /* 0x0005e80008121848 */
[----:B------:R1:W-:Y:S01]  /*17380*/  STL [R1+0x174], RZ ;  /* 0x000174ff01007387 */ /* 0x0003e20000100800 */
[----:B---3--:R-:W-:-:S03]  /*17390*/  IMAD.WIDE R8, R252, 0x4, R166 ;  /* 0x00000004fc087825 */ /* 0x008fc600078e02a6 */
[----:B------:R3:W-:Y:S04]  /*173a0*/  LDGSTS.E [R250+0x77e00], desc[UR8][R2.64], P0 ;  /* 0x77e0000002fa7fae */ /* 0x0007e80008121848 */
[----:B------:R1:W-:Y:S01]  /*173b0*/  STL [R1+0x178], RZ ;  /* 0x000178ff01007387 */ /* 0x0003e20000100800 */
[----:B--2---:R-:W-:-:S03]  /*173c0*/  IMAD.WIDE R6, R252, 0x4, R146 ;  /* 0x00000004fc067825 */ /* 0x004fc600078e0292 */
[----:B------:R2:W-:Y:S01]  /*173d0*/  STL [R1+0x17c], RZ ;  /* 0x00017cff01007387 */ /* 0x0005e20000100800 */
[----:B----4-:R-:W-:-:S03]  /*173e0*/  IMAD.WIDE R12, R252, 0x4, R174 ;  /* 0x00000004fc0c7825 */ /* 0x010fc600078e02ae */
[----:B------:R2:W-:Y:S01]  /*173f0*/  STL [R1+0x180], RZ ;  /* 0x000180ff01007387 */ /* 0x0005e20000100800 */
[----:B---3--:R-:W-:-:S03]  /*17400*/  IMAD.WIDE R2, R252, 0x4, R138 ;  /* 0x00000004fc027825 */ /* 0x008fc600078e028a */
[----:B------:R2:W-:Y:S01]  /*17410*/  STL [R1+0x184], RZ ;  /* 0x000184ff01007387 */ /* 0x0005e20000100800 */
[----:B------:R-:W-:-:S03]  /*17420*/  IMAD.WIDE R224, R252, 0x4, R224 ;  /* 0x00000004fce07825 */ /* 0x000fc600078e02e0 */
[----:B------:R2:W-:Y:S01]  /*17430*/  STL [R1+0x188], RZ ;  /* 0x000188ff01007387 */ /* 0x0005e20000100800 */
[----:B------:R-:W-:-:S03]  /*17440*/  IMAD.WIDE R216, R252, 0x4, R216 ;  /* 0x00000004fcd87825 */ /* 0x000fc600078e02d8 */
[----:B------:R2:W-:Y:S01]  /*17450*/  STL [R1+0x18c], RZ ;  /* 0x00018cff01007387 */ /* 0x0005e20000100800 */
[----:B------:R-:W-:-:S03]  /*17460*/  IMAD.WIDE R208, R252, 0x4, R208 ;  /* 0x00000004fcd07825 */ /* 0x000fc600078e02d0 */
[----:B------:R-:W-:Y:S01]  /*17470*/  LDGSTS.E [R251+0x70300], desc[UR8][R2.64], P0 ;  /* 0x7030000002fb7fae */ /* 0x000fe20008121848 */
[----:B------:R-:W-:-:S03]  /*17480*/  IMAD.WIDE R200, R252, 0x4, R200 ;  /* 0x00000004fcc87825 */ /* 0x000fc600078e02c8 */
[----:B------:R2:W-:Y:S01]  /*17490*/  STL [R1+0x190], RZ ;  /* 0x000190ff01007387 */ /* 0x0005e20000100800 */
[----:B------:R-:W-:-:S03]  /*174a0*/  IMAD.WIDE R192, R252, 0x4, R192 ;  /* 0x00000004fcc07825 */ /* 0x000fc600078e02c0 */
[----:B------:R-:W-:Y:S01]  /*174b0*/  LDGSTS.E [R251+0x70700], desc[UR8][R6.64], P0 ;  /* 0x7070000006fb7fae */ /* 0x000fe20008121848 */
[----:B------:R-:W-:-:S03]  /*174c0*/  IMAD.WIDE R184, R252, 0x4, R184 ;  /* 0x00000004fcb87825 */ /* 0x000fc600078e02b8 */
[----:B------:R2:W-:Y:S01]  /*174d0*/  STL [R1+0x194], RZ ;  /* 0x000194ff01007387 */ /* 0x0005e20000100800 */
[----:B------:R-:W-:-:S03]  /*174e0*/  IMAD.WIDE R176, R252, 0x4, R176 ;  /* 0x00000004fcb07825 */ /* 0x000fc600078e02b0 */
[----:B------:R-:W-:Y:S04]  /*174f0*/  LDGSTS.E [R251+0x70b00], desc[UR8][R8.64], P0 ;  /* 0x70b0000008fb7fae */ /* 0x000fe80008121848 */
        /* <DEDUP_REMOVED lines=39> */
[----:B------:R2:W-:Y:S04]  /*17770*/  STL [R1+0x1cc], RZ ;  /* 0x0001ccff01007387 */ /* 0x0005e80000100800 */
        /* <DEDUP_REMOVED lines=26> */
[----:B------:R1:W-:Y:S04]  /*17920*/  LDGSTS.E [R251+0x77300], desc[UR8][R26.64], P0 ;  /* 0x773000001afb7fae */ /* 0x0003e80008121848 */
[----:B------:R-:W-:Y:S04]  /*17930*/  LDGSTS.E [R251+0x77700], desc[UR8][R18.64], P0 ;  /* 0x7770000012fb7fae */ /* 0x000fe80008121848 */
[----:B------:R-:W-:Y:S04]  /*17940*/  LDGSTS.E [R251+0x77b00], desc[UR8][R10.64], P0 ;  /* 0x77b000000afb7fae */ /* 0x000fe80008121848 */
[----:B------:R3:W-:Y:S01]  /*17950*/  LDGSTS.E [R251+0x77f00], desc[UR8][R24.64], P0 ;  /* 0x77f0000018fb7fae */ /* 0x0007e20008121848 */
[----:B------:R-:W-:-:S03]  /*17960*/  PLOP3.LUT P0, PT, PT, PT, UP0, 0x40, 0x0 ;  /* 0x000000000000781c */ /* 0x000fc60003f0e808 */
[----:B------:R-:W0:Y:S01]  /*17970*/  LDGDEPBAR ;  /* 0x00000000000079af */ /* 0x000e220000000000 */
[----:B-1----:R-:W-:Y:S02]  /*17980*/  CS2R R26, SRZ ;  /* 0x00000000001a7805 */ /* 0x002fe4000001ff00 */
[----:B------:R-:W-:Y:S02]  /*17990*/  CS2R R28, SRZ ;  /* 0x00000000001c7805 */ /* 0x000fe4000001ff00 */
[----:B------:R-:W-:Y:S02]  /*179a0*/  CS2R R30, SRZ ;  /* 0x00000000001e7805 */ /* 0x000fe4000001ff00 */
[----:B------:R-:W-:Y:S02]  /*179b0*/  CS2R R32, SRZ ;  /* 0x0000000000207805 */ /* 0x000fe4000001ff00 */
[----:B------:R-:W-:Y:S02]  /*179c0*/  CS2R R34, SRZ ;  /* 0x0000000000227805 */ /* 0x000fe4000001ff00 */
[----:B------:R-:W-:-:S02]  /*179d0*/  CS2R R36, SRZ ;  /* 0x0000000000247805 */ /* 0x000fc4000001ff00 */
[----:B------:R-:W-:Y:S02]  /*179e0*/  CS2R R38, SRZ ;  /* 0x0000000000267805 */ /* 0x000fe4000001ff00 */
[----:B---3--:R-:W-:Y:S02]  /*179f0*/  CS2R R24, SRZ ;  /* 0x0000000000187805 */ /* 0x008fe4000001ff00 */
[----:B------:R-:W-:Y:S02]  /*17a00*/  CS2R R40, SRZ ;  /* 0x0000000000287805 */ /* 0x000fe4000001ff00 */
[----:B------:R-:W-:Y:S02]  /*17a10*/  CS2R R42, SRZ ;  /* 0x00000000002a7805 */ /* 0x000fe4000001ff00 */
[----:B------:R-:W-:Y:S02]  /*17a20*/  CS2R R44, SRZ ;  /* 0x00000000002c7805 */ /* 0x000fe4000001ff00 */
[----:B------:R-:W-:-:S02]  /*17a30*/  CS2R R46, SRZ ;  /* 0x00000000002e7805 */ /* 0x000fc4000001ff00 */
[----:B------:R-:W-:Y:S02]  /*17a40*/  CS2R R48, SRZ ;  /* 0x0000000000307805 */ /* 0x000fe4000001ff00 */
[----:B------:R-:W-:Y:S02]  /*17a50*/  CS2R R50, SRZ ;  /* 0x0000000000327805 */ /* 0x000fe4000001ff00 */
        /* <DEDUP_REMOVED lines=49> */
[----:B------:R-:W-:Y:S01]  /*17d70*/  CS2R R150, SRZ ;  /* 0x0000000000967805 */ /* 0x000fe2000001ff00 */
[----:B--2---:R-:W-:Y:S06]  /*17d80*/  @P0 BRA `(.L_x_0) ;  /* 0x000001c0001c0947 */ /* 0x004fec0003800000 */
[----:B------:R-:W2:Y:S04]  /*17d90*/  LDL.LU.64 R150, [R1+0x1048] ;  /* 0x0010480001967983 */ /* 0x000ea80000300a00 */
[----:B------:R-:W3:Y:S04]  /*17da0*/  LDL.LU.64 R250, [R1+0x1050] ;  /* 0x0010500001fa7983 */ /* 0x000ee80000300a00 */
[----:B------:R-:W4:Y:S04]  /*17db0*/  LDL.LU.64 R232, [R1+0x1058] ;  /* 0x0010580001e87983 */ /* 0x000f280000300a00 */
        /* <DEDUP_REMOVED lines=8> */
[----:B--2---:R1:W-:Y:S01]  /*17e40*/  STL [R1+0x1048], R150 ;  /* 0x0010489601007387 */ /* 0x0043e20000100800 */
[----:B------:R-:W-:-:S02]  /*17e50*/  IMAD.MOV.U32 R252, RZ, RZ, R151 ;  /* 0x000000fffffc7224 */ /* 0x000fc400078e0097 */
[----:B---3--:R-:W-:Y:S01]  /*17e60*/  IMAD.MOV.U32 R0, RZ, RZ, R251 ;  /* 0x000000ffff007224 */ /* 0x008fe200078e00fb */
[----:B-1----:R-:W2:Y:S04]  /*17e70*/  LDL.LU.64 R150, [R1+0x10a0] ;  /* 0x0010a00001967983 */ /* 0x002ea80000300a00 */
[----:B------:R1:W-:Y:S04]  /*17e80*/  STL [R1+0x1050], R250 ;  /* 0x001050fa01007387 */ /* 0x0003e80000100800 */
[----:B-1----:R-:W3:Y:S04]  /*17e90*/  LDL.LU.64 R250, [R1+0x10a8] ;  /* 0x0010a80001fa7983 */ /* 0x002ee80000300a00 */
[----:B------:R1:W-:Y:S04]  /*17ea0*/  STL [R1+0x104c], R0 ;  /* 0x00104c0001007387 */ /* 0x0003e80000100800 */
[----:B----4-:R4:W-:Y:S01]  /*17eb0*/  STL [R1+0x1058], R232 ;  /* 0x001058e801007387 */ /* 0x0109e20000100800 */
[----:B-1----:R-:W-:-:S03]  /*17ec0*/  IMAD.MOV.U32 R0, RZ, RZ, R233 ;  /* 0x000000ffff007224 */ /* 0x002fc600078e00e9 */
[----:B----4-:R-:W4:Y:S04]  /*17ed0*/  LDL.LU.64 R232, [R1+0x10b0] ;  /* 0x0010b00001e87983 */ /* 0x010f280000300a00 */
[----:B------:R1:W-:Y:S04]  /*17ee0*/  STL [R1+0x1054], R0 ;  /* 0x0010540001007387 */ /* 0x0003e80000100800 */
[----:B------:R1:W-:Y:S02]  /*17ef0*/  STL [R1+0x1060], R134 ;  /* 0x0010608601007387 */ /* 0x0003e40000100800 */
[----:B-1----:R-:W-:-:S02]  /*17f00*/  IMAD.MOV.U32 R0, RZ, RZ, R135 ;  /* 0x000000ffff007224 */ /* 0x002fc400078e0087 */
[----:B------:R-:W4:Y:S04]  /*17f10*/  LDL.LU.64 R134, [R1+0x10b8] ;  /* 0x0010b80001867983 */ /* 0x000f280000300a00 */
        /* <DEDUP_REMOVED lines=29> */
[----:B--2---:R2:W-:Y:S01]  /*180f0*/  STL [R1+0x10a0], R150 ;  /* 0x0010a09601007387 */ /* 0x0045e20000100800 */
[----:B-1----:R-:W-:-:S03]  /*18100*/  IMAD.MOV.U32 R0, RZ, RZ, R151 ;  /* 0x000000ffff007224 */ /* 0x002fc600078e0097 */
[----:B--2---:R-:W2:Y:S04]  /*18110*/  LDL.LU.64 R150, [R1+0x1010] ;  /* 0x0010100001967983 */ /* 0x004ea80000300a00 */
[----:B------:R1:W-:Y:S04]  /*18120*/  STL [R1+0x109c], R0 ;  /* 0x00109c0001007387 */ /* 0x0003e80000100800 */
[----:B---3--:R3:W-:Y:S01]  /*18130*/  STL [R1+0x10a8], R250 ;  /* 0x0010a8fa01007387 */ /* 0x0087e20000100800 */
[----:B-1----:R-:W-:-:S03]  /*18140*/  IMAD.MOV.U32 R0, RZ, RZ, R251 ;  /* 0x000000ffff007224 */ /* 0x002fc600078e00fb */
[----:B---3--:R-:W3:Y:S04]  /*18150*/  LDL.LU.64 R250, [R1+0x1100] ;  /* 0x0011000001fa7983 */ /* 0x008ee80000300a00 */
        /* <DEDUP_REMOVED lines=124> */
[----:B------:R2:W-:Y:S02]  /*18920*/  STL [R1+0x119c], R0 ;  /* 0x00119c0001007387 */ /* 0x0005e40000100800 */
[----:B--2---:R-:W-:Y:S02]  /*18930*/  IMAD.MOV.U32 R0, RZ, RZ, R151 ;  /* 0x000000ffff007224 */ /* 0x004fe400078e0097 */
[----:B------:R1:W-:Y:S04]  /*18940*/  STL [R1+0x11a8], R150 ;  /* 0x0011a89601007387 */ /* 0x0003e80000100800 */
[----:B-1----:R-:W2:Y:S04]  /*18950*/  LDL.LU.64 R150, [R1+0xfc8] ;  /* 0x000fc80001967983 */ /* 0x002ea80000300a00 */
        /* <DEDUP_REMOVED lines=9> */
[----:B------:R-:W-:Y:S04]  /*189f0*/  STL [R1+0x11c0], R134 ;  /* 0x0011c08601007387 */ /* 0x000fe80000100800 */
[----:B------:R-:W4:Y:S01]  /*18a00*/  LDL.LU.64 R132, [R1+0x1218] ;  /* 0x0012180001847983 */ /* 0x000f220000300a00 */
[----:B-1----:R-:W-:-:S05]  /*18a10*/  IMAD.MOV.U32 R0, RZ, RZ, R135 ;  /* 0x000000ffff007224 */ /* 0x002fca00078e0087 */
[----:B------:R1:W-:Y:S04]  /*18a20*/  STL [R1+0x11bc], R0 ;  /* 0x0011bc0001007387 */ /* 0x0003e80000100800 */
[----:B------:R1:W-:Y:S02]  /*18a30*/  STL [R1+0x11c8], R142 ;  /* 0x0011c88e01007387 */ /* 0x0003e40000100800 */
[----:B-1----:R-:W-:Y:S02]  /*18a40*/  IMAD.MOV.U32 R0, RZ, RZ, R143 ;  /* 0x000000ffff007224 */ /* 0x002fe400078e008f */
        /* <DEDUP_REMOVED lines=28> */
[----:B------:R-:W4:Y:S04]  /*18c10*/  LDL.LU.64 R134, [R1+0xe80] ;  /* 0x000e800001867983 */ /* 0x000f280000300a00 */
[----:B---3--:R-:W-:Y:S04]  /*18c20*/  STL [R1+0x1208], R250 ;  /* 0x001208fa01007387 */ /* 0x008fe80000100800 */
[----:B------:R1:W-:Y:S04]  /*18c30*/  STL [R1+0x11fc], R0 ;  /* 0x0011fc0001007387 */ /* 0x0003e80000100800 */
[----:B--2---:R-:W2:Y:S01]  /*18c40*/  LDL.LU.64 R150, [R1+0xea8] ;  /* 0x000ea80001967983 */ /* 0x004ea20000300a00 */
[----:B-1----:R-:W-:-:S03]  /*18c50*/  IMAD.MOV.U32 R0, RZ, RZ, R251 ;  /* 0x000000ffff007224 */ /* 0x002fc600078e00fb */
[----:B----4-:R-:W-:Y:S04]  /*18c60*/  STL [R1+0x1210], R232 ;  /* 0x001210e801007387 */ /* 0x010fe80000100800 */
[----:B------:R1:W-:Y:S04]  /*18c70*/  STL [R1+0x1204], R0 ;  /* 0x0012040001007387 */ /* 0x0003e80000100800 */
[----:B------:R-:W3:Y:S01]  /*18c80*/  LDL.LU.64 R250, [R1+0xed8] ;  /* 0x000ed80001fa7983 */ /* 0x000ee20000300a00 */
[----:B-1----:R-:W-:-:S03]  /*18c90*/  IMAD.MOV.U32 R0, RZ, RZ, R233 ;  /* 0x000000ffff007224 */ /* 0x002fc600078e00e9 */
[----:B------:R-:W-:Y:S04]  /*18ca0*/  STL [R1+0x1218], R132 ;  /* 0x0012188401007387 */ /* 0x000fe80000100800 */
[----:B------:R1:W-:Y:S04]  /*18cb0*/  STL [R1+0x120c], R0 ;  /* 0x00120c0001007387 */ /* 0x0003e80000100800 */
[----:B------:R-:W4:Y:S01]  /*18cc0*/  LDL.LU.64 R232, [R1+0xf10] ;  /* 0x000f100001e87983 */ /* 0x000f220000300a00 */
[----:B-1----:R-:W-:-:S03]  /*18cd0*/  IMAD.MOV.U32 R0, RZ, RZ, R133 ;  /* 0x000000ffff007224 */ /* 0x002fc600078e0085 */
[----:B------:R-:W-:Y:S04]  /*18ce0*/  STL [R1+0x1220], R142 ;  /* 0x0012208e01007387 */ /* 0x000fe80000100800 */
        /* <DEDUP_REMOVED lines=26> */
[----:B------:R-:W-:Y:S04]  /*18e90*/  STL [R1+0x1258], R134 ;  /* 0x0012588601007387 */ /* 0x000fe80000100800 */
[----:B------:R1:W-:Y:S04]  /*18ea0*/  STL [R1+0x124c], R0 ;  /* 0x00124c0001007387 */ /* 0x0003e80000100800 */
[----:B------:R-:W4:Y:S01]  /*18eb0*/  LDL.LU.64 R140, [R1+0x12a8] ;  /* 0x0012a800018c7983 */ /* 0x000f220000300a00 */
[----:B-1----:R-:W-:-:S03]  /*18ec0*/  IMAD.MOV.U32 R0, RZ, RZ, R135 ;  /* 0x000000ffff007224 */ /* 0x002fc600078e0087 */
[----:B--2---:R-:W-:Y:S04]  /*18ed0*/  STL [R1+0x1260], R150 ;  /* 0x0012609601007387 */ /* 0x004fe80000100800 */
[----:B------:R1:W-:Y:S04]  /*18ee0*/  STL [R1+0x1254], R0 ;  /* 0x0012540001007387 */ /* 0x0003e80000100800 */
[----:B------:R-:W2:Y:S01]  /*18ef0*/  LDL.LU.64 R130, [R1+0x12b0] ;  /* 0x0012b00001827983 */ /* 0x000ea20000300a00 */
[----:B-1----:R-:W-:-:S03]  /*18f00*/  IMAD.MOV.U32 R0, RZ, RZ, R151 ;  /* 0x000000ffff007224 */ /* 0x002fc600078e0097 */
[----:B---3--:R-:W-:Y:S04]  /*18f10*/  STL [R1+0x1268], R250 ;  /* 0x001268fa01007387 */ /* 0x008fe80000100800 */
[----:B------:R1:W-:Y:S04]  /*18f20*/  STL [R1+0x125c], R0 ;  /* 0x00125c0001007387 */ /* 0x0003e80000100800 */
[----:B------:R-:W3:Y:S01]  /*18f30*/  LDL.LU.64 R150, [R1+0x12b8] ;  /* 0x0012b80001967983 */ /* 0x000ee20000300a00 */
[----:B-1----:R-:W-:-:S03]  /*18f40*/  IMAD.MOV.U32 R0, RZ, RZ, R251 ;  /* 0x000000ffff007224 */ /* 0x002fc600078e00fb */
[----:B----4-:R-:W-:Y:S04]  /*18f50*/  STL [R1+0x1270], R232 ;  /* 0x001270e801007387 */ /* 0x010fe80000100800 */
[----:B------:R1:W-:Y:S04]  /*18f60*/  STL [R1+0x1264], R0 ;  /* 0x0012640001007387 */ /* 0x0003e80000100800 */
[----:B------:R-:W4:Y:S01]  /*18f70*/  LDL.LU.64 R250, [R1+0x12c0] ;  /* 0x0012c00001fa7983 */ /* 0x000f220000300a00 */
[----:B-1----:R-:W-:-:S03]  /*18f80*/  IMAD.MOV.U32 R0, RZ, RZ, R233 ;  /* 0x000000ffff007224 */ /* 0x002fc600078e00e9 */
        /* <DEDUP_REMOVED lines=18> */
[----:B------:R-:W-:Y:S04]  /*190b0*/  STL [R1+0x1298], R138 ;  /* 0x0012988a01007387 */ /* 0x000fe80000100800 */
[----:B------:R-:W4:Y:S01]  /*190c0*/  LDL.LU.64 R134, [R1+0xed0] ;  /* 0x000ed00001867983 */ /* 0x000f220000300a00 */
[----:B-1----:R-:W-:-:S05]  /*190d0*/  IMAD.MOV.U32 R0, RZ, RZ, R139 ;  /* 0x000000ffff007224 */ /* 0x002fca00078e008b */
[----:B------:R1:W-:Y:S04]  /*190e0*/  STL [R1+0x1294], R0 ;  /* 0x0012940001007387 */ /* 0x0003e80000100800 */
[----:B------:R1:W-:Y:S04]  /*190f0*/  STL [R1+0x12a0], R148 ;  /* 0x0012a09401007387 */ /* 0x0003e80000100800 */
[----:B------:R-:W4:Y:S01]  /*19100*/  LDL.LU.64 R136, [R1+0xf08] ;  /* 0x000f080001887983 */ /* 0x000f220000300a00 */
[----:B-1----:R-:W-:-:S03]  /*19110*/  IMAD.MOV.U32 R0, RZ, RZ, R149 ;  /* 0x000000ffff007224 */ /* 0x002fc600078e0095 */
[----:B------:R-:W4:Y:S04]  /*19120*/  LDL.LU.64 R148, [R1+0xf40] ;  /* 0x000f400001947983 */ /* 0x000f280000300a00 */
[----:B------:R1:W-:Y:S02]  /*19130*/  STL [R1+0x129c], R0 ;  /* 0x00129c0001007387 */ /* 0x0003e40000100800 */
[----:B-1----:R-:W-:Y:S02]  /*19140*/  IMAD.MOV.U32 R0, RZ, RZ, R141 ;  /* 0x000000ffff007224 */ /* 0x002fe400078e008d */
[----:B------:R1:W-:Y:S04]  /*19150*/  STL [R1+0x12a8], R140 ;  /* 0x0012a88c01007387 */ /* 0x0003e80000100800 */
[----:B------:R-:W4:Y:S04]  /*19160*/  LDL.LU.64 R138, [R1+0xf80] ;  /* 0x000f8000018a7983 */ /* 0x000f280000300a00 */
[----:B------:R1:W-:Y:S04]  /*19170*/  STL [R1+0x12a4], R0 ;  /* 0x0012a40001007387 */ /* 0x0003e80000100800 */
[----:B--2---:R-:W-:Y:S04]  /*19180*/  STL [R1+0x12b0], R130 ;  /* 0x0012b08201007387 */ /* 0x004fe80000100800 */
[----:B-1----:R-:W2:Y:S01]  /*19190*/  LDL.LU.64 R140, [R1+0xfb8] ;  /* 0x000fb800018c7983 */ /* 0x002ea20000300a00 */
[----:B------:R-:W-:-:S03]  /*191a0*/  IMAD.MOV.U32 R0, RZ, RZ, R131 ;  /* 0x000000ffff007224 */ /* 0x000fc600078e0083 */
[----:B---3--:R-:W-:Y:S04]  /*191b0*/  STL [R1+0x12b8], R150 ;  /* 0x0012b89601007387 */ /* 0x008fe80000100800 */
[----:B------:R1:W-:Y:S02]  /*191c0*/  STL [R1+0x12ac], R0 ;  /* 0x0012ac0001007387 */ /* 0x0003e40000100800 */
[----:B-1----:R-:W-:Y:S02]  /*191d0*/  IMAD.MOV.U32 R0, RZ, RZ, R151 ;  /* 0x000000ffff007224 */ /* 0x002fe400078e0097 */
[----:B------:R-:W3:Y:S04]  /*191e0*/  LDL.LU.64 R150, [R1+0xff0] ;  /* 0x000ff00001967983 */ /* 0x000ee80000300a00 */
[----:B------:R1:W-:Y:S04]  /*191f0*/  STL [R1+0x12b4], R0 ;  /* 0x0012b40001007387 */ /* 0x0003e80000100800 */
[----:B----4-:R4:W-:Y:S01]  /*19200*/  STL [R1+0x12c0], R250 ;  /* 0x0012c0fa01007387 */ /* 0x0109e20000100800 */
[----:B-1----:R-:W-:-:S03]  /*19210*/  IMAD.MOV.U32 R0, RZ, RZ, R251 ;  /* 0x000000ffff007224 */ /* 0x002fc600078e00fb */
[----:B------:R-:W-:Y:S04]  /*19220*/  STL [R1+0x12c8], R232 ;  /* 0x0012c8e801007387 */ /* 0x000fe80000100800 */
[----:B------:R1:W-:Y:S04]  /*19230*/  STL [R1+0x12bc], R0 ;  /* 0x0012bc0001007387 */ /* 0x0003e80000100800 */
[----:B----4-:R-:W4:Y:S01]  /*19240*/  LDL.LU.64 R250, [R1+0x1028] ;  /* 0x0010280001fa7983 */ /* 0x010f220000300a00 */
[----:B-1----:R-:W-:-:S03]  /*19250*/  IMAD.MOV.U32 R0, RZ, RZ, R233 ;  /* 0x000000ffff007224 */ /* 0x002fc600078e00e9 */
[----:B------:R-:W-:Y:S04]  /*19260*/  STL [R1+0x12d0], R142 ;  /* 0x0012d08e01007387 */ /* 0x000fe80000100800 */
[----:B------:R1:W-:Y:S04]  /*19270*/  STL [R1+0x12c4], R0 ;  /* 0x0012c40001007387 */ /* 0x0003e80000100800 */
[----:B------:R-:W4:Y:S01]  /*19280*/  LDL.LU.64 R232, [R1+0x1328] ;  /* 0x0013280001e87983 */ /* 0x000f220000300a00 */
        /* <DEDUP_REMOVED lines=14> */
[----:B------:R-:W-:Y:S01]  /*19370*/  STL [R1+0x12f0], R134 ;  /* 0x0012f08601007387 */ /* 0x000fe20000100800 */
[----:B-1----:R-:W-:-:S03]  /*19380*/  IMAD.MOV.U32 R0, RZ, RZ, R135 ;  /* 0x000000ffff007224 */ /* 0x002fc600078e0087 */
[----:B------:R-:W-:Y:S04]  /*19390*/  STL [R1+0x12f8], R136 ;  /* 0x0012f88801007387 */ /* 0x000fe80000100800 */
[----:B------:R1:W-:Y:S04]  /*193a0*/  STL [R1+0x12ec], R0 ;  /* 0x0012ec0001007387 */ /* 0x0003e80000100800 */
[----:B------:R-:W-:Y:S01]  /*193b0*/  STL [R1+0x1300], R148 ;  /* 0x0013009401007387 */ /* 0x000fe20000100800 */
[----:B-1----:R-:W-:-:S05]  /*193c0*/  IMAD.MOV.U32 R0, RZ, RZ, R137 ;  /* 0x000000ffff007224 */ /* 0x002fca00078e0089 */
[----:B------:R1:W-:Y:S02]  /*193d0*/  STL [R1+0x12f4], R0 ;  /* 0x0012f40001007387 */ /* 0x0003e40000100800 */
[----:B-1----:R-:W-:Y:S02]  /*193e0*/  IMAD.MOV.U32 R0, RZ, RZ, R149 ;  /* 0x000000ffff007224 */ /* 0x002fe400078e0095 */
[----:B------:R-:W4:Y:S04]  /*193f0*/  LDL.LU.64 R148, [R1+0xe08] ;  /* 0x000e080001947983 */ /* 0x000f280000300a00 */
[----:B------:R1:W-:Y:S02]  /*19400*/  STL [R1+0x12fc], R0 ;  /* 0x0012fc0001007387 */ /* 0x0003e40000100800 */
[----:B-1----:R-:W-:-:S02]  /*19410*/  IMAD.MOV.U32 R0, RZ, RZ, R139 ;  /* 0x000000ffff007224 */ /* 0x002fc400078e008b */
[----:B------:R-:W-:Y:S04]  /*19420*/  STL [R1+0x1308], R138 ;  /* 0x0013088a01007387 */ /* 0x000fe80000100800 */
[----:B--2---:R-:W-:Y:S04]  /*19430*/  STL [R1+0x1310], R140 ;  /* 0x0013108c01007387 */ /* 0x004fe80000100800 */
[----:B------:R1:W-:Y:S04]  /*19440*/  STL [R1+0x1304], R0 ;  /* 0x0013040001007387 */ /* 0x0003e80000100800 */
[----:B------:R-:W2:Y:S04]  /*19450*/  LDL.LU.64 R128, [R1+0xe28] ;  /* 0x000e280001807983 */ /* 0x000ea80000300a00 */
[----:B------:R-:W2:Y:S01]  /*19460*/  LDL.LU.64 R130, [R1+0xe48] ;  /* 0x000e480001827983 */ /* 0x000ea20000300a00 */
[----:B-1----:R-:W-:-:S05]  /*19470*/  IMAD.MOV.U32 R0, RZ, RZ, R141 ;  /* 0x000000ffff007224 */ /* 0x002fca00078e008d */
[----:B------:R1:W-:Y:S04]  /*19480*/  STL [R1+0x130c], R0 ;  /* 0x00130c0001007387 */ /* 0x0003e80000100800 */
[----:B---3--:R3:W-:Y:S04]  /*19490*/  STL [R1+0x1318], R150 ;  /* 0x0013189601007387 */ /* 0x0087e80000100800 */
[----:B------:R-:W2:Y:S01]  /*194a0*/  LDL.LU.64 R132, [R1+0xe70] ;  /* 0x000e700001847983 */ /* 0x000ea20000300a00 */
        /* <DEDUP_REMOVED lines=15> */
[----:B------:R-:W-:Y:S04]  /*195a0*/  STL [R1+0x1338], R144 ;  /* 0x0013389001007387 */ /* 0x000fe80000100800 */
[----:B------:R-:W4:Y:S01]  /*195b0*/  LDL.LU.64 R136, [R1+0xf78] ;  /* 0x000f780001887983 */ /* 0x000f220000300a00 */
[----:B-1----:R-:W-:-:S03]  /*195c0*/  IMAD.MOV.U32 R0, RZ, RZ, R145 ;  /* 0x000000ffff007224 */ /* 0x002fc600078e0091 */
[----:B------:R-:W4:Y:S04]  /*195d0*/  LDL.LU.64 R138, [R1+0xfb0] ;  /* 0x000fb000018a7983 */ /* 0x000f280000300a00 */
[----:B------:R1:W-:Y:S04]  /*195e0*/  STL [R1+0x1334], R0 ;  /* 0x0013340001007387 */ /* 0x0003e80000100800 */
[----:B------:R1:W-:Y:S04]  /*195f0*/  STL [R1+0x1340], R146 ;  /* 0x0013409201007387 */ /* 0x0003e80000100800 */
[----:B------:R-:W4:Y:S01]  /*19600*/  LDL.LU.64 R140, [R1+0xfe8] ;  /* 0x000fe800018c7983 */ /* 0x000f220000300a00 */
[----:B-1----:R-:W-:-:S03]  /*19610*/  IMAD.MOV.U32 R0, RZ, RZ, R147 ;  /* 0x000000ffff007224 */ /* 0x002fc600078e0093 */
[----:B------:R-:W4:Y:S04]  /*19620*/  LDL.LU.64 R142, [R1+0x1020] ;  /* 0x00102000018e7983 */ /* 0x000f280000300a00 */
[----:B------:R1:W-:Y:S04]  /*19630*/  STL [R1+0x133c], R0 ;  /* 0x00133c0001007387 */ /* 0x0003e80000100800 */
[----:B------:R-:W-:Y:S04]  /*19640*/  STL [R1+0x1348], R244 ;  /* 0x001348f401007387 */ /* 0x000fe80000100800 */
[----:B------:R-:W4:Y:S04]  /*19650*/  LDL.LU.64 R144, [R1+0x13b0] ;  /* 0x0013b00001907983 */ /* 0x000f280000300a00 */
[----:B------:R-:W-:Y:S04]  /*19660*/  STL [R1+0x1344], R245 ;  /* 0x001344f501007387 */ /* 0x000fe80000100800 */
[----:B------:R1:W-:Y:S04]  /*19670*/  STL [R1+0x1350], R148 ;  /* 0x0013509401007387 */ /* 0x0003e80000100800 */
[----:B------:R-:W4:Y:S01]  /*19680*/  LDL.LU.64 R146, [R1+0x13b8] ;  /* 0x0013b80001927983 */ /* 0x000f220000300a00 */
[----:B-1----:R-:W-:-:S03]  /*19690*/  IMAD.MOV.U32 R0, RZ, RZ, R149 ;  /* 0x000000ffff007224 */ /* 0x002fc600078e0095 */
[----:B------:R-:W4:Y:S04]  /*196a0*/  LDL.LU.64 R148, [R1+0x13c0] ;  /* 0x0013c00001947983 */ /* 0x000f280000300a00 */
[----:B------:R2:W-:Y:S02]  /*196b0*/  STL [R1+0x134c], R0 ;  /* 0x00134c0001007387 */ /* 0x0005e40000100800 */
[----:B--2---:R-:W-:Y:S02]  /*196c0*/  IMAD.MOV.U32 R0, RZ, RZ, R129 ;  /* 0x000000ffff007224 */ /* 0x004fe400078e0081 */
[----:B------:R-:W-:Y:S04]  /*196d0*/  STL [R1+0x1358], R128 ;  /* 0x0013588001007387 */ /* 0x000fe80000100800 */
[----:B------:R-:W-:Y:S04]  /*196e0*/  STL [R1+0x1360], R130 ;  /* 0x0013608201007387 */ /* 0x000fe80000100800 */
[----:B------:R1:W-:Y:S02]  /*196f0*/  STL [R1+0x1354], R0 ;  /* 0x0013540001007387 */ /* 0x0003e40000100800 */
[----:B-1----:R-:W-:-:S02]  /*19700*/  IMAD.MOV.U32 R0, RZ, RZ, R131 ;  /* 0x000000ffff007224 */ /* 0x002fc400078e0083 */
[----:B------:R-:W-:Y:S04]  /*19710*/  STL [R1+0x1368], R132 ;  /* 0x0013688401007387 */ /* 0x000fe80000100800 */
[----:B------:R1:W-:Y:S04]  /*19720*/  STL [R1+0x135c], R0 ;  /* 0x00135c0001007387 */ /* 0x0003e80000100800 */
[----:B---3--:R-:W-:Y:S01]  /*19730*/  STL [R1+0x1370], R150 ;  /* 0x0013709601007387 */ /* 0x008fe20000100800 */
[----:B-1----:R-:W-:-:S05]  /*19740*/  IMAD.MOV.U32 R0, RZ, RZ, R133 ;  /* 0x000000ffff007224 */ /* 0x002fca00078e0085 */
[----:B------:R1:W-:Y:S02]  /*19750*/  STL [R1+0x1364], R0 ;  /* 0x0013640001007387 */ /* 0x0003e40000100800 */
[----:B-1----:R-:W-:Y:S02]  /*19760*/  IMAD.MOV.U32 R0, RZ, RZ, R151 ;  /* 0x000000ffff007224 */ /* 0x002fe400078e0097 */
[----:B------:R-:W2:Y:S04]  /*19770*/  LDL.LU.64 R150, [R1+0xe00] ;  /* 0x000e000001967983 */ /* 0x000ea80000300a00 */
[----:B------:R1:W-:Y:S04]  /*19780*/  STL [R1+0x136c], R0 ;  /* 0x00136c0001007387 */ /* 0x0003e80000100800 */
[----:B----4-:R3:W-:Y:S01]  /*19790*/  STL [R1+0x1378], R250 ;  /* 0x001378fa01007387 */ /* 0x0107e20000100800 */
[----:B-1----:R-:W-:-:S03]  /*197a0*/  IMAD.MOV.U32 R0, RZ, RZ, R251 ;  /* 0x000000ffff007224 */ /* 0x002fc600078e00fb */
[----:B---3--:R-:W3:Y:S04]  /*197b0*/  LDL.LU.64 R250, [R1+0xe20] ;  /* 0x000e200001fa7983 */ /* 0x008ee80000300a00 */
[----:B------:R1:W-:Y:S04]  /*197c0*/  STL [R1+0x1374], R0 ;  /* 0x0013740001007387 */ /* 0x0003e80000100800 */
[----:B------:R4:W-:Y:S01]  /*197d0*/  STL [R1+0x1380], R232 ;  /* 0x001380e801007387 */ /* 0x0009e20000100800 */
[----:B-1----:R-:W-:-:S03]  /*197e0*/  IMAD.MOV.U32 R0, RZ, RZ, R233 ;  /* 0x000000ffff007224 */ /* 0x002fc600078e00e9 */
[----:B----4-:R-:W4:Y:S04]  /*197f0*/  LDL.LU.64 R232, [R1+0xe18] ;  /* 0x000e180001e87983 */ /* 0x010f280000300a00 */
[----:B------:R1:W-:Y:S04]  /*19800*/  STL [R1+0x137c], R0 ;  /* 0x00137c0001007387 */ /* 0x0003e80000100800 */
[----:B------:R-:W-:Y:S01]  /*19810*/  STL [R1+0x1388], R134 ;  /* 0x0013888601007387 */ /* 0x000fe20000100800 */
[----:B-1----:R-:W-:-:S03]  /*19820*/  IMAD.MOV.U32 R0, RZ, RZ, R135 ;  /* 0x000000ffff007224 */ /* 0x002fc600078e0087 */
[----:B------:R-:W-:Y:S04]  /*19830*/  STL [R1+0x1390], R136 ;  /* 0x0013908801007387 */ /* 0x000fe80000100800 */
[----:B------:R1:W-:Y:S04]  /*19840*/  STL [R1+0x1384], R0 ;  /* 0x0013840001007387 */ /* 0x0003e80000100800 */
[----:B------:R-:W-:Y:S01]  /*19850*/  STL [R1+0x1398], R138 ;  /* 0x0013988a01007387 */ /* 0x000fe20000100800 */
[----:B-1----:R-:W-:-:S05]  /*19860*/  IMAD.MOV.U32 R0, RZ, RZ, R137 ;  /* 0x000000ffff007224 */ /* 0x002fca00078e0089 */
        /* <DEDUP_REMOVED lines=10> */
[----:B------:R-:W4:Y:S01]  /*19910*/  LDL.LU.64 R142, [R1+0xf70] ;  /* 0x000f7000018e7983 */ /* 0x000f220000300a00 */
[----:B-1----:R-:W-:-:S03]  /*19920*/  IMAD.MOV.U32 R0, RZ, RZ, R145 ;  /* 0x000000ffff007224 */ /* 0x002fc600078e0091 */
[----:B------:R-:W-:Y:S04]  /*19930*/  STL [R1+0x13b8], R146 ;  /* 0x0013b89201007387 */ /* 0x000fe80000100800 */
[----:B------:R1:W-:Y:S04]  /*19940*/  STL [R1+0x13ac], R0 ;  /* 0x0013ac0001007387 */ /* 0x0003e80000100800 */
[----:B------:R-:W-:Y:S01]  /*19950*/  STL [R1+0x13c0], R148 ;  /* 0x0013c09401007387 */ /* 0x000fe20000100800 */
[----:B-1----:R-:W-:-:S05]  /*19960*/  IMAD.MOV.U32 R0, RZ, RZ, R147 ;  /* 0x000000ffff007224 */ /* 0x002fca00078e0093 */
[----:B------:R1:W-:Y:S04]  /*19970*/  STL [R1+0x13b4], R0 ;  /* 0x0013b40001007387 */ /* 0x0003e80000100800 */
[----:B------:R-:W4:Y:S01]  /*19980*/  LDL.LU.64 R144, [R1+0xe40] ;  /* 0x000e400001907983 */ /* 0x000f220000300a00 */
[----:B-1----:R-:W-:-:S05]  /*19990*/  IMAD.MOV.U32 R0, RZ, RZ, R149 ;  /* 0x000000ffff007224 */ /* 0x002fca00078e0095 */
[----:B------:R1:W-:Y:S04]  /*199a0*/  STL [R1+0x13bc], R0 ;  /* 0x0013bc0001007387 */ /* 0x0003e80000100800 */
[----:B------:R-:W-:Y:S04]  /*199b0*/  STL [R1+0x13c8], R238 ;  /* 0x0013c8ee01007387 */ /* 0x000fe80000100800 */
[----:B------:R-:W-:Y:S04]  /*199c0*/  STL [R1+0x13c4], R239 ;  /* 0x0013c4ef01007387 */ /* 0x000fe80000100800 */
[----:B------:R-:W4:Y:S04]  /*199d0*/  LDL.LU.64 R136, [R1+0xe68] ;  /* 0x000e680001887983 */ /* 0x000f280000300a00 */
[----:B------:R-:W-:Y:S04]  /*199e0*/  STL [R1+0x13d0], R240 ;  /* 0x0013d0f001007387 */ /* 0x000fe80000100800 */
[----:B------:R-:W-:Y:S04]  /*199f0*/  STL [R1+0x13cc], R241 ;  /* 0x0013ccf101007387 */ /* 0x000fe80000100800 */
[----:B------:R-:W4:Y:S04]  /*19a00*/  LDL.LU.64 R138, [R1+0x1428] ;  /* 0x00142800018a7983 */ /* 0x000f280000300a00 */
[----:B--2---:R-:W-:Y:S01]  /*19a10*/  STL [R1+0x13d8], R150 ;  /* 0x0013d89601007387 */ /* 0x004fe20000100800 */
[----:B-1----:R-:W-:-:S03]  /*19a20*/  IMAD.MOV.U32 R0, RZ, RZ, R151 ;  /* 0x000000ffff007224 */ /* 0x002fc600078e0097 */
[----:B------:R-:W2:Y:S04]  /*19a30*/  LDL.LU.64 R146, [R1+0xef8] ;  /* 0x000ef80001927983 */ /* 0x000ea80000300a00 */
[----:B------:R1:W-:Y:S04]  /*19a40*/  STL [R1+0x13d4], R0 ;  /* 0x0013d40001007387 */ /* 0x0003e80000100800 */
[----:B---3--:R-:W-:Y:S01]  /*19a50*/  STL [R1+0x13e0], R250 ;  /* 0x0013e0fa01007387 */ /* 0x008fe20000100800 */
[----:B-1----:R-:W-:-:S03]  /*19a60*/  IMAD.MOV.U32 R0, RZ, RZ, R251 ;  /* 0x000000ffff007224 */ /* 0x002fc600078e00fb */
[----:B------:R-:W3:Y:S04]  /*19a70*/  LDL.LU.64 R148, [R1+0xf30] ;  /* 0x000f300001947983 */ /* 0x000ee80000300a00 */
[----:B------:R1:W-:Y:S04]  /*19a80*/  STL [R1+0x13dc], R0 ;  /* 0x0013dc0001007387 */ /* 0x0003e80000100800 */
[----:B----4-:R4:W-:Y:S01]  /*19a90*/  STL [R1+0x13e8], R232 ;  /* 0x0013e8e801007387 */ /* 0x0109e20000100800 */
[----:B-1----:R-:W-:-:S03]  /*19aa0*/  IMAD.MOV.U32 R0, RZ, RZ, R233 ;  /* 0x000000ffff007224 */ /* 0x002fc600078e00e9 */
[----:B------:R-:W3:Y:S04]  /*19ab0*/  LDL.LU.64 R150, [R1+0xf68] ;  /* 0x000f680001967983 */ /* 0x000ee80000300a00 */
[----:B------:R1:W-:Y:S04]  /*19ac0*/  STL [R1+0x13e4], R0 ;  /* 0x0013e40001007387 */ /* 0x0003e80000100800 */
[----:B------:R-:W-:Y:S04]  /*19ad0*/  STL [R1+0x13f0], R4 ;  /* 0x0013f00401007387 */ /* 0x000fe80000100800 */
[----:B------:R-:W-:Y:S04]  /*19ae0*/  STL [R1+0x13ec], R5 ;  /* 0x0013ec0501007387 */ /* 0x000fe80000100800 */
[----:B------:R-:W3:Y:S04]  /*19af0*/  LDL.LU.64 R250, [R1+0x1448] ;  /* 0x0014480001fa7983 */ /* 0x000ee80000300a00 */
[----:B------:R-:W-:Y:S04]  /*19b00*/  STL [R1+0x13f8], R234 ;  /* 0x0013f8ea01007387 */ /* 0x000fe80000100800 */
[----:B------:R-:W-:Y:S04]  /*19b10*/  STL [R1+0x13f4], R235 ;  /* 0x0013f4eb01007387 */ /* 0x000fe80000100800 */
[----:B------:R-:W3:Y:S04]  /*19b20*/  LDL.LU.64 R140, [R1+0x1450] ;  /* 0x00145000018c7983 */ /* 0x000ee80000300a00 */
[----:B------:R-:W-:Y:S04]  /*19b30*/  STL [R1+0x1400], R236 ;  /* 0x001400ec01007387 */ /* 0x000fe80000100800 */
[----:B------:R-:W-:Y:S04]  /*19b40*/  STL [R1+0x13fc], R237 ;  /* 0x0013fced01007387 */ /* 0x000fe80000100800 */
[----:B----4-:R-:W4:Y:S04]  /*19b50*/  LDL.LU.64 R232, [R1+0x1458] ;  /* 0x0014580001e87983 */ /* 0x010f280000300a00 */
[----:B------:R1:W-:Y:S04]  /*19b60*/  STL [R1+0x1408], R142 ;  /* 0x0014088e01007387 */ /* 0x0003e80000100800 */
[----:B------:R-:W4:Y:S01]  /*19b70*/  LDL.LU.64 R134, [R1+0x1460] ;  /* 0x0014600001867983 */ /* 0x000f220000300a00 */
[----:B-1----:R-:W-:-:S05]  /*19b80*/  IMAD.MOV.U32 R0, RZ, RZ, R143 ;  /* 0x000000ffff007224 */ /* 0x002fca00078e008f */
[----:B------:R1:W-:Y:S04]  /*19b90*/  STL [R1+0x1404], R0 ;  /* 0x0014040001007387 */ /* 0x0003e80000100800 */
[----:B------:R-:W-:Y:S04]  /*19ba0*/  STL [R1+0x1410], R242 ;  /* 0x001410f201007387 */ /* 0x000fe80000100800 */
[----:B------:R-:W-:Y:S04]  /*19bb0*/  STL [R1+0x140c], R243 ;  /* 0x00140cf301007387 */ /* 0x000fe80000100800 */
[----:B------:R-:W4:Y:S04]  /*19bc0*/  LDL.LU.64 R142, [R1+0x1468] ;  /* 0x00146800018e7983 */ /* 0x000f280000300a00 */
        /* <DEDUP_REMOVED lines=20> */
[----:B------:R1:W-:Y:S02]  /*19d10*/  STL [R1+0x1440], R150 ;  /* 0x0014409601007387 */ /* 0x0003e40000100800 */
[----:B-1----:R-:W-:-:S02]  /*19d20*/  IMAD.MOV.U32 R0, RZ, RZ, R151 ;  /* 0x000000ffff007224 */ /* 0x002fc400078e0097 */
[----:B------:R-:W3:Y:S04]  /*19d30*/  LDL.LU.64 R150, [R1+0x1498] ;  /* 0x0014980001967983 */ /* 0x000ee80000300a00 */
        /* <DEDUP_REMOVED lines=269> */
[----:B------:R-:W-:Y:S04]  /*1ae10*/  STL [R1+0x1660], R140 ;  /* 0x0016608c01007387 */ /* 0x000fe80000100800 */
[----:B------:R-:W3:Y:S01]  /*1ae20*/  LDL.LU.64 R138, [R1+0x16b8] ;  /* 0x0016b800018a7983 */ /* 0x000ee20000300a00 */
[----:B-1----:R-:W-:-:S05]  /*1ae30*/  IMAD.MOV.U32 R0, RZ, RZ, R141 ;  /* 0x000000ffff007224 */ /* 0x002fca00078e008d */
[----:B------:R4:W-:Y:S02]  /*1ae40*/  STL [R1+0x165c], R0 ;  /* 0x00165c0001007387 */ /* 0x0009e40000100800 */
[----:B----4-:R-:W-:Y:S02]  /*1ae50*/  IMAD.MOV.U32 R0, RZ, RZ, R233 ;  /* 0x000000ffff007224 */ /* 0x010fe400078e00e9 */
[----:B------:R1:W-:Y:S04]  /*1ae60*/  STL [R1+0x1668], R232 ;  /* 0x001668e801007387 */ /* 0x0003e80000100800 */
[----:B-1----:R-:W4:Y:S04]  /*1ae70*/  LDL.LU.64 R232, [R1+0x16c0] ;  /* 0x0016c00001e87983 */ /* 0x002f280000300a00 */
[----:B------:R1:W-:Y:S04]  /*1ae80*/  STL [R1+0x1664], R0 ;  /* 0x0016640001007387 */ /* 0x0003e80000100800 */
        /* <DEDUP_REMOVED lines=19> */
[----:B--2---:R-:W-:Y:S04]  /*1afc0*/  STL [R1+0x1698], R146 ;  /* 0x0016989201007387 */ /* 0x004fe80000100800 */
[----:B------:R1:W-:Y:S02]  /*1afd0*/  STL [R1+0x168c], R0 ;  /* 0x00168c0001007387 */ /* 0x0003e40000100800 */
[----:B-1----:R-:W-:Y:S02]  /*1afe0*/  IMAD.MOV.U32 R0, RZ, RZ, R147 ;  /* 0x000000ffff007224 */ /* 0x002fe400078e0093 */
[----:B------:R-:W2:Y:S04]  /*1aff0*/  LDL.LU.64 R146, [R1+0x16f0] ;  /* 0x0016f00001927983 */ /* 0x000ea80000300a00 */
        /* <DEDUP_REMOVED lines=37> */
[----:B------:R-:W4:Y:S04]  /*1b250*/  LDL.LU.64 R144, [R1+0x1738] ;  /* 0x0017380001907983 */ /* 0x000f280000300a00 */
        /* <DEDUP_REMOVED lines=11> */
[----:B------:R1:W-:Y:S04]  /*1b310*/  STL [R1+0x1700], R150 ;  /* 0x0017009601007387 */ /* 0x0003e80000100800 */
[----:B------:R-:W3:Y:S01]  /*1b320*/  LDL.LU.64 R134, [R1+0x1758] ;  /* 0x0017580001867983 */ /* 0x000ee20000300a00 */
[----:B-1----:R-:W-:-:S03]  /*1b330*/  IMAD.MOV.U32 R0, RZ, RZ, R151 ;  /* 0x000000ffff007224 */ /* 0x002fc600078e0097 */
[----:B------:R-:W-:Y:S04]  /*1b340*/  STL [R1+0x1708], R250 ;  /* 0x001708fa01007387 */ /* 0x000fe80000100800 */
[----:B------:R1:W-:Y:S04]  /*1b350*/  STL [R1+0x16fc], R0 ;  /* 0x0016fc0001007387 */ /* 0x0003e80000100800 */
[----:B------:R-:W3:Y:S01]  /*1b360*/  LDL.LU.64 R150, [R1+0x1760] ;  /* 0x0017600001967983 */ /* 0x000ee20000300a00 */
[----:B-1----:R-:W-:-:S03]  /*1b370*/  IMAD.MOV.U32 R0, RZ, RZ, R251 ;  /* 0x000000ffff007224 */ /* 0x002fc600078e00fb */
[----:B------:R-:W-:Y:S04]  /*1b380*/  STL [R1+0x1710], R138 ;  /* 0x0017108a01007387 */ /* 0x000fe80000100800 */
[----:B------:R1:W-:Y:S04]  /*1b390*/  STL [R1+0x1704], R0 ;  /* 0x0017040001007387 */ /* 0x0003e80000100800 */
[----:B------:R-:W3:Y:S04]  /*1b3a0*/  LDL.LU.64 R250, [R1+0x1768] ;  /* 0x0017680001fa7983 */ /* 0x000ee80000300a00 */
[----:B------:R-:W3:Y:S01]  /*1b3b0*/  LDL.LU.64 R136, [R1+0x1770] ;  /* 0x0017700001887983 */ /* 0x000ee20000300a00 */
[----:B-1----:R-:W-:-:S05]  /*1b3c0*/  IMAD.MOV.U32 R0, RZ, RZ, R139 ;  /* 0x000000ffff007224 */ /* 0x002fca00078e008b */
        /* <DEDUP_REMOVED lines=30> */
[----:B------:R-:W-:Y:S04]  /*1b5b0*/  STL [R1+0x1758], R134 ;  /* 0x0017588601007387 */ /* 0x000fe80000100800 */
[----:B------:R1:W-:Y:S04]  /*1b5c0*/  STL [R1+0x174c], R0 ;  /* 0x00174c0001007387 */ /* 0x0003e80000100800 */
[----:B---3--:R-:W3:Y:S01]  /*1b5d0*/  LDL.LU.64 R148, [R1+0x17a8] ;  /* 0x0017a80001947983 */ /* 0x008ee20000300a00 */
[----:B-1----:R-:W-:-:S03]  /*1b5e0*/  IMAD.MOV.U32 R0, RZ, RZ, R135 ;  /* 0x000000ffff007224 */ /* 0x002fc600078e0087 */
[----:B------:R-:W-:Y:S04]  /*1b5f0*/  STL [R1+0x1760], R150 ;  /* 0x0017609601007387 */ /* 0x000fe80000100800 */
[----:B------:R1:W-:Y:S02]  /*1b600*/  STL [R1+0x1754], R0 ;  /* 0x0017540001007387 */ /* 0x0003e40000100800 */
[----:B-1----:R-:W-:Y:S02]  /*1b610*/  IMAD.MOV.U32 R0, RZ, RZ, R151 ;  /* 0x000000ffff007224 */ /* 0x002fe400078e0097 */
[----:B------:R-:W3:Y:S04]  /*1b620*/  LDL.LU.64 R150, [R1+0x17b0] ;  /* 0x0017b00001967983 */ /* 0x000ee80000300a00 */
[----:B------:R1:W-:Y:S04]  /*1b630*/  STL [R1+0x175c], R0 ;  /* 0x00175c0001007387 */ /* 0x0003e80000100800 */
[----:B------:R1:W-:Y:S02]  /*1b640*/  STL [R1+0x1768], R250 ;  /* 0x001768fa01007387 */ /* 0x0003e40000100800 */
[----:B-1----:R-:W-:-:S02]  /*1b650*/  IMAD.MOV.U32 R0, RZ, RZ, R251 ;  /* 0x000000ffff007224 */ /* 0x002fc400078e00fb */
[----:B------:R-:W-:Y:S04]  /*1b660*/  STL [R1+0x1770], R136 ;  /* 0x0017708801007387 */ /* 0x000fe80000100800 */
[----:B------:R1:W-:Y:S04]  /*1b670*/  STL [R1+0x1764], R0 ;  /* 0x0017640001007387 */ /* 0x0003e80000100800 */
[----:B------:R-:W3:Y:S01]  /*1b680*/  LDL.LU.64 R250, [R1+0x17b8] ;  /* 0x0017b80001fa7983 */ /* 0x000ee20000300a00 */
[----:B-1----:R-:W-:-:S03]  /*1b690*/  IMAD.MOV.U32 R0, RZ, RZ, R137 ;  /* 0x000000ffff007224 */ /* 0x002fc600078e0089 */
[----:B----4-:R-:W-:Y:S04]  /*1b6a0*/  STL [R1+0x1778], R232 ;  /* 0x001778e801007387 */ /* 0x010fe80000100800 */
        /* <DEDUP_REMOVED lines=8> */
[----:B------:R-:W4:Y:S04]  /*1b730*/  LDL.LU.64 R124, [R1+0x17c8] ;  /* 0x0017c800017c7983 */ /* 0x000f280000300a00 */
        /* <DEDUP_REMOVED lines=8> */
[----:B------:R-:W-:Y:S04]  /*1b7c0*/  STL [R1+0x1798], R144 ;  /* 0x0017989001007387 */ /* 0x000fe80000100800 */
[----:B------:R-:W4:Y:S01]  /*1b7d0*/  LDL.LU.64 R132, [R1+0x17e8] ;  /* 0x0017e80001847983 */ /* 0x000f220000300a00 */
[----:B-1----:R-:W-:-:S03]  /*1b7e0*/  IMAD.MOV.U32 R0, RZ, RZ, R145 ;  /* 0x000000ffff007224 */ /* 0x002fc600078e0091 */
[----:B------:R-:W4:Y:S04]  /*1b7f0*/  LDL.LU.64 R134, [R1+0x17f0] ;  /* 0x0017f00001867983 */ /* 0x000f280000300a00 */
[----:B------:R1:W-:Y:S04]  /*1b800*/  STL [R1+0x1794], R0 ;  /* 0x0017940001007387 */ /* 0x0003e80000100800 */
[----:B--2---:R-:W-:Y:S04]  /*1b810*/  STL [R1+0x17a0], R146 ;  /* 0x0017a09201007387 */ /* 0x004fe80000100800 */
[----:B------:R-:W2:Y:S01]  /*1b820*/  LDL.LU.64 R136, [R1+0x17f8] ;  /* 0x0017f80001887983 */ /* 0x000ea20000300a00 */
[----:B-1----:R-:W-:-:S03]  /*1b830*/  IMAD.MOV.U32 R0, RZ, RZ, R147 ;  /* 0x000000ffff007224 */ /* 0x002fc600078e0093 */
[----:B------:R-:W2:Y:S04]  /*1b840*/  LDL.LU.64 R138, [R1+0x1800] ;  /* 0x00180000018a7983 */ /* 0x000ea80000300a00 */
[----:B------:R1:W-:Y:S04]  /*1b850*/  STL [R1+0x179c], R0 ;  /* 0x00179c0001007387 */ /* 0x0003e80000100800 */
[----:B---3--:R-:W-:Y:S04]  /*1b860*/  STL [R1+0x17a8], R148 ;  /* 0x0017a89401007387 */ /* 0x008fe80000100800 */
[----:B------:R-:W3:Y:S01]  /*1b870*/  LDL.LU.64 R140, [R1+0x1808] ;  /* 0x00180800018c7983 */ /* 0x000ee20000300a00 */
[----:B-1----:R-:W-:-:S03]  /*1b880*/  IMAD.MOV.U32 R0, RZ, RZ, R149 ;  /* 0x000000ffff007224 */ /* 0x002fc600078e0095 */
[----:B------:R-:W3:Y:S04]  /*1b890*/  LDL.LU.64 R142, [R1+0x1810] ;  /* 0x00181000018e7983 */ /* 0x000ee80000300a00 */
[----:B------:R1:W-:Y:S04]  /*1b8a0*/  STL [R1+0x17a4], R0 ;  /* 0x0017a40001007387 */ /* 0x0003e80000100800 */
[----:B------:R-:W-:Y:S04]  /*1b8b0*/  STL [R1+0x17b0], R150 ;  /* 0x0017b09601007387 */ /* 0x000fe80000100800 */
[----:B------:R-:W3:Y:S01]  /*1b8c0*/  LDL.LU.64 R144, [R1+0x1818] ;  /* 0x0018180001907983 */ /* 0x000ee20000300a00 */
[----:B-1----:R-:W-:-:S03]  /*1b8d0*/  IMAD.MOV.U32 R0, RZ, RZ, R151 ;  /* 0x000000ffff007224 */ /* 0x002fc600078e0097 */
[----:B------:R-:W3:Y:S04]  /*1b8e0*/  LDL.LU.64 R146, [R1+0x1820] ;  /* 0x0018200001927983 */ /* 0x000ee80000300a00 */
[----:B------:R1:W-:Y:S04]  /*1b8f0*/  STL [R1+0x17ac], R0 ;  /* 0x0017ac0001007387 */ /* 0x0003e80000100800 */
[----:B------:R4:W-:Y:S04]  /*1b900*/  STL [R1+0x17b8], R250 ;  /* 0x0017b8fa01007387 */ /* 0x0009e80000100800 */
[----:B------:R-:W3:Y:S01]  /*1b910*/  LDL.LU.64 R148, [R1+0x1828] ;  /* 0x0018280001947983 */ /* 0x000ee20000300a00 */
[----:B-1----:R-:W-:-:S03]  /*1b920*/  IMAD.MOV.U32 R0, RZ, RZ, R251 ;  /* 0x000000ffff007224 */ /* 0x002fc600078e00fb */
[----:B------:R-:W3:Y:S04]  /*1b930*/  LDL.LU.64 R150, [R1+0x1830] ;  /* 0x0018300001967983 */ /* 0x000ee80000300a00 */
[----:B------:R1:W-:Y:S04]  /*1b940*/  STL [R1+0x17b4], R0 ;  /* 0x0017b40001007387 */ /* 0x0003e80000100800 */
[----:B----4-:R4:W-:Y:S04]  /*1b950*/  STL [R1+0x17c0], R232 ;  /* 0x0017c0e801007387 */ /* 0x0109e80000100800 */
[----:B------:R-:W3:Y:S01]  /*1b960*/  LDL.LU.64 R250, [R1+0x1838] ;  /* 0x0018380001fa7983 */ /* 0x000ee20000300a00 */
[----:B-1----:R-:W-:-:S03]  /*1b970*/  IMAD.MOV.U32 R0, RZ, RZ, R233 ;  /* 0x000000ffff007224 */ /* 0x002fc600078e00e9 */
[----:B----4-:R-:W4:Y:S04]  /*1b980*/  LDL.LU.64 R232, [R1+0x1848] ;  /* 0x0018480001e87983 */ /* 0x010f280000300a00 */
[----:B------:R1:W-:Y:S02]  /*1b990*/  STL [R1+0x17bc], R0 ;  /* 0x0017bc0001007387 */ /* 0x0003e40000100800 */
[----:B-1----:R-:W-:Y:S02]  /*1b9a0*/  IMAD.MOV.U32 R0, RZ, RZ, R125 ;  /* 0x000000ffff007224 */ /* 0x002fe400078e007d */
[----:B------:R-:W-:Y:S04]  /*1b9b0*/  STL [R1+0x17c8], R124 ;  /* 0x0017c87c01007387 */ /* 0x000fe80000100800 */
[----:B------:R-:W-:Y:S04]  /*1b9c0*/  STL [R1+0x17d0], R126 ;  /* 0x0017d07e01007387 */ /* 0x000fe80000100800 */
[----:B------:R1:W-:Y:S02]  /*1b9d0*/  STL [R1+0x17c4], R0 ;  /* 0x0017c40001007387 */ /* 0x0003e40000100800 */
[----:B-1----:R-:W-:-:S02]  /*1b9e0*/  IMAD.MOV.U32 R0, RZ, RZ, R127 ;  /* 0x000000ffff007224 */ /* 0x002fc400078e007f */
        /* <DEDUP_REMOVED lines=10> */
[----:B------:R1:W-:Y:S02]  /*1ba90*/  STL [R1+0x17e4], R0 ;  /* 0x0017e40001007387 */ /* 0x0003e40000100800 */
[----:B-1----:R-:W-:Y:S02]  /*1baa0*/  IMAD.MOV.U32 R0, RZ, RZ, R135 ;  /* 0x000000ffff007224 */ /* 0x002fe400078e0087 */
[----:B--2---:R-:W-:Y:S04]  /*1bab0*/  STL [R1+0x17f8], R136 ;  /* 0x0017f88801007387 */ /* 0x004fe80000100800 */
[----:B------:R1:W-:Y:S04]  /*1bac0*/  STL [R1+0x17ec], R0 ;  /* 0x0017ec0001007387 */ /* 0x0003e80000100800 */
[----:B------:R-:W-:Y:S01]  /*1bad0*/  STL [R1+0x1800], R138 ;  /* 0x0018008a01007387 */ /* 0x000fe20000100800 */
[----:B-1----:R-:W-:-:S05]  /*1bae0*/  IMAD.MOV.U32 R0, RZ, RZ, R137 ;  /* 0x000000ffff007224 */ /* 0x002fca00078e0089 */
[----:B------:R1:W-:Y:S04]  /*1baf0*/  STL [R1+0x17f4], R0 ;  /* 0x0017f40001007387 */ /* 0x0003e80000100800 */
[----:B---3--:R-:W-:Y:S01]  /*1bb00*/  STL [R1+0x1808], R140 ;  /* 0x0018088c01007387 */ /* 0x008fe20000100800 */
[----:B-1----:R-:W-:-:S05]  /*1bb10*/  IMAD.MOV.U32 R0, RZ, RZ, R139 ;  /* 0x000000ffff007224 */ /* 0x002fca00078e008b */
[----:B------:R1:W-:Y:S04]  /*1bb20*/  STL [R1+0x17fc], R0 ;  /* 0x0017fc0001007387 */ /* 0x0003e80000100800 */
[----:B------:R-:W-:Y:S01]  /*1bb30*/  STL [R1+0x1810], R142 ;  /* 0x0018108e01007387 */ /* 0x000fe20000100800 */
[----:B-1----:R-:W-:-:S05]  /*1bb40*/  IMAD.MOV.U32 R0, RZ, RZ, R141 ;  /* 0x000000ffff007224 */ /* 0x002fca00078e008d */
[----:B------:R1:W-:Y:S02]  /*1bb50*/  STL [R1+0x1804], R0 ;  /* 0x0018040001007387 */ /* 0x0003e40000100800 */
[----:B-1----:R-:W-:Y:S02]  /*1bb60*/  IMAD.MOV.U32 R0, RZ, RZ, R143 ;  /* 0x000000ffff007224 */ /* 0x002fe400078e008f */
        /* <DEDUP_REMOVED lines=14> */
[----:B----4-:R-:W-:Y:S01]  /*1bc50*/  STL [R1+0x1840], R232 ;  /* 0x001840e801007387 */ /* 0x010fe20000100800 */
[----:B-1----:R-:W-:-:S05]  /*1bc60*/  IMAD.MOV.U32 R0, RZ, RZ, R251 ;  /* 0x000000ffff007224 */ /* 0x002fca00078e00fb */
[----:B------:R1:W-:Y:S04]  /*1bc70*/  STL [R1+0x1834], R0 ;  /* 0x0018340001007387 */ /* 0x0003e80000100800 */
[----:B------:R-:W2:Y:S01]  /*1bc80*/  LDL.LU.64 R4, [R1+0x18f8] ;  /* 0x0018f80001047983 */ /* 0x000ea20000300a00 */
[----:B-1----:R-:W-:-:S05]  /*1bc90*/  IMAD.MOV.U32 R0, RZ, RZ, R233 ;  /* 0x000000ffff007224 */ /* 0x002fca00078e00e9 */
[----:B------:R-:W-:Y:S04]  /*1bca0*/  STL [R1+0x183c], R0 ;  /* 0x00183c0001007387 */ /* 0x000fe80000100800 */
[----:B------:R-:W-:Y:S04]  /*1bcb0*/  STL.64 [R1+0x1030], R182 ;  /* 0x001030b601007387 */ /* 0x000fe80000100a00 */
[----:B--2---:R-:W-:Y:S04]  /*1bcc0*/  STL.64 [R1+0x1038], R4 ;  /* 0x0010380401007387 */ /* 0x004fe80000100a00 */
[----:B------:R-:W-:Y:S04]  /*1bcd0*/  STL.64 [R1+0x1028], R14 ;  /* 0x0010280e01007387 */ /* 0x000fe80000100a00 */
[----:B------:R1:W-:Y:S04]  /*1bce0*/  STL.64 [R1+0x1020], R2 ;  /* 0x0010200201007387 */ /* 0x0003e80000100a00 */
[----:B-1----:R-:W2:Y:S04]  /*1bcf0*/  LDL.LU.64 R2, [R1+0x1910] ;  /* 0x0019100001027983 */ /* 0x002ea80000300a00 */
[----:B------:R-:W-:Y:S04]  /*1bd00*/  STL.64 [R1+0x1010], R190 ;  /* 0x001010be01007387 */ /* 0x000fe80000100a00 */
[----:B--2---:R1:W-:Y:S04]  /*1bd10*/  STL.64 [R1+0x1018], R2 ;  /* 0x0010180201007387 */ /* 0x0043e80000100a00 */
[----:B------:R-:W-:Y:S04]  /*1bd20*/  STL.64 [R1+0x1008], R16 ;  /* 0x0010081001007387 */ /* 0x000fe80000100a00 */
[----:B------:R-:W-:Y:S04]  /*1bd30*/  STL.64 [R1+0x1000], R6 ;  /* 0x0010000601007387 */ /* 0x000fe80000100a00 */
        /* <DEDUP_REMOVED lines=20> */
[----:B------:R-:W2:Y:S04]  /*1be80*/  LDL.LU.64 R4, [R1+0x1988] ;  /* 0x0019880001047983 */ /* 0x000ea80000300a00 */
[----:B-1----:R-:W3:Y:S04]  /*1be90*/  LDL.LU.64 R2, [R1+0x1870] ;  /* 0x0018700001027983 */ /* 0x002ee80000300a00 */
[----:B--2---:R1:W-:Y:S04]  /*1bea0*/  STL.64 [R1+0xf78], R4 ;  /* 0x000f780401007387 */ /* 0x0043e80000100a00 */
[----:B------:R-:W-:Y:S04]  /*1beb0*/  STL.64 [R1+0xf68], R210 ;  /* 0x000f68d201007387 */ /* 0x000fe80000100a00 */
[----:B---3--:R2:W-:Y:S04]  /*1bec0*/  STL.64 [R1+0xf70], R2 ;  /* 0x000f700201007387 */ /* 0x0085e80000100a00 */
[----:B------:R-:W-:Y:S04]  /*1bed0*/  STL.64 [R1+0xf60], R208 ;  /* 0x000f60d001007387 */ /* 0x000fe80000100a00 */
[----:B-1----:R-:W3:Y:S04]  /*1bee0*/  LDL.LU.64 R4, [R1+0x19a0] ;  /* 0x0019a00001047983 */ /* 0x002ee80000300a00 */
[----:B--2---:R-:W2:Y:S04]  /*1bef0*/  LDL.LU.64 R2, [R1+0x1888] ;  /* 0x0018880001027983 */ /* 0x004ea80000300a00 */
[----:B---3--:R1:W-:Y:S04]  /*1bf00*/  STL.64 [R1+0xf58], R4 ;  /* 0x000f580401007387 */ /* 0x0083e80000100a00 */
[----:B------:R-:W-:Y:S04]  /*1bf10*/  STL.64 [R1+0xf48], R202 ;  /* 0x000f48ca01007387 */ /* 0x000fe80000100a00 */
[----:B--2---:R2:W-:Y:S04]  /*1bf20*/  STL.64 [R1+0xf50], R2 ;  /* 0x000f500201007387 */ /* 0x0045e80000100a00 */
        /* <DEDUP_REMOVED lines=51> */
[----:B---3--:R-:W-:Y:S04]  /*1c260*/  STL.64 [R1+0xe38], R4 ;  /* 0x000e380401007387 */ /* 0x008fe80000100a00 */
[----:B------:R-:W-:Y:S04]  /*1c270*/  STL.64 [R1+0xe28], R248 ;  /* 0x000e28f801007387 */ /* 0x000fe80000100a00 */
[----:B--2---:R1:W-:Y:S04]  /*1c280*/  STL.64 [R1+0xe30], R2 ;  /* 0x000e300201007387 */ /* 0x0043e80000100a00 */
[----:B------:R-:W-:Y:S04]  /*1c290*/  STL.64 [R1+0xe20], R166 ;  /* 0x000e20a601007387 */ /* 0x000fe80000100a00 */
[----:B-1----:R-:W2:Y:S04]  /*1c2a0*/  LDL.LU.64 R2, [R1+0x1a58] ;  /* 0x001a580001027983 */ /* 0x002ea80000300a00 */
[----:B------:R-:W3:Y:S04]  /*1c2b0*/  LDL.LU.64 R4, [R1+0x1990] ;  /* 0x0019900001047983 */ /* 0x000ee80000300a00 */
[----:B--2---:R1:W-:Y:S04]  /*1c2c0*/  STL.64 [R1+0xe18], R2 ;  /* 0x000e180201007387 */ /* 0x0043e80000100a00 */
[----:B-1----:R-:W2:Y:S04]  /*1c2d0*/  LDL.LU.64 R2, [R1+0x1878] ;  /* 0x0018780001027983 */ /* 0x002ea80000300a00 */
[----:B---3--:R-:W-:Y:S04]  /*1c2e0*/  STL.64 [R1+0xe10], R4 ;  /* 0x000e100401007387 */ /* 0x008fe80000100a00 */
[----:B------:R1:W-:Y:S01]  /*1c2f0*/  STL.64 [R1+0xe00], R170 ;  /* 0x000e00aa01007387 */ /* 0x0003e20000100a00 */
[----:B------:R-:W-:-:S02]  /*1c300*/  IMAD.MOV.U32 R236, RZ, RZ, R174 ;  /* 0x000000ffffec7224 */ /* 0x000fc400078e00ae */
[----:B------:R-:W-:Y:S02]  /*1c310*/  IMAD.MOV.U32 R237, RZ, RZ, R175 ;  /* 0x000000ffffed7224 */ /* 0x000fe400078e00af */
[----:B------:R-:W-:Y:S02]  /*1c320*/  IMAD.MOV.U32 R244, RZ, RZ, R172 ;  /* 0x000000fffff47224 */ /* 0x000fe400078e00ac */
[----:B------:R-:W-:Y:S02]  /*1c330*/  IMAD.MOV.U32 R245, RZ, RZ, R173 ;  /* 0x000000fffff57224 */ /* 0x000fe400078e00ad */
[----:B------:R-:W-:Y:S02]  /*1c340*/  IMAD.MOV.U32 R156, RZ, RZ, R18 ;  /* 0x000000ffff9c7224 */ /* 0x000fe400078e0012 */
[----:B------:R-:W-:Y:S02]  /*1c350*/  IMAD.MOV.U32 R157, RZ, RZ, R19 ;  /* 0x000000ffff9d7224 */ /* 0x000fe400078e0013 */
[----:B------:R-:W-:-:S02]  /*1c360*/  IMAD.MOV.U32 R14, RZ, RZ, R10 ;  /* 0x000000ffff0e7224 */ /* 0x000fc400078e000a */
[----:B------:R-:W-:Y:S01]  /*1c370*/  IMAD.MOV.U32 R15, RZ, RZ, R11 ;  /* 0x000000ffff0f7224 */ /* 0x000fe200078e000b */
[----:B--2---:R2:W-:Y:S04]  /*1c380*/  STL.64 [R1+0xe08], R2 ;  /* 0x000e080201007387 */ /* 0x0045e80000100a00 */
[----:B------:R3:W5:Y:S04]  /*1c390*/  LDL.LU.64 R250, [R1+0x1a68] ;  /* 0x001a680001fa7983 */ /* 0x0007680000300a00 */
        /* <DEDUP_REMOVED lines=21> */
[----:B------:R-:W4:Y:S04]  /*1c4f0*/  LDL.LU R150, [R1+0x1040] ;  /* 0x0010400001967983 */ /* 0x000f280000300800 */
[----:B------:R3:W5:Y:S04]  /*1c500*/  LDL.LU.64 R194, [R1+0x1ab8] ;  /* 0x001ab80001c27983 */ /* 0x0007680000300a00 */
[----:B------:R-:W2:Y:S04]  /*1c510*/  LDL.LU R151, [R1+0x1044] ;  /* 0x0010440001977983 */ /* 0x000ea80000300800 */
        /* <DEDUP_REMOVED lines=11> */
[----:B-1----:R3:W5:Y:S04]  /*1c5d0*/  LDL.LU.64 R170, [R1+0x1ad0] ;  /* 0x001ad00001aa7983 */ /* 0x0027680000300a00 */
        /* <DEDUP_REMOVED lines=908> */
[----:B------:R3:W-:Y:S01]  /*1fea0*/  STL [R1+0x1fc], RZ ;  /* 0x0001fcff01007387 */ /* 0x0007e20000100800 */
[----:B------:R-:W-:Y:S01]  /*1feb0*/  USHF.R.S32.HI UR10, URZ, 0x1f, UR4 ;  /* 0x0000001f3f0a7899 */ /* 0x000fe20008011404 */
[----:B----4-:R-:W-:-:S02]  /*1fec0*/  SHF.R.S32.HI R0, RZ, 0x1f, R150 ;  /* 0x0000001fff007819 */ /* 0x010fc40000011496 */
[----:B--2---:R-:W-:Y:S01]  /*1fed0*/  SHF.R.S32.HI R3, RZ, 0x1f, R151 ;  /* 0x0000001fff037819 */ /* 0x004fe20000011497 */
[----:B------:R-:W-:Y:S01]  /*1fee0*/  ULEA.HI UR10, UR10, UR4, URZ, 0x6 ;  /* 0x000000040a0a7291 */ /* 0x000fe2000f8f303f */
[C---:B------:R-:W-:Y:S01]  /*1fef0*/  SHF.L.U64.HI R0, R150.reuse, 0x2, R0 ;  /* 0x0000000296007819 */ /* 0x040fe20000010200 */
[----:B------:R-:W-:Y:S01]  /*1ff00*/  IMAD.SHL.U32 R2, R150, 0x4, RZ ;  /* 0x0000000496027824 */ /* 0x000fe200078e00ff */
[C---:B------:R-:W-:Y:S01]  /*1ff10*/  SHF.L.U64.HI R3, R151.reuse, 0x2, R3 ;  /* 0x0000000297037819 */ /* 0x040fe20000010203 */
[----:B------:R-:W-:Y:S01]  /*1ff20*/  IMAD.SHL.U32 R4, R151, 0x4, RZ ;  /* 0x0000000497047824 */ /* 0x000fe200078e00ff */
[----:B------:R-:W-:Y:S01]  /*1ff30*/  USHF.R.S32.HI UR10, URZ, 0x6, UR10 ;  /* 0x000000063f0a7899 */ /* 0x000fe2000801140a */
        /* <DEDUP_REMOVED lines=63> */
[----:B------:R-:W-:Y:S01]  /*20330*/  CS2R R150, SRZ ;  /* 0x0000000000967805 */ /* 0x000fe2000001ff00 */
[----:B------:R-:W-:Y:S01]  /*20340*/  UMOV UR6, 0x1 ;  /* 0x0000000100067882 */ /* 0x000fe20000000000 */
[----:B------:R-:W-:Y:S01]  /*20350*/  UMOV UR7, 0xffffffff ;  /* 0xffffffff00077882 */ /* 0x000fe20000000000 */
[----:B------:R-:W-:Y:S01]  /*20360*/  UIADD3 UR11, UR10, -0x2, URZ ;  /* 0xfffffffe0a0b7890 */ /* 0x000fe2000fffe03f */
[----:B---3--:R-:W-:-:S11]  /*20370*/  UMOV UR4, URZ ;  /* 0x0000003f00047c82 */ /* 0x008fd60008000000 */
.L_x_1:
[----:B-----5:R-:W-:Y:S01]  /*20380*/  STL.64 [R1+0x1dc8], R150 ;  /* 0x001dc89601007387 */ /* 0x020fe20000100a00 */
[----:B------:R-:W-:Y:S01]  /*20390*/  UIADD3 UR7, UR7, 0x1, URZ ;  /* 0x0000000107077890 */ /* 0x000fe2000fffe03f */
[----:B------:R-:W-:-:S04]  /*203a0*/  DEPBAR.LE SB0, 0x2 ;  /* 0x000080800000791a */ /* 0x000fc80000000000 */
        /* <DEDUP_REMOVED lines=63> */
[----:B-1----:R-:W2:Y:S04]  /*207a0*/  LDL.LU.64 R24, [R1+0xc00] ;  /* 0x000c000001187983 */ /* 0x002ea80000300a00 */
[----:B------:R-:W2:Y:S04]  /*207b0*/  LDL.LU.64 R26, [R1+0xc08] ;  /* 0x000c0800011a7983 */ /* 0x000ea80000300a00 */
        /* <DEDUP_REMOVED lines=61> */
[----:B------:R-:W2:Y:S01]  /*20b90*/  LDL.LU.64 R150, [R1+0xdf8] ;  /* 0x000df80001967983 */ /* 0x000ea20000300a00 */
[----:B------:R-:W-:Y:S01]  /*20ba0*/  UISETP.GT.AND UP0, UPT, UR7, 0x2, UPT ;  /* 0x000000020700788c */ /* 0x000fe2000bf04270 */
[----:B------:R-:W-:Y:S01]  /*20bb0*/  UMOV UR37, 0x40000040 ;  /* 0x4000004000257882 */ /* 0x000fe20000000000 */
[----:B------:R-:W-:Y:S02]  /*20bc0*/  BAR.SYNC.DEFER_BLOCKING 0x0 ;  /* 0x0000000000007b1d */ /* 0x000fe40000010000 */
[----:B------:R-:W-:-:S04]  /*20bd0*/  USEL UR7, UR7, URZ, !UP0 ;  /* 0x0000003f07077287 */ /* 0x000fc8000c000000 */
[----:B------:R-:W-:Y:S02]  /*20be0*/  ULEA UR13, UR7, UR5, 0x10 ;  /* 0x00000005070d7291 */ /* 0x000fe4000f8e803f */
[----:B------:R-:W-:Y:S01]  /*20bf0*/  ULEA UR12, UR7, UR5, 0x11 ;  /* 0x00000005070c7291 */ /* 0x000fe2000f8e883f */
[----:B-----5:R-:W-:Y:S01]  /*20c00*/  STL [R1+0x1bc8], R7 ;  /* 0x001bc80701007387 */ /* 0x020fe20000100800 */
[----:B------:R-:W-:Y:S02]  /*20c10*/  UIADD3 UR13, UR13, 0x60000, URZ ;  /* 0x000600000d0d7890 */ /* 0x000fe4000fffe03f */
[----:B------:R-:W-:Y:S01]  /*20c20*/  USHF.R.U32.HI UR12, URZ, 0x4, UR12 ;  /* 0x000000043f0c7899 */ /* 0x000fe2000801160c */
[----:B------:R-:W-:Y:S01]  /*20c30*/  STL.64 [R1+0x1b08], R152 ;  /* 0x001b089801007387 */ /* 0x000fe20000100a00 */
[----:B------:R-:W-:Y:S02]  /*20c40*/  USHF.R.U32.HI UR13, URZ, 0x4, UR13 ;  /* 0x000000043f0d7899 */ /* 0x000fe4000801160d */
[----:B------:R-:W-:Y:S01]  /*20c50*/  USGXT.U32 UR36, UR12, 0xe ;  /* 0x0000000e0c24789a */ /* 0x000fe20008000000 */
[----:B------:R-:W-:Y:S01]  /*20c60*/  STL.64 [R1+0x1b00], R22 ;  /* 0x001b001601007387 */ /* 0x000fe20000100a00 */
[----:B------:R-:W-:Y:S01]  /*20c70*/  USGXT.U32 UR38, UR13, 0xe ;  /* 0x0000000e0d26789a */ /* 0x000fe20008000000 */
[----:B------:R-:W-:Y:S01]  /*20c80*/  UMOV UR39, 0x40000040 ;  /* 0x4000004000277882 */ /* 0x000fe20000000000 */
[----:B------:R-:W-:-:S02]  /*20c90*/  UIADD3 UR40, UP0, UR36, 0x2, URZ ;  /* 0x0000000224287890 */ /* 0x000fc4000ff1e03f */
[----:B------:R-:W-:Y:S01]  /*20ca0*/  UIADD3 UR42, UP1, UR38, 0x2, URZ ;  /* 0x00000002262a7890 */ /* 0x000fe2000ff3e03f */
[----:B------:R-:W-:Y:S01]  /*20cb0*/  UMOV UR12, URZ ;  /* 0x0000003f000c7c82 */ /* 0x000fe20008000000 */
[----:B------:R-:W-:Y:S01]  /*20cc0*/  UMOV UR13, URZ ;  /* 0x0000003f000d7c82 */ /* 0x000fe20008000000 */
[----:B------:R-:W-:Y:S02]  /*20cd0*/  UIADD3.X UR41, UR12, 0x40000040, URZ, UP0, !UPT ;  /* 0x400000400c297890 */ /* 0x000fe400087fe43f */
[----:B------:R-:W-:Y:S02]  /*20ce0*/  UIADD3.X UR43, UR13, 0x40000040, URZ, UP1, !UPT ;  /* 0x400000400d2b7890 */ /* 0x000fe40008ffe43f */
[----:B------:R-:W-:Y:S02]  /*20cf0*/  UIADD3.64 UR32, UR40, 0x2, URZ ;  /* 0x0000000228207897 */ /* 0x000fe4000fffe03f */
[----:B------:R-:W-:Y:S02]  /*20d00*/  UIADD3.64 UR34, UR42, 0x2, URZ ;  /* 0x000000022a227897 */ /* 0x000fe4000fffe03f */
[----:B------:R-:W-:-:S02]  /*20d10*/  UIADD3.64 UR28, UR40, 0x4, URZ ;  /* 0x00000004281c7897 */ /* 0x000fc4000fffe03f */
[----:B------:R-:W-:Y:S02]  /*20d20*/  UIADD3.64 UR30, UR42, 0x4, URZ ;  /* 0x000000042a1e7897 */ /* 0x000fe4000fffe03f */
[----:B------:R-:W-:Y:S02]  /*20d30*/  UIADD3.64 UR24, UR40, 0xffe, URZ ;  /* 0x00000ffe28187897 */ /* 0x000fe4000fffe03f */
[----:B------:R-:W-:Y:S02]  /*20d40*/  UIADD3.64 UR26, UR42, 0x7fe, URZ ;  /* 0x000007fe2a1a7897 */ /* 0x000fe4000fffe03f */
[----:B------:R-:W-:Y:S02]  /*20d50*/  UIADD3.64 UR20, UR40, 0x1000, URZ ;  /* 0x0000100028147897 */ /* 0x000fe4000fffe03f */
[----:B------:R-:W-:Y:S02]  /*20d60*/  UIADD3.64 UR22, UR42, 0x800, URZ ;  /* 0x000008002a167897 */ /* 0x000fe4000fffe03f */
[----:B------:R-:W-:-:S02]  /*20d70*/  UIADD3.64 UR16, UR40, 0x1002, URZ ;  /* 0x0000100228107897 */ /* 0x000fc4000fffe03f */
[----:B------:R-:W-:Y:S02]  /*20d80*/  UIADD3.64 UR18, UR42, 0x802, URZ ;  /* 0x000008022a127897 */ /* 0x000fe4000fffe03f */
[----:B------:R-:W-:Y:S02]  /*20d90*/  UIADD3.64 UR12, UR40, 0x1004, URZ ;  /* 0x00001004280c7897 */ /* 0x000fe4000fffe03f */
[----:B------:R-:W-:Y:S01]  /*20da0*/  UIADD3.64 UR14, UR42, 0x804, URZ ;  /* 0x000008042a0e7897 */ /* 0x000fe2000fffe03f */
[----:B--2---:R-:W-:-:S06]  /*20db0*/  WARPGROUP.ARRIVE ;  /* 0x00000000000079c5 */ /* 0x004fcc0000000000 */
[----:B------:R-:W-:Y:S03]  /*20dc0*/  HGMMA.64x256x8.F32.TF32 R24, gdesc[UR36], R24, gsb0 ;  /* 0x07e00000241879f0 */ /* 0x000fe60008002818 */
[----:B------:R-:W-:Y:S02]  /*20dd0*/  WARPGROUP.DEPBAR.LE gsb0, 0x0 ;  /* 0x00008000000079c5 */ /* 0x000fe40000010000 */
[----:B------:R-:W-:-:S15]  /*20de0*/  WARPGROUP.ARRIVE ;  /* 0x00000000000079c5 */ /* 0x000fde0000000000 */
[----:B------:R-:W-:-:S08]  /*20df0*/  NOP ;  /* 0x0000000000007918 */ /* 0x000fd00000000000 */
        /* <DEDUP_REMOVED lines=90> */
[----:B-1----:R-:W4:Y:S04]  /*213a0*/  LDL.LU.64 R24, [R1+0x800] ;  /* 0x0008000001187983 */ /* 0x002f280000300a00 */
[----:B--2---:R-:W2:Y:S04]  /*213b0*/  LDL.LU.64 R26, [R1+0x808] ;  /* 0x00080800011a7983 */ /* 0x004ea80000300a00 */
[----:B---3--:R-:W3:Y:S04]  /*213c0*/  LDL.LU.64 R28, [R1+0x810] ;  /* 0x00081000011c7983 */ /* 0x008ee80000300a00 */
[----:B----4-:R-:W4:Y:S04]  /*213d0*/  LDL.LU.64 R30, [R1+0x818] ;  /* 0x00081800011e7983 */ /* 0x010f280000300a00 */
[----:B------:R-:W2:Y:S04]  /*213e0*/  LDL.LU.64 R32, [R1+0x820] ;  /* 0x0008200001207983 */ /* 0x000ea80000300a00 */
[----:B------:R-:W3:Y:S04]  /*213f0*/  LDL.LU.64 R34, [R1+0x828] ;  /* 0x0008280001227983 */ /* 0x000ee80000300a00 */
[----:B------:R-:W4:Y:S04]  /*21400*/  LDL.LU.64 R36, [R1+0x830] ;  /* 0x0008300001247983 */ /* 0x000f280000300a00 */
        /* <DEDUP_REMOVED lines=57> */
[----:B----4-:R-:W-:Y:S04]  /*217a0*/  STL.64 [R1+0x23c8], R150 ;  /* 0x0023c89601007387 */ /* 0x010fe80000100a00 */
[----:B---3--:R-:W-:Y:S04]  /*217b0*/  STL.64 [R1+0x23c0], R148 ;  /* 0x0023c09401007387 */ /* 0x008fe80000100a00 */
[----:B--2---:R-:W-:Y:S04]  /*217c0*/  STL.64 [R1+0x23b8], R146 ;  /* 0x0023b89201007387 */ /* 0x004fe80000100a00 */
        /* <DEDUP_REMOVED lines=125> */
[----:B------:R-:W-:-:S02]  /*21fa0*/  UIADD3.64 UR36, UR40, 0x1fe, URZ ;  /* 0x000001fe28247897 */ /* 0x000fc4000fffe03f */
[----:B------:R-:W-:Y:S01]  /*21fb0*/  UIADD3.64 UR44, UR40, 0x200, URZ ;  /* 0x00000200282c7897 */ /* 0x000fe2000fffe03f */
[----:B------:R-:W-:Y:S01]  /*21fc0*/  UMOV UR46, UR42 ;  /* 0x0000002a002e7c82 */ /* 0x000fe20008000000 */
[----:B------:R-:W-:Y:S01]  /*21fd0*/  UMOV UR47, UR43 ;  /* 0x0000002b002f7c82 */ /* 0x000fe20008000000 */
[----:B------:R-:W-:Y:S02]  /*21fe0*/  UIADD3.64 UR32, UR40, 0x202, URZ ;  /* 0x0000020228207897 */ /* 0x000fe4000fffe03f */
[----:B------:R-:W-:Y:S02]  /*21ff0*/  UIADD3.64 UR28, UR40, 0x204, URZ ;  /* 0x00000204281c7897 */ /* 0x000fe4000fffe03f */
[----:B------:R-:W-:Y:S02]  /*22000*/  UIADD3.64 UR24, UR40, 0x11fe, URZ ;  /* 0x000011fe28187897 */ /* 0x000fe4000fffe03f */
[----:B------:R-:W-:Y:S02]  /*22010*/  UIADD3.64 UR20, UR40, 0x1200, URZ ;  /* 0x0000120028147897 */ /* 0x000fe4000fffe03f */
[----:B------:R-:W-:-:S02]  /*22020*/  UIADD3.64 UR16, UR40, 0x1202, URZ ;  /* 0x0000120228107897 */ /* 0x000fc4000fffe03f */
        /* <DEDUP_REMOVED lines=731> */
[----:B-1----:R-:W4:Y:S04]  /*24de0*/  LDL.LU.64 R24, [R1] ;  /* 0x0000000001187983 */ /* 0x002f280000300a00 */
        /* <DEDUP_REMOVED lines=401> */
[----:B------:R-:W-:Y:S04]  /*26700*/  STL.64 [R1], R24 ;  /* 0x0000001801007387 */ /* 0x000fe80000100a00 */
        /* <DEDUP_REMOVED lines=129> */
[----:B------:R-:W3:Y:S01]  /*26f20*/  LDL.LU R7, [R1+0x1048] ;  /* 0x0010480001077983 */ /* 0x000ee20000300800 */
[----:B------:R-:W-:Y:S02]  /*26f30*/  UIADD3.64 UR28, UR40, 0xe04, URZ ;  /* 0x00000e04281c7897 */ /* 0x000fe4000fffe03f */
[----:B------:R-:W-:Y:S01]  /*26f40*/  UIADD3.64 UR24, UR40, 0x1dfe, URZ ;  /* 0x00001dfe28187897 */ /* 0x000fe2000fffe03f */
[----:B------:R-:W4:Y:S01]  /*26f50*/  LDL.LU R153, [R1+0x1064] ;  /* 0x0010640001997983 */ /* 0x000f220000300800 */
[----:B------:R-:W-:Y:S02]  /*26f60*/  UIADD3.64 UR20, UR40, 0x1e00, URZ ;  /* 0x00001e0028147897 */ /* 0x000fe4000fffe03f */
[----:B------:R-:W-:Y:S01]  /*26f70*/  UIADD3.64 UR16, UR40, 0x1e02, URZ ;  /* 0x00001e0228107897 */ /* 0x000fe2000fffe03f */
[----:B------:R-:W4:Y:S01]  /*26f80*/  LDL.LU R22, [R1+0x1068] ;  /* 0x0010680001167983 */ /* 0x000f220000300800 */
[----:B------:R-:W-:-:S02]  /*26f90*/  UISETP.GE.AND UP0, UPT, UR4, UR11, UPT ;  /* 0x0000000b0400728c */ /* 0x000fc4000bf06270 */
[----:B------:R-:W-:Y:S01]  /*26fa0*/  UIADD3 UR6, UR6, 0x1, URZ ;  /* 0x0000000106067890 */ /* 0x000fe2000fffe03f */
[----:B------:R-:W4:Y:S04]  /*26fb0*/  LDL.LU R152, [R1+0x106c] ;  /* 0x00106c0001987983 */ /* 0x000f280000300800 */
[----:B------:R-:W4:Y:S01]  /*26fc0*/  LDL.LU R23, [R1+0x1070] ;  /* 0x0010700001177983 */ /* 0x000f220000300800 */
[----:B--2---:R-:W-:Y:S01]  /*26fd0*/  WARPGROUP.ARRIVE ;  /* 0x00000000000079c5 */ /* 0x004fe20000000000 */
[----:B---3--:R-:W-:-:S05]  /*26fe0*/  IADD3 R7, P1, R7, R2, RZ ;  /* 0x0000000207077210 */ /* 0x008fca0007f3e0ff */
[----:B------:R-:W-:Y:S01]  /*26ff0*/  HGMMA.64x256x8.F32.TF32 R24, gdesc[UR36], R24, gsb0 ;  /* 0x07e00000241879f0 */ /* 0x000fe20008002818 */
[----:B------:R-:W-:Y:S01]  /*27000*/  UIADD3.64 UR36, UR40, 0xe00, URZ ;  /* 0x00000e0028247897 */ /* 0x000fe2000fffe03f */
[----:B------:R-:W-:Y:S01]  /*27010*/  UMOV UR38, UR42 ;  /* 0x0000002a00267c82 */ /* 0x000fe20008000000 */
[----:B------:R-:W-:Y:S01]  /*27020*/  UMOV UR39, UR43 ;  /* 0x0000002b00277c82 */ /* 0x000fe20008000000 */
[----:B------:R-:W-:Y:S01]  /*27030*/  STL [R1+0x1048], R7 ;  /* 0x0010480701007387 */ /* 0x000fe20000100800 */
[----:B------:R-:W-:-:S03]  /*27040*/  IMAD.X R252, R252, 0x1, R0, P1 ;  /* 0x00000001fcfc7824 */ /* 0x000fc600008e0600 */
[----:B------:R1:W-:Y:S04]  /*27050*/  STL.64 [R1+0x1b10], R154 ;  /* 0x001b109a01007387 */ /* 0x0003e80000100a00 */
[----:B-1----:R-:W2:Y:S01]  /*27060*/  LDL.LU R154, [R1+0x105c] ;  /* 0x00105c00019a7983 */ /* 0x002ea20000300800 */
[----:B------:R-:W-:Y:S02]  /*27070*/  WARPGROUP.DEPBAR.LE gsb0, 0x0 ;  /* 0x00008000000079c5 */ /* 0x000fe40000010000 */
[----:B------:R-:W-:-:S13]  /*27080*/  WARPGROUP.ARRIVE ;  /* 0x00000000000079c5 */ /* 0x000fda0000000000 */
        /* <DEDUP_REMOVED lines=20> */
[----:B------:R-:W-:Y:S01]  /*271d0*/  HGMMA.64x256x8.F32.TF32 R24, gdesc[UR16], R24, gsb0 ;  /* 0x07e00000101879f0 */ /* 0x000fe20008002818 */
[----:B------:R-:W-:-:S04]  /*271e0*/  UIMAD UR16, UR4, -0x40, UR48 ;  /* 0xffffffc0041078a4 */ /* 0x000fc8000f8e0230 */
[----:B------:R-:W-:-:S04]  /*271f0*/  UISETP.GT.AND UP1, UPT, UR16, URZ, UPT ;  /* 0x0000003f1000728c */ /* 0x000fc8000bf24270 */
[----:B------:R-:W-:Y:S02]  /*27200*/  USEL UR12, URZ, 0x4, !UP1 ;  /* 0x000000043f0c7887 */ /* 0x000fe4000c800000 */
[----:B------:R-:W-:Y:S02]  /*27210*/  UISETP.GT.AND UP1, UPT, UR6, 0x2, UPT ;  /* 0x000000020600788c */ /* 0x000fe4000bf24270 */
[----:B------:R-:W-:Y:S02]  /*27220*/  USEL UR12, UR12, URZ, !UP0 ;  /* 0x0000003f0c0c7287 */ /* 0x000fe4000c000000 */
[----:B------:R-:W-:-:S04]  /*27230*/  USEL UR6, UR6, URZ, !UP1 ;  /* 0x0000003f06067287 */ /* 0x000fc8000c800000 */
[----:B------:R-:W-:Y:S01]  /*27240*/  ISETP.NE.U32.AND P0, PT, RZ, UR12, PT ;  /* 0x0000000cff007c0c */ /* 0x000fe2000bf05070 */
[----:B------:R-:W-:Y:S02]  /*27250*/  UIADD3.64 UR12, UR40, 0x1e04, URZ ;  /* 0x00001e04280c7897 */ /* 0x000fe4000fffe03f */
[----:B------:R-:W-:-:S06]  /*27260*/  ULEA UR17, UR6, UR5, 0x11 ;  /* 0x0000000506117291 */ /* 0x000fcc000f8e883f */
[----:B------:R-:W-:Y:S02]  /*27270*/  VIADD R5, R155, UR17 ;  /* 0x000000119b057c36 */ /* 0x000fe40008000000 */
[----:B------:R-:W3:Y:S01]  /*27280*/  LDL.LU R155, [R1+0x1060] ;  /* 0x00106000019b7983 */ /* 0x000ee20000300800 */
[----:B------:R-:W-:Y:S02]  /*27290*/  WARPGROUP.DEPBAR.LE gsb0, 0x0 ;  /* 0x00008000000079c5 */ /* 0x000fe40000010000 */
[----:B------:R-:W-:-:S06]  /*272a0*/  WARPGROUP.ARRIVE ;  /* 0x00000000000079c5 */ /* 0x000fcc0000000000 */
[----:B------:R-:W-:Y:S03]  /*272b0*/  HGMMA.64x256x8.F32.TF32 R24, gdesc[UR12], R24, gsb0 ;  /* 0x07e000000c1879f0 */ /* 0x000fe60008002818 */
[----:B------:R-:W-:Y:S02]  /*272c0*/  WARPGROUP.DEPBAR.LE gsb0, 0x0 ;  /* 0x00008000000079c5 */ /* 0x000fe40000010000 */
[----:B------:R1:W-:Y:S04]  /*272d0*/  STL [R1+0x1bc4], R108 ;  /* 0x001bc46c01007387 */ /* 0x0003e80000100800 */
[----:B-1----:R-:W4:Y:S04]  /*272e0*/  LDL.LU R108, [R1+0x1058] ;  /* 0x00105800016c7983 */ /* 0x002f280000300800 */
[----:B------:R1:W-:Y:S04]  /*272f0*/  STL [R1+0x1bc0], R109 ;  /* 0x001bc06d01007387 */ /* 0x0003e80000100800 */
[----:B-1----:R-:W2:Y:S04]  /*27300*/  LDL.LU R109, [R1+0x1054] ;  /* 0x00105400016d7983 */ /* 0x002ea80000300800 */
[----:B------:R1:W-:Y:S04]  /*27310*/  STL [R1+0x1bbc], R110 ;  /* 0x001bbc6e01007387 */ /* 0x0003e80000100800 */
[----:B-1----:R-:W3:Y:S04]  /*27320*/  LDL.LU R110, [R1+0x1050] ;  /* 0x00105000016e7983 */ /* 0x002ee80000300800 */
[----:B------:R1:W-:Y:S04]  /*27330*/  STL [R1+0x1bb8], R111 ;  /* 0x001bb86f01007387 */ /* 0x0003e80000100800 */
[----:B-1----:R-:W3:Y:S04]  /*27340*/  LDL.LU R111, [R1+0x104c] ;  /* 0x00104c00016f7983 */ /* 0x002ee80000300800 */
[----:B------:R1:W-:Y:S04]  /*27350*/  STL [R1+0x1bb4], R112 ;  /* 0x001bb47001007387 */ /* 0x0003e80000100800 */
[----:B------:R1:W-:Y:S04]  /*27360*/  STL [R1+0x1bb0], R113 ;  /* 0x001bb07101007387 */ /* 0x0003e80000100800 */
[----:B------:R3:W-:Y:S04]  /*27370*/  STL [R1+0x1bac], R114 ;  /* 0x001bac7201007387 */ /* 0x0007e80000100800 */
[----:B------:R-:W-:Y:S04]  /*27380*/  STL [R1+0x1ba8], R115 ;  /* 0x001ba87301007387 */ /* 0x000fe80000100800 */
[----:B------:R-:W-:Y:S04]  /*27390*/  STL [R1+0x1ba4], R116 ;  /* 0x001ba47401007387 */ /* 0x000fe80000100800 */
[----:B------:R-:W-:Y:S04]  /*273a0*/  STL [R1+0x1ba0], R117 ;  /* 0x001ba07501007387 */ /* 0x000fe80000100800 */
[----:B------:R-:W-:Y:S04]  /*273b0*/  STL [R1+0x1b9c], R118 ;  /* 0x001b9c7601007387 */ /* 0x000fe80000100800 */
[----:B------:R-:W-:Y:S04]  /*273c0*/  STL [R1+0x1b98], R119 ;  /* 0x001b987701007387 */ /* 0x000fe80000100800 */
[----:B------:R-:W-:Y:S04]  /*273d0*/  STL [R1+0x1b94], R120 ;  /* 0x001b947801007387 */ /* 0x000fe80000100800 */
[----:B------:R-:W-:Y:S04]  /*273e0*/  STL [R1+0x1b90], R121 ;  /* 0x001b907901007387 */ /* 0x000fe80000100800 */
        /* <DEDUP_REMOVED lines=9> */
[----:B------:R-:W-:Y:S01]  /*27480*/  STL.64 [R1+0x1b40], R140 ;  /* 0x001b408c01007387 */ /* 0x000fe20000100a00 */
[----:B-1----:R-:W-:-:S03]  /*27490*/  IMAD.MOV.U32 R112, RZ, RZ, R7 ;  /* 0x000000ffff707224 */ /* 0x002fc600078e0007 */
[----:B------:R-:W-:Y:S01]  /*274a0*/  STL.64 [R1+0x1b38], R142 ;  /* 0x001b388e01007387 */ /* 0x000fe20000100a00 */
[----:B------:R-:W-:Y:S01]  /*274b0*/  IMAD.MOV.U32 R113, RZ, RZ, R252 ;  /* 0x000000ffff717224 */ /* 0x000fe200078e00fc */
[----:B------:R-:W-:Y:S06]  /*274c0*/  BAR.SYNC.DEFER_BLOCKING 0x0 ;  /* 0x0000000000007b1d */ /* 0x000fec0000010000 */
[----:B------:R-:W-:Y:S04]  /*274d0*/  STL.64 [R1+0x1b30], R144 ;  /* 0x001b309001007387 */ /* 0x000fe80000100a00 */
[----:B------:R-:W-:Y:S04]  /*274e0*/  STL.64 [R1+0x1b28], R146 ;  /* 0x001b289201007387 */ /* 0x000fe80000100a00 */
[----:B------:R-:W-:Y:S04]  /*274f0*/  STL.64 [R1+0x1b20], R148 ;  /* 0x001b209401007387 */ /* 0x000fe80000100a00 */
[----:B------:R-:W-:Y:S04]  /*27500*/  STL.64 [R1+0x1b18], R150 ;  /* 0x001b189601007387 */ /* 0x000fe80000100a00 */
[----:B------:R-:W3:Y:S04]  /*27510*/  LDL.LU R7, [R1+0x1bc8] ;  /* 0x001bc80001077983 */ /* 0x000ee80000300800 */
[----:B------:R-:W-:Y:S01]  /*27520*/  @!PT LDS RZ, [RZ] ;  /* 0x00000000fffff984 */ /* 0x000fe20000000800 */
[----:B------:R-:W-:Y:S01]  /*27530*/  @!PT LDS RZ, [RZ] ;  /* 0x00000000fffff984 */ /* 0x000fe20000000800 */
[----:B------:R-:W-:Y:S01]  /*27540*/  @!PT LDS RZ, [RZ] ;  /* 0x00000000fffff984 */ /* 0x000fe20000000800 */
[----:B------:R-:W-:Y:S01]  /*27550*/  LDGSTS.E [R5], desc[UR8][R112.64], P0 ;  /* 0x0000000070057fae */ /* 0x000fe20008121848 */
[----:B------:R-:W-:-:S04]  /*27560*/  UISETP.GT.AND UP1, UPT, UR16, 0x1, UPT ;  /* 0x000000011000788c */ /* 0x000fc8000bf24270 */
[----:B------:R-:W-:-:S04]  /*27570*/  USEL UR12, URZ, 0x4, !UP1 ;  /* 0x000000043f0c7887 */ /* 0x000fc8000c800000 */
[----:B------:R-:W-:Y:S01]  /*27580*/  USEL UR12, UR12, URZ, !UP0 ;  /* 0x0000003f0c0c7287 */ /* 0x000fe2000c000000 */
[----:B----4-:R-:W-:-:S05]  /*27590*/  IADD3 R108, P2, R108, R2, RZ ;  /* 0x000000026c6c7210 */ /* 0x010fca0007f5e0ff */
[----:B--2---:R-:W-:Y:S01]  /*275a0*/  IMAD.X R109, R109, 0x1, R0, P2 ;  /* 0x000000016d6d7824 */ /* 0x004fe200010e0600 */
[----:B---3--:R-:W-:-:S05]  /*275b0*/  IADD3 R110, P1, R110, R2, RZ ;  /* 0x000000026e6e7210 */ /* 0x008fca0007f3e0ff */
[----:B------:R-:W-:Y:S01]  /*275c0*/  STL [R1+0x1050], R110 ;  /* 0x0010506e01007387 */ /* 0x000fe20000100800 */
[----:B------:R-:W-:-:S05]  /*275d0*/  IMAD.X R111, R111, 0x1, R0, P1 ;  /* 0x000000016f6f7824 */ /* 0x000fca00008e0600 */
[----:B------:R-:W-:Y:S04]  /*275e0*/  STL [R1+0x104c], R111 ;  /* 0x00104c6f01007387 */ /* 0x000fe80000100800 */
[----:B------:R1:W-:Y:S04]  /*275f0*/  STL [R1+0x1058], R108 ;  /* 0x0010586c01007387 */ /* 0x0003e80000100800 */
[----:B------:R-:W2:Y:S04]  /*27600*/  LDL.LU R113, [R1+0x1078] ;  /* 0x0010780001717983 */ /* 0x000ea80000300800 */
[----:B------:R-:W-:Y:S04]  /*27610*/  STL [R1+0x1054], R109 ;  /* 0x0010546d01007387 */ /* 0x000fe80000100800 */
[----:B------:R-:W3:Y:S01]  /*27620*/  LDL.LU R114, [R1+0x1074] ;  /* 0x0010740001727983 */ /* 0x000ee20000300800 */
[----:B------:R-:W-:-:S03]  /*27630*/  IADD3 R155, P1, R155, R2, RZ ;  /* 0x000000029b9b7210 */ /* 0x000fc60007f3e0ff */
[----:B------:R-:W-:Y:S02]  /*27640*/  LDGSTS.E [R5+0x4000], desc[UR8][R110.64], P0 ;  /* 0x040000006e057fae */ /* 0x000fe40008121848 */
[----:B------:R-:W-:Y:S02]  /*27650*/  IMAD.X R154, R154, 0x1, R0, P1 ;  /* 0x000000019a9a7824 */ /* 0x000fe400008e0600 */
[----:B------:R-:W-:Y:S04]  /*27660*/  LDGSTS.E [R5+0x8000], desc[UR8][R108.64], P0 ;  /* 0x080000006c057fae */ /* 0x000fe80008121848 */
[----:B------:R-:W4:Y:S04]  /*27670*/  LDL.LU R112, [R1+0x107c] ;  /* 0x00107c0001707983 */ /* 0x000f280000300800 */
[----:B-1----:R-:W4:Y:S04]  /*27680*/  LDL.LU R108, [R1+0x1080] ;  /* 0x00108000016c7983 */ /* 0x002f280000300800 */
[----:B------:R-:W4:Y:S04]  /*27690*/  LDL.LU R115, [R1+0x1084] ;  /* 0x0010840001737983 */ /* 0x000f280000300800 */
[----:B------:R-:W-:Y:S04]  /*276a0*/  STL [R1+0x1060], R155 ;  /* 0x0010609b01007387 */ /* 0x000fe80000100800 */
[----:B------:R-:W-:Y:S04]  /*276b0*/  STL [R1+0x105c], R154 ;  /* 0x00105c9a01007387 */ /* 0x000fe80000100800 */
[----:B------:R-:W4:Y:S01]  /*276c0*/  LDL.LU R111, [R1+0x1088] ;  /* 0x00108800016f7983 */ /* 0x000f220000300800 */
[----:B------:R-:W-:Y:S01]  /*276d0*/  IMAD.MOV.U32 R116, RZ, RZ, R155 ;  /* 0x000000ffff747224 */ /* 0x000fe200078e009b */
[-C--:B------:R-:W-:Y:S01]  /*276e0*/  IADD3 R22, P1, R22, R2.reuse, RZ ;  /* 0x0000000216167210 */ /* 0x080fe20007f3e0ff */
[----:B------:R-:W-:Y:S01]  /*276f0*/  IMAD.MOV.U32 R117, RZ, RZ, R154 ;  /* 0x000000ffff757224 */ /* 0x000fe200078e009a */
[----:B------:R-:W-:-:S03]  /*27700*/  IADD3 R23, P2, R23, R2, RZ ;  /* 0x0000000217177210 */ /* 0x000fc60007f5e0ff */
[--C-:B------:R-:W-:Y:S01]  /*27710*/  IMAD.X R153, R153, 0x1, R0.reuse, P1 ;  /* 0x0000000199997824 */ /* 0x100fe200008e0600 */
[----:B------:R1:W-:Y:S01]  /*27720*/  LDGSTS.E [R5+0xc000], desc[UR8][R116.64], P0 ;  /* 0x0c00000074057fae */ /* 0x0003e20008121848 */
[----:B------:R-:W-:Y:S01]  /*27730*/  ISETP.NE.U32.AND P0, PT, RZ, UR12, PT ;  /* 0x0000000cff007c0c */ /* 0x000fe2000bf05070 */
[----:B------:R-:W-:Y:S02]  /*27740*/  IMAD.X R152, R152, 0x1, R0, P2 ;  /* 0x0000000198987824 */ /* 0x000fe400010e0600 */
[----:B------:R1:W-:Y:S04]  /*27750*/  STL [R1+0x1068], R22 ;  /* 0x0010681601007387 */ /* 0x0003e80000100800 */
[----:B------:R-:W-:Y:S04]  /*27760*/  STL [R1+0x1064], R153 ;  /* 0x0010649901007387 */ /* 0x000fe80000100800 */
[----:B------:R1:W-:Y:S02]  /*27770*/  STL [R1+0x1070], R23 ;  /* 0x0010701701007387 */ /* 0x0003e40000100800 */
[----:B-1----:R-:W-:-:S02]  /*27780*/  IMAD.MOV.U32 R116, RZ, RZ, R22 ;  /* 0x000000ffff747224 */ /* 0x002fc400078e0016 */
[----:B------:R-:W-:Y:S01]  /*27790*/  IMAD.MOV.U32 R117, RZ, RZ, R153 ;  /* 0x000000ffff757224 */ /* 0x000fe200078e0099 */
[----:B------:R-:W4:Y:S04]  /*277a0*/  LDL.LU R110, [R1+0x108c] ;  /* 0x00108c00016e7983 */ /* 0x000f280000300800 */
[----:B------:R-:W-:Y:S04]  /*277b0*/  STL [R1+0x106c], R152 ;  /* 0x00106c9801007387 */ /* 0x000fe80000100800 */
[----:B------:R-:W4:Y:S04]  /*277c0*/  LDL.LU R22, [R1+0x1090] ;  /* 0x0010900001167983 */ /* 0x000f280000300800 */
[----:B------:R1:W-:Y:S04]  /*277d0*/  LDGSTS.E [R5+0x4], desc[UR8][R116.64], P0 ;  /* 0x0000400074057fae */ /* 0x0003e80008121848 */
[----:B------:R-:W4:Y:S01]  /*277e0*/  LDL.LU R109, [R1+0x1094] ;  /* 0x00109400016d7983 */ /* 0x000f220000300800 */
[----:B-1----:R-:W-:-:S03]  /*277f0*/  IMAD.MOV.U32 R116, RZ, RZ, R23 ;  /* 0x000000ffff747224 */ /* 0x002fc600078e0017 */
[----:B------:R-:W4:Y:S01]  /*27800*/  LDL.LU R23, [R1+0x1098] ;  /* 0x0010980001177983 */ /* 0x000f220000300800 */
[----:B------:R-:W-:-:S05]  /*27810*/  IMAD.MOV.U32 R117, RZ, RZ, R152 ;  /* 0x000000ffff757224 */ /* 0x000fca00078e0098 */
[----:B------:R1:W-:Y:S01]  /*27820*/  LDGSTS.E [R5+0x4004], desc[UR8][R116.64], P0 ;  /* 0x0400400074057fae */ /* 0x0003e20008121848 */
[----:B------:R-:W-:-:S04]  /*27830*/  UISETP.GT.AND UP1, UPT, UR16, 0x2, UPT ;  /* 0x000000021000788c */ /* 0x000fc8000bf24270 */
[----:B------:R-:W-:-:S04]  /*27840*/  USEL UR12, URZ, 0x4, !UP1 ;  /* 0x000000043f0c7887 */ /* 0x000fc8000c800000 */
[----:B------:R-:W-:Y:S01]  /*27850*/  USEL UR12, UR12, URZ, !UP0 ;  /* 0x0000003f0c0c7287 */ /* 0x000fe2000c000000 */
[----:B--2---:R-:W-:-:S05]  /*27860*/  IADD3 R113, P1, R113, R2, RZ ;  /* 0x0000000271717210 */ /* 0x004fca0007f3e0ff */
[----:B---3--:R-:W-:Y:S01]  /*27870*/  IMAD.X R114, R114, 0x1, R0, P1 ;  /* 0x0000000172727824 */ /* 0x008fe200008e0600 */
[----:B------:R-:W-:Y:S01]  /*27880*/  STL [R1+0x1078], R113 ;  /* 0x0010787101007387 */ /* 0x000fe20000100800 */
[----:B-1----:R-:W-:Y:S02]  /*27890*/  IMAD.MOV.U32 R116, RZ, RZ, R113 ;  /* 0x000000ffff747224 */ /* 0x002fe400078e0071 */
[----:B------:R-:W-:Y:S01]  /*278a0*/  IMAD.MOV.U32 R117, RZ, RZ, R114 ;  /* 0x000000ffff757224 */ /* 0x000fe200078e0072 */
[----:B------:R1:W-:Y:S04]  /*278b0*/  STL [R1+0x1074], R114 ;  /* 0x0010747201007387 */ /* 0x0003e80000100800 */
[----:B------:R2:W-:Y:S04]  /*278c0*/  LDGSTS.E [R5+0x8004], desc[UR8][R116.64], P0 ;  /* 0x0800400074057fae */ /* 0x0005e80008121848 */
[----:B-1----:R-:W3:Y:S04]  /*278d0*/  LDL.LU R114, [R1+0x109c] ;  /* 0x00109c0001727983 */ /* 0x002ee80000300800 */
[----:B------:R-:W3:Y:S01]  /*278e0*/  LDL.LU R113, [R1+0x10a0] ;  /* 0x0010a00001717983 */ /* 0x000ee20000300800 */
[----:B----4-:R-:W-:-:S05]  /*278f0*/  IADD3 R108, P2, R108, R2, RZ ;  /* 0x000000026c6c7210 */ /* 0x010fca0007f5e0ff */
[----:B------:R-:W-:Y:S01]  /*27900*/  IMAD.X R112, R112, 0x1, R0, P2 ;  /* 0x0000000170707824 */ /* 0x000fe200010e0600 */
[----:B------:R-:W-:Y:S01]  /*27910*/  STL [R1+0x1080], R108 ;  /* 0x0010806c01007387 */ /* 0x000fe20000100800 */
[----:B--2---:R-:W-:Y:S02]  /*27920*/  IMAD.MOV.U32 R116, RZ, RZ, R108 ;  /* 0x000000ffff747224 */ /* 0x004fe400078e006c */
[----:B------:R-:W-:Y:S01]  /*27930*/  IMAD.MOV.U32 R117, RZ, RZ, R112 ;  /* 0x000000ffff757224 */ /* 0x000fe200078e0070 */
[----:B------:R-:W-:Y:S01]  /*27940*/  IADD3 R111, P3, R111, R2, RZ ;  /* 0x000000026f6f7210 */ /* 0x000fe20007f7e0ff */
[----:B------:R1:W-:Y:S04]  /*27950*/  STL [R1+0x107c], R112 ;  /* 0x00107c7001007387 */ /* 0x0003e80000100800 */
[----:B------:R-:W-:Y:S01]  /*27960*/  IMAD.X R115, R115, 0x1, R0, P3 ;  /* 0x0000000173737824 */ /* 0x000fe200018e0600 */
[----:B------:R-:W-:Y:S04]  /*27970*/  STL [R1+0x1088], R111 ;  /* 0x0010886f01007387 */ /* 0x000fe80000100800 */
[----:B------:R2:W-:Y:S04]  /*27980*/  LDGSTS.E [R5+0xc004], desc[UR8][R116.64], P0 ;  /* 0x0c00400074057fae */ /* 0x0005e80008121848 */
[----:B-1----:R-:W4:Y:S04]  /*27990*/  LDL.LU R112, [R1+0x10a4] ;  /* 0x0010a40001707983 */ /* 0x002f280000300800 */
[----:B------:R1:W-:Y:S04]  /*279a0*/  STL [R1+0x1084], R115 ;  /* 0x0010847301007387 */ /* 0x0003e80000100800 */
[----:B------:R-:W4:Y:S01]  /*279b0*/  LDL.LU R108, [R1+0x10a8] ;  /* 0x0010a800016c7983 */ /* 0x000f220000300800 */
[----:B--2---:R-:W-:-:S02]  /*279c0*/  IMAD.MOV.U32 R117, RZ, RZ, R115 ;  /* 0x000000ffff757224 */ /* 0x004fc400078e0073 */
[----:B------:R-:W-:Y:S01]  /*279d0*/  IMAD.MOV.U32 R116, RZ, RZ, R111 ;  /* 0x000000ffff747224 */ /* 0x000fe200078e006f */
[----:B-1----:R-:W2:Y:S04]  /*279e0*/  LDL.LU R115, [R1+0x10ac] ;  /* 0x0010ac0001737983 */ /* 0x002ea80000300800 */
[----:B------:R-:W2:Y:S01]  /*279f0*/  LDL.LU R111, [R1+0x10b0] ;  /* 0x0010b000016f7983 */ /* 0x000ea20000300800 */
[----:B------:R-:W-:Y:S02]  /*27a00*/  ISETP.NE.U32.AND P1, PT, RZ, UR12, PT ;  /* 0x0000000cff007c0c */ /* 0x000fe4000bf25070 */
[----:B------:R-:W-:-:S05]  /*27a10*/  IADD3 R22, P0, R22, R2, RZ ;  /* 0x0000000216167210 */ /* 0x000fca0007f1e0ff */
[----:B------:R-:W-:Y:S01]  /*27a20*/  IMAD.X R110, R110, 0x1, R0, P0 ;  /* 0x000000016e6e7824 */ /* 0x000fe200000e0600 */
[----:B------:R1:W-:Y:S04]  /*27a30*/  STL [R1+0x1090], R22 ;  /* 0x0010901601007387 */ /* 0x0003e80000100800 */
[----:B------:R1:W-:Y:S04]  /*27a40*/  STL [R1+0x108c], R110 ;  /* 0x00108c6e01007387 */ /* 0x0003e80000100800 */
[----:B------:R1:W-:Y:S01]  /*27a50*/  LDGSTS.E [R5+0x8], desc[UR8][R116.64], P1 ;  /* 0x0000800074057fae */ /* 0x0003e20008921848 */
[----:B------:R-:W-:-:S05]  /*27a60*/  IADD3 R23, P2, R23, R2, RZ ;  /* 0x0000000217177210 */ /* 0x000fca0007f5e0ff */
[----:B------:R-:W-:Y:S01]  /*27a70*/  IMAD.X R109, R109, 0x1, R0, P2 ;  /* 0x000000016d6d7824 */ /* 0x000fe200010e0600 */
[----:B------:R-:W-:Y:S01]  /*27a80*/  STL [R1+0x1098], R23 ;  /* 0x0010981701007387 */ /* 0x000fe20000100800 */
[----:B-1----:R-:W-:-:S03]  /*27a90*/  IMAD.MOV.U32 R116, RZ, RZ, R22 ;  /* 0x000000ffff747224 */ /* 0x002fc600078e0016 */
[----:B------:R-:W2:Y:S01]  /*27aa0*/  LDL.LU R22, [R1+0x10b8] ;  /* 0x0010b80001167983 */ /* 0x000ea20000300800 */
[----:B------:R-:W-:-:S03]  /*27ab0*/  IMAD.MOV.U32 R117, RZ, RZ, R110 ;  /* 0x000000ffff757224 */ /* 0x000fc600078e006e */
[----:B------:R1:W-:Y:S04]  /*27ac0*/  STL [R1+0x1094], R109 ;  /* 0x0010946d01007387 */ /* 0x0003e80000100800 */
[----:B------:R-:W2:Y:S04]  /*27ad0*/  LDL.LU R110, [R1+0x10b4] ;  /* 0x0010b400016e7983 */ /* 0x000ea80000300800 */
[----:B------:R1:W-:Y:S01]  /*27ae0*/  LDGSTS.E [R5+0x4008], desc[UR8][R116.64], P1 ;  /* 0x0400800074057fae */ /* 0x0003e20008921848 */
[----:B------:R-:W-:Y:S01]  /*27af0*/  UISETP.GT.AND UP1, UPT, UR16, 0x3, UPT ;  /* 0x000000031000788c */ /* 0x000fe2000bf24270 */
[----:B-1----:R-:W-:-:S02]  /*27b00*/  IMAD.MOV.U32 R116, RZ, RZ, R23 ;  /* 0x000000ffff747224 */ /* 0x002fc400078e0017 */
[----:B------:R-:W-:Y:S02]  /*27b10*/  IMAD.MOV.U32 R117, RZ, RZ, R109 ;  /* 0x000000ffff757224 */ /* 0x000fe400078e006d */
[----:B------:R-:W2:Y:S04]  /*27b20*/  LDL.LU R109, [R1+0x10bc] ;  /* 0x0010bc00016d7983 */ /* 0x000ea80000300800 */
[----:B------:R-:W2:Y:S04]  /*27b30*/  LDL.LU R23, [R1+0x10c0] ;  /* 0x0010c00001177983 */ /* 0x000ea80000300800 */
[----:B------:R-:W-:Y:S01]  /*27b40*/  LDGSTS.E [R5+0x8008], desc[UR8][R116.64], P1 ;  /* 0x0800800074057fae */ /* 0x000fe20008921848 */
[----:B------:R-:W-:-:S04]  /*27b50*/  USEL UR12, URZ, 0x4, !UP1 ;  /* 0x000000043f0c7887 */ /* 0x000fc8000c800000 */
[----:B------:R-:W-:Y:S01]  /*27b60*/  USEL UR12, UR12, URZ, !UP0 ;  /* 0x0000003f0c0c7287 */ /* 0x000fe2000c000000 */
[----:B---3--:R-:W-:-:S05]  /*27b70*/  IADD3 R113, P0, R113, R2, RZ ;  /* 0x0000000271717210 */ /* 0x008fca0007f1e0ff */
[----:B------:R-:W-:Y:S01]  /*27b80*/  IMAD.X R114, R114, 0x1, R0, P0 ;  /* 0x0000000172727824 */ /* 0x000fe200000e0600 */
[----:B------:R-:W-:Y:S03]  /*27b90*/  STL [R1+0x10a0], R113 ;  /* 0x0010a07101007387 */ /* 0x000fe60000100800 */
[----:B------:R-:W-:Y:S01]  /*27ba0*/  IMAD.MOV.U32 R119, RZ, RZ, R114 ;  /* 0x000000ffff777224 */ /* 0x000fe200078e0072 */
[----:B------:R1:W-:Y:S04]  /*27bb0*/  STL [R1+0x109c], R114 ;  /* 0x00109c7201007387 */ /* 0x0003e80000100800 */
[----:B------:R-:W3:Y:S01]  /*27bc0*/  LDL.LU R116, [R1+0x1444] ;  /* 0x0014440001747983 */ /* 0x000ee20000300800 */
[----:B------:R-:W-:-:S03]  /*27bd0*/  IMAD.MOV.U32 R118, RZ, RZ, R113 ;  /* 0x000000ffff767224 */ /* 0x000fc600078e0071 */
[----:B-1----:R-:W3:Y:S04]  /*27be0*/  LDL.LU R114, [R1+0x1448] ;  /* 0x0014480001727983 */ /* 0x002ee80000300800 */
[----:B------:R1:W-:Y:S01]  /*27bf0*/  LDGSTS.E [R5+0xc008], desc[UR8][R118.64], P1 ;  /* 0x0c00800076057fae */ /* 0x0003e20008921848 */
[----:B------:R-:W-:Y:S02]  /*27c00*/  ISETP.NE.U32.AND P0, PT, RZ, UR12, PT ;  /* 0x0000000cff007c0c */ /* 0x000fe4000bf05070 */
[----:B----4-:R-:W-:-:S05]  /*27c10*/  IADD3 R108, P1, R108, R2, RZ ;  /* 0x000000026c6c7210 */ /* 0x010fca0007f3e0ff */
[--C-:B------:R-:W-:Y:S01]  /*27c20*/  IMAD.X R112, R112, 0x1, R0.reuse, P1 ;  /* 0x0000000170707824 */ /* 0x100fe200008e0600 */
[----:B--2---:R-:W-:Y:S01]  /*27c30*/  IADD3 R111, P2, R111, R2, RZ ;  /* 0x000000026f6f7210 */ /* 0x004fe20007f5e0ff */
[----:B------:R2:W-:Y:S04]  /*27c40*/  STL [R1+0x10a8], R108 ;  /* 0x0010a86c01007387 */ /* 0x0005e80000100800 */
[----:B------:R-:W-:Y:S01]  /*27c50*/  IMAD.X R115, R115, 0x1, R0, P2 ;  /* 0x0000000173737824 */ /* 0x000fe200010e0600 */
[----:B------:R4:W-:Y:S01]  /*27c60*/  STL [R1+0x10a4], R112 ;  /* 0x0010a47001007387 */ /* 0x0009e20000100800 */
[----:B-1----:R-:W-:-:S03]  /*27c70*/  IMAD.MOV.U32 R118, RZ, RZ, R108 ;  /* 0x000000ffff767224 */ /* 0x002fc600078e006c */
[----:B------:R1:W-:Y:S01]  /*27c80*/  STL [R1+0x10b0], R111 ;  /* 0x0010b06f01007387 */ /* 0x0003e20000100800 */
[----:B------:R-:W-:-:S03]  /*27c90*/  IMAD.MOV.U32 R119, RZ, RZ, R112 ;  /* 0x000000ffff777224 */ /* 0x000fc600078e0070 */
[----:B------:R-:W3:Y:S04]  /*27ca0*/  LDL.LU R113, [R1+0x144c] ;  /* 0x00144c0001717983 */ /* 0x000ee80000300800 */
[----:B------:R-:W-:Y:S04]  /*27cb0*/  STL [R1+0x10ac], R115 ;  /* 0x0010ac7301007387 */ /* 0x000fe80000100800 */
[----:B--2---:R-:W2:Y:S04]  /*27cc0*/  LDL.LU R108, [R1+0x1450] ;  /* 0x00145000016c7983 */ /* 0x004ea80000300800 */
[----:B------:R1:W-:Y:S04]  /*27cd0*/  LDGSTS.E [R5+0xc], desc[UR8][R118.64], P0 ;  /* 0x0000c00076057fae */ /* 0x0003e80008121848 */
[----:B----4-:R-:W4:Y:S01]  /*27ce0*/  LDL.LU R112, [R1+0x1454] ;  /* 0x0014540001707983 */ /* 0x010f220000300800 */
[----:B------:R-:W-:Y:S01]  /*27cf0*/  IADD3 R22, P1, R22, R2, RZ ;  /* 0x0000000216167210 */ /* 0x000fe20007f3e0ff */
[----:B-1----:R-:W-:-:S02]  /*27d00*/  IMAD.MOV.U32 R118, RZ, RZ, R111 ;  /* 0x000000ffff767224 */ /* 0x002fc400078e006f */
[----:B------:R-:W4:Y:S01]  /*27d10*/  LDL.LU R111, [R1+0x1458] ;  /* 0x00145800016f7983 */ /* 0x000f220000300800 */
[----:B------:R-:W-:Y:S02]  /*27d20*/  IMAD.MOV.U32 R119, RZ, RZ, R115 ;  /* 0x000000ffff777224 */ /* 0x000fe400078e0073 */
[----:B------:R-:W-:Y:S01]  /*27d30*/  IMAD.X R110, R110, 0x1, R0, P1 ;  /* 0x000000016e6e7824 */ /* 0x000fe200008e0600 */
[----:B------:R-:W-:Y:S04]  /*27d40*/  STL [R1+0x10b8], R22 ;  /* 0x0010b81601007387 */ /* 0x000fe80000100800 */
[----:B------:R1:W-:Y:S04]  /*27d50*/  LDGSTS.E [R5+0x400c], desc[UR8][R118.64], P0 ;  /* 0x0400c00076057fae */ /* 0x0003e80008121848 */
[----:B------:R1:W-:Y:S02]  /*27d60*/  STL [R1+0x10b4], R110 ;  /* 0x0010b46e01007387 */ /* 0x0003e40000100800 */
[----:B-1----:R-:W-:-:S02]  /*27d70*/  IMAD.MOV.U32 R119, RZ, RZ, R110 ;  /* 0x000000ffff777224 */ /* 0x002fc400078e006e */
[----:B------:R-:W-:Y:S01]  /*27d80*/  IMAD.MOV.U32 R118, RZ, RZ, R22 ;  /* 0x000000ffff767224 */ /* 0x000fe200078e0016 */
[----:B------:R-:W4:Y:S04]  /*27d90*/  LDL.LU R110, [R1+0x145c] ;  /* 0x00145c00016e7983 */ /* 0x000f280000300800 */
[----:B------:R-:W4:Y:S01]  /*27da0*/  LDL.LU R22, [R1+0x1460] ;  /* 0x0014600001167983 */ /* 0x000f220000300800 */
[----:B------:R-:W-:Y:S01]  /*27db0*/  IADD3 R23, P2, R23, R2, RZ ;  /* 0x0000000217177210 */ /* 0x000fe20007f5e0ff */
[----:B------:R-:W-:Y:S02]  /*27dc0*/  UISETP.GT.AND UP1, UPT, UR16, 0x20, UPT ;  /* 0x000000201000788c */ /* 0x000fe4000bf24270 */
[----:B------:R1:W-:Y:S02]  /*27dd0*/  LDGSTS.E [R5+0x800c], desc[UR8][R118.64], P0 ;  /* 0x0800c00076057fae */ /* 0x0003e40008121848 */
[----:B------:R-:W-:-:S02]  /*27de0*/  IMAD.X R109, R109, 0x1, R0, P2 ;  /* 0x000000016d6d7824 */ /* 0x000fc400010e0600 */
[----:B------:R-:W-:Y:S04]  /*27df0*/  STL [R1+0x10c0], R23 ;  /* 0x0010c01701007387 */ /* 0x000fe80000100800 */
[----:B------:R3:W-:Y:S01]  /*27e00*/  STL [R1+0x10bc], R109 ;  /* 0x0010bc6d01007387 */ /* 0x0007e20000100800 */
[----:B-1----:R-:W-:Y:S02]  /*27e10*/  IMAD.MOV.U32 R119, RZ, RZ, R109 ;  /* 0x000000ffff777224 */ /* 0x002fe400078e006d */
[----:B------:R-:W-:Y:S01]  /*27e20*/  IMAD.MOV.U32 R118, RZ, RZ, R23 ;  /* 0x000000ffff767224 */ /* 0x000fe200078e0017 */
[----:B------:R-:W-:-:S04]  /*27e30*/  USEL UR12, URZ, 0x4, !UP1 ;  /* 0x000000043f0c7887 */ /* 0x000fc8000c800000 */
[----:B------:R-:W-:Y:S01]  /*27e40*/  USEL UR12, UR12, URZ, !UP0 ;  /* 0x0000003f0c0c7287 */ /* 0x000fe2000c000000 */
[----:B------:R-:W-:Y:S05]  /*27e50*/  LDGSTS.E [R5+0xc00c], desc[UR8][R118.64], P0 ;  /* 0x0c00c00076057fae */ /* 0x000fea0008121848 */
[----:B------:R-:W-:Y:S02]  /*27e60*/  ISETP.NE.U32.AND P1, PT, RZ, UR12, PT ;  /* 0x0000000cff007c0c */ /* 0x000fe4000bf25070 */
[----:B---3--:R-:W-:-:S05]  /*27e70*/  IADD3 R114, P3, R114, R2, RZ ;  /* 0x0000000272727210 */ /* 0x008fca0007f7e0ff */
[----:B------:R-:W-:Y:S01]  /*27e80*/  IMAD.X R116, R116, 0x1, R0, P3 ;  /* 0x0000000174747824 */ /* 0x000fe200018e0600 */
[----:B------:R-:W-:Y:S04]  /*27e90*/  STL [R1+0x1448], R114 ;  /* 0x0014487201007387 */ /* 0x000fe80000100800 */
[----:B------:R-:W3:Y:S01]  /*27ea0*/  LDL.LU R109, [R1+0x1464] ;  /* 0x00146400016d7983 */ /* 0x000ee20000300800 */
[----:B------:R-:W-:-:S03]  /*27eb0*/  IMAD.MOV.U32 R117, RZ, RZ, R116 ;  /* 0x000000ffff757224 */ /* 0x000fc600078e0074 */
[----:B------:R1:W-:Y:S04]  /*27ec0*/  STL [R1+0x1444], R116 ;  /* 0x0014447401007387 */ /* 0x0003e80000100800 */
[----:B------:R-:W3:Y:S04]  /*27ed0*/  LDL.LU R23, [R1+0x1468] ;  /* 0x0014680001177983 */ /* 0x000ee80000300800 */
[----:B------:R-:W3:Y:S01]  /*27ee0*/  LDL.LU R115, [R1+0x146c] ;  /* 0x00146c0001737983 */ /* 0x000ee20000300800 */
[----:B-1----:R-:W-:-:S03]  /*27ef0*/  IMAD.MOV.U32 R116, RZ, RZ, R114 ;  /* 0x000000ffff747224 */ /* 0x002fc600078e0072 */
[----:B------:R-:W3:Y:S04]  /*27f00*/  LDL.LU R114, [R1+0x1470] ;  /* 0x0014700001727983 */ /* 0x000ee80000300800 */
[----:B------:R1:W-:Y:S01]  /*27f10*/  LDGSTS.E [R5+0x10000], desc[UR8][R116.64], P1 ;  /* 0x1000000074057fae */ /* 0x0003e20008921848 */
[----:B--2---:R-:W-:-:S05]  /*27f20*/  IADD3 R108, P0, R108, R2, RZ ;  /* 0x000000026c6c7210 */ /* 0x004fca0007f1e0ff */
[----:B------:R-:W-:Y:S01]  /*27f30*/  IMAD.X R113, R113, 0x1, R0, P0 ;  /* 0x0000000171717824 */ /* 0x000fe200000e0600 */
[----:B------:R2:W-:Y:S01]  /*27f40*/  STL [R1+0x1450], R108 ;  /* 0x0014506c01007387 */ /* 0x0005e20000100800 */
[----:B-1----:R-:W-:-:S03]  /*27f50*/  IMAD.MOV.U32 R116, RZ, RZ, R108 ;  /* 0x000000ffff747224 */ /* 0x002fc600078e006c */
[----:B------:R1:W-:Y:S01]  /*27f60*/  STL [R1+0x144c], R113 ;  /* 0x00144c7101007387 */ /* 0x0003e20000100800 */
[----:B----4-:R-:W-:-:S05]  /*27f70*/  IADD3 R111, P2, R111, R2, RZ ;  /* 0x000000026f6f7210 */ /* 0x010fca0007f5e0ff */
[----:B------:R-:W-:Y:S01]  /*27f80*/  IMAD.X R112, R112, 0x1, R0, P2 ;  /* 0x0000000170707824 */ /* 0x000fe200010e0600 */
[----:B------:R-:W-:Y:S04]  /*27f90*/  STL [R1+0x1458], R111 ;  /* 0x0014586f01007387 */ /* 0x000fe80000100800 */
[----:B--2---:R-:W2:Y:S01]  /*27fa0*/  LDL.LU R108, [R1+0x1478] ;  /* 0x00147800016c7983 */ /* 0x004ea20000300800 */
[----:B------:R-:W-:-:S03]  /*27fb0*/  IMAD.MOV.U32 R117, RZ, RZ, R113 ;  /* 0x000000ffff757224 */ /* 0x000fc600078e0071 */
[----:B------:R4:W-:Y:S04]  /*27fc0*/  STL [R1+0x1454], R112 ;  /* 0x0014547001007387 */ /* 0x0009e80000100800 */
[----:B-1----:R-:W2:Y:S04]  /*27fd0*/  LDL.LU R113, [R1+0x1474] ;  /* 0x0014740001717983 */ /* 0x002ea80000300800 */
[----:B------:R1:W-:Y:S01]  /*27fe0*/  LDGSTS.E [R5+0x14000], desc[UR8][R116.64], P1 ;  /* 0x1400000074057fae */ /* 0x0003e20008921848 */
[----:B------:R-:W-:-:S05]  /*27ff0*/  IADD3 R22, P0, R22, R2, RZ ;  /* 0x0000000216167210 */ /* 0x000fca0007f1e0ff */
[----:B------:R-:W-:Y:S02]  /*28000*/  IMAD.X R110, R110, 0x1, R0, P0 ;  /* 0x000000016e6e7824 */ /* 0x000fe400000e0600 */
[----:B-1----:R-:W-:Y:S02]  /*28010*/  IMAD.MOV.U32 R116, RZ, RZ, R111 ;  /* 0x000000ffff747224 */ /* 0x002fe400078e006f */
[----:B------:R-:W-:Y:S02]  /*28020*/  IMAD.MOV.U32 R117, RZ, RZ, R112 ;  /* 0x000000ffff757224 */ /* 0x000fe400078e0070 */
[----:B----4-:R-:W4:Y:S04]  /*28030*/  LDL.LU R112, [R1+0x147c] ;  /* 0x00147c0001707983 */ /* 0x010f280000300800 */
[----:B------:R-:W4:Y:S04]  /*28040*/  LDL.LU R111, [R1+0x1480] ;  /* 0x00148000016f7983 */ /* 0x000f280000300800 */
[----:B------:R1:W-:Y:S04]  /*28050*/  LDGSTS.E [R5+0x18000], desc[UR8][R116.64], P1 ;  /* 0x1800000074057fae */ /* 0x0003e80008921848 */
[----:B------:R-:W-:Y:S04]  /*28060*/  STL [R1+0x1460], R22 ;  /* 0x0014601601007387 */ /* 0x000fe80000100800 */
[----:B------:R1:W-:Y:S02]  /*28070*/  STL [R1+0x145c], R110 ;  /* 0x00145c6e01007387 */ /* 0x0003e40000100800 */
[----:B-1----:R-:W-:-:S02]  /*28080*/  IMAD.MOV.U32 R117, RZ, RZ, R110 ;  /* 0x000000ffff757224 */ /* 0x002fc400078e006e */
[----:B------:R-:W-:Y:S01]  /*28090*/  IMAD.MOV.U32 R116, RZ, RZ, R22 ;  /* 0x000000ffff747224 */ /* 0x000fe200078e0016 */
[----:B------:R-:W4:Y:S04]  /*280a0*/  LDL.LU R110, [R1+0x1484] ;  /* 0x00148400016e7983 */ /* 0x000f280000300800 */
[----:B------:R-:W4:Y:S01]  /*280b0*/  LDL.LU R22, [R1+0x1488] ;  /* 0x0014880001167983 */ /* 0x000f220000300800 */
[----:B------:R-:W-:-:S03]  /*280c0*/  UISETP.GT.AND UP1, UPT, UR16, 0x21, UPT ;  /* 0x000000211000788c */ /* 0x000fc6000bf24270 */
[----:B------:R1:W-:Y:S01]  /*280d0*/  LDGSTS.E [R5+0x1c000], desc[UR8][R116.64], P1 ;  /* 0x1c00000074057fae */ /* 0x0003e20008921848 */
[----:B------:R-:W-:-:S04]  /*280e0*/  USEL UR12, URZ, 0x4, !UP1 ;  /* 0x000000043f0c7887 */ /* 0x000fc8000c800000 */
[----:B------:R-:W-:-:S06]  /*280f0*/  USEL UR12, UR12, URZ, !UP0 ;  /* 0x0000003f0c0c7287 */ /* 0x000fcc000c000000 */
[----:B------:R-:W-:Y:S02]  /*28100*/  ISETP.NE.U32.AND P0, PT, RZ, UR12, PT ;  /* 0x0000000cff007c0c */ /* 0x000fe4000bf05070 */
[----:B---3--:R-:W-:-:S05]  /*28110*/  IADD3 R23, P1, R23, R2, RZ ;  /* 0x0000000217177210 */ /* 0x008fca0007f3e0ff */
[----:B------:R-:W-:Y:S01]  /*28120*/  IMAD.X R109, R109, 0x1, R0, P1 ;  /* 0x000000016d6d7824 */ /* 0x000fe200008e0600 */
[----:B------:R-:W-:Y:S01]  /*28130*/  IADD3 R114, P2, R114, R2, RZ ;  /* 0x0000000272727210 */ /* 0x000fe20007f5e0ff */
[----:B------:R-:W-:Y:S01]  /*28140*/  STL [R1+0x1468], R23 ;  /* 0x0014681701007387 */ /* 0x000fe20000100800 */
[----:B-1----:R-:W-:-:S03]  /*28150*/  IMAD.MOV.U32 R116, RZ, RZ, R23 ;  /* 0x000000ffff747224 */ /* 0x002fc600078e0017 */
[----:B------:R-:W-:Y:S01]  /*28160*/  IMAD.X R115, R115, 0x1, R0, P2 ;  /* 0x0000000173737824 */ /* 0x000fe200010e0600 */
[----:B------:R1:W-:Y:S01]  /*28170*/  STL [R1+0x1464], R109 ;  /* 0x0014646d01007387 */ /* 0x0003e20000100800 */
[----:B------:R-:W-:-:S03]  /*28180*/  IMAD.MOV.U32 R117, RZ, RZ, R109 ;  /* 0x000000ffff757224 */ /* 0x000fc600078e006d */
[----:B------:R-:W-:Y:S04]  /*28190*/  STL [R1+0x1470], R114 ;  /* 0x0014707201007387 */ /* 0x000fe80000100800 */
[----:B------:R-:W-:Y:S04]  /*281a0*/  LDGSTS.E [R5+0x10004], desc[UR8][R116.64], P0 ;  /* 0x1000400074057fae */ /* 0x000fe80008121848 */
[----:B-1----:R-:W3:Y:S04]  /*281b0*/  LDL.LU R109, [R1+0x148c] ;  /* 0x00148c00016d7983 */ /* 0x002ee80000300800 */
[----:B------:R1:W-:Y:S04]  /*281c0*/  STL [R1+0x146c], R115 ;  /* 0x00146c7301007387 */ /* 0x0003e80000100800 */
[----:B------:R-:W3:Y:S04]  /*281d0*/  LDL.LU R23, [R1+0x1490] ;  /* 0x0014900001177983 */ /* 0x000ee80000300800 */
[----:B------:R-:W3:Y:S04]  /*281e0*/  LDL.LU R117, [R1+0x1494] ;  /* 0x0014940001757983 */ /* 0x000ee80000300800 */
[----:B------:R-:W3:Y:S04]  /*281f0*/  LDL.LU R116, [R1+0x1498] ;  /* 0x0014980001747983 */ /* 0x000ee80000300800 */
[----:B------:R-:W-:Y:S01]  /*28200*/  LDGSTS.E [R5+0x14004], desc[UR8][R114.64], P0 ;  /* 0x1400400072057fae */ /* 0x000fe20008121848 */
[----:B--2---:R-:W-:-:S05]  /*28210*/  IADD3 R108, P1, R108, R2, RZ ;  /* 0x000000026c6c7210 */ /* 0x004fca0007f3e0ff */
[----:B------:R-:W-:Y:S01]  /*28220*/  IMAD.X R113, R113, 0x1, R0, P1 ;  /* 0x0000000171717824 */ /* 0x000fe200008e0600 */
[----:B------:R2:W-:Y:S01]  /*28230*/  STL [R1+0x1478], R108 ;  /* 0x0014786c01007387 */ /* 0x0005e20000100800 */
[----:B------:R-:W-:-:S03]  /*28240*/  IMAD.MOV.U32 R118, RZ, RZ, R108 ;  /* 0x000000ffff767224 */ /* 0x000fc600078e006c */
[----:B------:R4:W-:Y:S04]  /*28250*/  STL [R1+0x1474], R113 ;  /* 0x0014747101007387 */ /* 0x0009e80000100800 */
[----:B-1----:R-:W3:Y:S04]  /*28260*/  LDL.LU R115, [R1+0x149c] ;  /* 0x00149c0001737983 */ /* 0x002ee80000300800 */
[----:B--2---:R-:W2:Y:S01]  /*28270*/  LDL.LU R108, [R1+0x14a0] ;  /* 0x0014a000016c7983 */ /* 0x004ea20000300800 */
[----:B------:R-:W-:-:S05]  /*28280*/  IMAD.MOV.U32 R119, RZ, RZ, R113 ;  /* 0x000000ffff777224 */ /* 0x000fca00078e0071 */
[----:B------:R1:W-:Y:S01]  /*28290*/  LDGSTS.E [R5+0x18004], desc[UR8][R118.64], P0 ;  /* 0x1800400076057fae */ /* 0x0003e20008121848 */
[----:B----4-:R-:W-:-:S05]  /*282a0*/  IADD3 R111, P2, R111, R2, RZ ;  /* 0x000000026f6f7210 */ /* 0x010fca0007f5e0ff */
[----:B------:R-:W-:Y:S01]  /*282b0*/  IMAD.X R112, R112, 0x1, R0, P2 ;  /* 0x0000000170707824 */ /* 0x000fe200010e0600 */
[----:B------:R4:W-:Y:S04]  /*282c0*/  STL [R1+0x1480], R111 ;  /* 0x0014806f01007387 */ /* 0x0009e80000100800 */
[----:B------:R4:W-:Y:S01]  /*282d0*/  STL [R1+0x147c], R112 ;  /* 0x00147c7001007387 */ /* 0x0009e20000100800 */
[----:B-1----:R-:W-:Y:S01]  /*282e0*/  IMAD.MOV.U32 R118, RZ, RZ, R111 ;  /* 0x000000ffff767224 */ /* 0x002fe200078e006f */
[----:B------:R-:W-:-:S05]  /*282f0*/  IADD3 R22, P3, R22, R2, RZ ;  /* 0x0000000216167210 */ /* 0x000fca0007f7e0ff */
[----:B------:R-:W-:Y:S01]  /*28300*/  IMAD.X R110, R110, 0x1, R0, P3 ;  /* 0x000000016e6e7824 */ /* 0x000fe200018e0600 */
[----:B------:R-:W-:Y:S04]  /*28310*/  STL [R1+0x1488], R22 ;  /* 0x0014881601007387 */ /* 0x000fe80000100800 */
[----:B------:R-:W2:Y:S04]  /*28320*/  LDL.LU R114, [R1+0x14a4] ;  /* 0x0014a40001727983 */ /* 0x000ea80000300800 */
[----:B------:R1:W-:Y:S01]  /*28330*/  STL [R1+0x1484], R110 ;  /* 0x0014846e01007387 */ /* 0x0003e20000100800 */
[----:B------:R-:W-:-:S03]  /*28340*/  IMAD.MOV.U32 R119, RZ, RZ, R112 ;  /* 0x000000ffff777224 */ /* 0x000fc600078e0070 */
[----:B------:R-:W2:Y:S01]  /*28350*/  LDL.LU R113, [R1+0x14a8] ;  /* 0x0014a80001717983 */ /* 0x000ea20000300800 */
[----:B----4-:R-:W-:-:S03]  /*28360*/  IMAD.MOV.U32 R111, RZ, RZ, R110 ;  /* 0x000000ffff6f7224 */ /* 0x010fc600078e006e */
[----:B------:R-:W4:Y:S01]  /*28370*/  LDL.LU R112, [R1+0x14ac] ;  /* 0x0014ac0001707983 */ /* 0x000f220000300800 */
[----:B-1----:R-:W-:-:S03]  /*28380*/  IMAD.MOV.U32 R110, RZ, RZ, R22 ;  /* 0x000000ffff6e7224 */ /* 0x002fc600078e0016 */
[----:B------:R-:W4:Y:S01]  /*28390*/  LDL.LU R22, [R1+0x14b0] ;  /* 0x0014b00001167983 */ /* 0x000f220000300800 */
[----:B------:R-:W-:-:S03]  /*283a0*/  UISETP.GT.AND UP1, UPT, UR16, 0x22, UPT ;  /* 0x000000221000788c */ /* 0x000fc6000bf24270 */
[----:B------:R1:W-:Y:S01]  /*283b0*/  LDGSTS.E [R5+0x1c004], desc[UR8][R118.64], P0 ;  /* 0x1c00400076057fae */ /* 0x0003e20008121848 */
[----:B------:R-:W-:-:S04]  /*283c0*/  USEL UR12, URZ, 0x4, !UP1 ;  /* 0x000000043f0c7887 */ /* 0x000fc8000c800000 */
[----:B------:R-:W-:-:S06]  /*283d0*/  USEL UR12, UR12, URZ, !UP0 ;  /* 0x0000003f0c0c7287 */ /* 0x000fcc000c000000 */
[----:B------:R-:W-:-:S13]  /*283e0*/  ISETP.NE.U32.AND P1, PT, RZ, UR12, PT ;  /* 0x0000000cff007c0c */ /* 0x000fda000bf25070 */
[----:B------:R-:W-:Y:S01]  /*283f0*/  LDGSTS.E [R5+0x10008], desc[UR8][R110.64], P1 ;  /* 0x100080006e057fae */ /* 0x000fe20008921848 */
[----:B------:R-:W-:-:S04]  /*28400*/  UISETP.GT.AND UP1, UPT, UR16, 0x23, UPT ;  /* 0x000000231000788c */ /* 0x000fc8000bf24270 */
[----:B------:R-:W-:-:S04]  /*28410*/  USEL UR12, URZ, 0x4, !UP1 ;  /* 0x000000043f0c7887 */ /* 0x000fc8000c800000 */
[----:B------:R-:W-:Y:S01]  /*28420*/  USEL UR12, UR12, URZ, !UP0 ;  /* 0x0000003f0c0c7287 */ /* 0x000fe2000c000000 */
[----:B---3--:R-:W-:-:S05]  /*28430*/  IADD3 R23, P0, R23, R2, RZ ;  /* 0x0000000217177210 */ /* 0x008fca0007f1e0ff */
[--C-:B------:R-:W-:Y:S01]  /*28440*/  IMAD.X R109, R109, 0x1, R0.reuse, P0 ;  /* 0x000000016d6d7824 */ /* 0x100fe200000e0600 */
[----:B------:R-:W-:Y:S01]  /*28450*/  IADD3 R116, P2, R116, R2, RZ ;  /* 0x0000000274747210 */ /* 0x000fe20007f5e0ff */
[----:B------:R-:W-:Y:S04]  /*28460*/  STL [R1+0x1490], R23 ;  /* 0x0014901701007387 */ /* 0x000fe80000100800 */
[----:B------:R-:W-:Y:S01]  /*28470*/  IMAD.X R117, R117, 0x1, R0, P2 ;  /* 0x0000000175757824 */ /* 0x000fe200010e0600 */
[----:B------:R3:W-:Y:S01]  /*28480*/  STL [R1+0x148c], R109 ;  /* 0x00148c6d01007387 */ /* 0x0007e20000100800 */
[----:B-1----:R-:W-:-:S03]  /*28490*/  IMAD.MOV.U32 R119, RZ, RZ, R109 ;  /* 0x000000ffff777224 */ /* 0x002fc600078e006d */
[----:B------:R-:W-:Y:S01]  /*284a0*/  STL [R1+0x1498], R116 ;  /* 0x0014987401007387 */ /* 0x000fe20000100800 */
[----:B------:R-:W-:-:S03]  /*284b0*/  IMAD.MOV.U32 R118, RZ, RZ, R23 ;  /* 0x000000ffff767224 */ /* 0x000fc600078e0017 */
[----:B------:R-:W4:Y:S04]  /*284c0*/  LDL.LU R111, [R1+0x14b4] ;  /* 0x0014b400016f7983 */ /* 0x000f280000300800 */
[----:B------:R1:W-:Y:S04]  /*284d0*/  STL [R1+0x1494], R117 ;  /* 0x0014947501007387 */ /* 0x0003e80000100800 */
[----:B------:R-:W4:Y:S04]  /*284e0*/  LDL.LU R110, [R1+0x14b8] ;  /* 0x0014b800016e7983 */ /* 0x000f280000300800 */
[----:B---3--:R-:W3:Y:S04]  /*284f0*/  LDL.LU R109, [R1+0x14bc] ;  /* 0x0014bc00016d7983 */ /* 0x008ee80000300800 */
[----:B------:R-:W3:Y:S04]  /*28500*/  LDL.LU R23, [R1+0x14c0] ;  /* 0x0014c00001177983 */ /* 0x000ee80000300800 */
[----:B------:R-:W-:Y:S04]  /*28510*/  LDGSTS.E [R5+0x14008], desc[UR8][R118.64], P1 ;  /* 0x1400800076057fae */ /* 0x000fe80008921848 */
[----:B------:R1:W-:Y:S01]  /*28520*/  LDGSTS.E [R5+0x18008], desc[UR8][R116.64], P1 ;  /* 0x1800800074057fae */ /* 0x0003e20008921848 */
[----:B--2---:R-:W-:-:S05]  /*28530*/  IADD3 R108, P0, R108, R2, RZ ;  /* 0x000000026c6c7210 */ /* 0x004fca0007f1e0ff */
[----:B------:R-:W-:Y:S01]  /*28540*/  IMAD.X R115, R115, 0x1, R0, P0 ;  /* 0x0000000173737824 */ /* 0x000fe200000e0600 */
[----:B------:R-:W-:Y:S04]  /*28550*/  STL [R1+0x14a0], R108 ;  /* 0x0014a06c01007387 */ /* 0x000fe80000100800 */
[----:B------:R2:W-:Y:S01]  /*28560*/  STL [R1+0x149c], R115 ;  /* 0x00149c7301007387 */ /* 0x0005e20000100800 */
[----:B-1----:R-:W-:Y:S02]  /*28570*/  IMAD.MOV.U32 R117, RZ, RZ, R115 ;  /* 0x000000ffff757224 */ /* 0x002fe400078e0073 */
[----:B------:R-:W-:Y:S01]  /*28580*/  IMAD.MOV.U32 R116, RZ, RZ, R108 ;  /* 0x000000ffff747224 */ /* 0x000fe200078e006c */
[----:B------:R-:W-:-:S04]  /*28590*/  ISETP.NE.U32.AND P0, PT, RZ, UR12, PT ;  /* 0x0000000cff007c0c */ /* 0x000fc8000bf05070 */
[----:B------:R1:W-:Y:S04]  /*285a0*/  LDGSTS.E [R5+0x1c008], desc[UR8][R116.64], P1 ;  /* 0x1c00800074057fae */ /* 0x0003e80008921848 */
[----:B--2---:R-:W2:Y:S04]  /*285b0*/  LDL.LU R115, [R1+0x10c4] ;  /* 0x0010c40001737983 */ /* 0x004ea80000300800 */
[----:B------:R-:W2:Y:S01]  /*285c0*/  LDL.LU R108, [R1+0x10c8] ;  /* 0x0010c800016c7983 */ /* 0x000ea20000300800 */
[----:B------:R-:W-:-:S05]  /*285d0*/  IADD3 R113, P1, R113, R2, RZ ;  /* 0x0000000271717210 */ /* 0x000fca0007f3e0ff */
[----:B------:R-:W-:Y:S01]  /*285e0*/  IMAD.X R114, R114, 0x1, R0, P1 ;  /* 0x0000000172727824 */ /* 0x000fe200008e0600 */
[----:B----4-:R-:W-:Y:S01]  /*285f0*/  IADD3 R22, P2, R22, R2, RZ ;  /* 0x0000000216167210 */ /* 0x010fe20007f5e0ff */
[----:B------:R4:W-:Y:S01]  /*28600*/  STL [R1+0x14a8], R113 ;  /* 0x0014a87101007387 */ /* 0x0009e20000100800 */
[----:B-1----:R-:W-:Y:S02]  /*28610*/  IMAD.MOV.U32 R116, RZ, RZ, R113 ;  /* 0x000000ffff747224 */ /* 0x002fe400078e0071 */
[----:B------:R-:W-:Y:S01]  /*28620*/  IMAD.MOV.U32 R117, RZ, RZ, R114 ;  /* 0x000000ffff757224 */ /* 0x000fe200078e0072 */
[----:B------:R1:W-:Y:S01]  /*28630*/  STL [R1+0x14a4], R114 ;  /* 0x0014a47201007387 */ /* 0x0003e20000100800 */
[----:B------:R-:W-:-:S03]  /*28640*/  IMAD.X R112, R112, 0x1, R0, P2 ;  /* 0x0000000170707824 */ /* 0x000fc600010e0600 */
[----:B------:R-:W-:Y:S04]  /*28650*/  STL [R1+0x14b0], R22 ;  /* 0x0014b01601007387 */ /* 0x000fe80000100800 */
[----:B----4-:R-:W4:Y:S04]  /*28660*/  LDL.LU R113, [R1+0x10d0] ;  /* 0x0010d00001717983 */ /* 0x010f280000300800 */
[----:B------:R1:W-:Y:S04]  /*28670*/  STL [R1+0x14ac], R112 ;  /* 0x0014ac7001007387 */ /* 0x0003e80000100800 */
[----:B------:R1:W-:Y:S04]  /*28680*/  LDGSTS.E [R5+0x1000c], desc[UR8][R116.64], P0 ;  /* 0x1000c00074057fae */ /* 0x0003e80008121848 */
[----:B-1----:R-:W4:Y:S01]  /*28690*/  LDL.LU R114, [R1+0x10cc] ;  /* 0x0010cc0001727983 */ /* 0x002f220000300800 */
[----:B------:R-:W-:-:S02]  /*286a0*/  IMAD.MOV.U32 R117, RZ, RZ, R112 ;  /* 0x000000ffff757224 */ /* 0x000fc400078e0070 */
[----:B------:R-:W-:Y:S01]  /*286b0*/  IMAD.MOV.U32 R116, RZ, RZ, R22 ;  /* 0x000000ffff747224 */ /* 0x000fe200078e0016 */
[----:B------:R-:W4:Y:S04]  /*286c0*/  LDL.LU R112, [R1+0x10d4] ;  /* 0x0010d40001707983 */ /* 0x000f280000300800 */
[----:B------:R-:W4:Y:S01]  /*286d0*/  LDL.LU R22, [R1+0x10d8] ;  /* 0x0010d80001167983 */ /* 0x000f220000300800 */
[----:B------:R-:W1:Y:S03]  /*286e0*/  S2R R153, SR_TID.X ;  /* 0x0000000000997919 */ /* 0x000e660000002100 */
[----:B------:R3:W-:Y:S01]  /*286f0*/  LDGSTS.E [R5+0x1400c], desc[UR8][R116.64], P0 ;  /* 0x1400c00074057fae */ /* 0x0007e20008121848 */
[----:B------:R-:W-:-:S04]  /*28700*/  UISETP.GT.AND UP1, UPT, UR16, 0x4, UPT ;  /* 0x000000041000788c */ /* 0x000fc8000bf24270 */
[----:B------:R-:W-:Y:S01]  /*28710*/  USEL UR12, URZ, 0x4, !UP1 ;  /* 0x000000043f0c7887 */ /* 0x000fe2000c800000 */
[C---:B-1----:R-:W-:Y:S01]  /*28720*/  IMAD.SHL.U32 R152, R153.reuse, 0x10, RZ ;  /* 0x0000001099987824 */ /* 0x042fe200078e00ff */
[----:B------:R-:W-:Y:S02]  /*28730*/  LOP3.LUT R153, R153, 0x7f, RZ, 0xc0, !PT ;  /* 0x0000007f99997812 */ /* 0x000fe400078ec0ff */
[----:B------:R-:W-:Y:S01]  /*28740*/  USEL UR12, UR12, URZ, !UP0 ;  /* 0x0000003f0c0c7287 */ /* 0x000fe2000c000000 */
[-C--:B------:R-:W-:Y:S02]  /*28750*/  IADD3 R110, P1, R110, R2.reuse, RZ ;  /* 0x000000026e6e7210 */ /* 0x080fe40007f3e0ff */
[----:B---3--:R-:W-:-:S03]  /*28760*/  IADD3 R23, P2, R23, R2, RZ ;  /* 0x0000000217177210 */ /* 0x008fc60007f5e0ff */
[--C-:B------:R-:W-:Y:S02]  /*28770*/  IMAD.X R111, R111, 0x1, R0.reuse, P1 ;  /* 0x000000016f6f7824 */ /* 0x100fe400008e0600 */
[----:B------:R-:W-:Y:S01]  /*28780*/  IMAD.X R109, R109, 0x1, R0, P2 ;  /* 0x000000016d6d7824 */ /* 0x000fe200010e0600 */
[----:B------:R1:W-:Y:S01]  /*28790*/  STL [R1+0x14b8], R110 ;  /* 0x0014b86e01007387 */ /* 0x0003e20000100800 */
[----:B------:R-:W-:Y:S02]  /*287a0*/  IMAD.MOV.U32 R116, RZ, RZ, R23 ;  /* 0x000000ffff747224 */ /* 0x000fe400078e0017 */
[----:B------:R-:W-:Y:S01]  /*287b0*/  IMAD.MOV.U32 R117, RZ, RZ, R109 ;  /* 0x000000ffff757224 */ /* 0x000fe200078e006d */
[----:B------:R3:W-:Y:S04]  /*287c0*/  STL [R1+0x14b4], R111 ;  /* 0x0014b46f01007387 */ /* 0x0007e80000100800 */
[----:B------:R-:W-:Y:S04]  /*287d0*/  STL [R1+0x14c0], R23 ;  /* 0x0014c01701007387 */ /* 0x000fe80000100800 */
[----:B------:R-:W-:Y:S04]  /*287e0*/  LDGSTS.E [R5+0x1800c], desc[UR8][R110.64], P0 ;  /* 0x1800c0006e057fae */ /* 0x000fe80008121848 */
[----:B------:R2:W-:Y:S04]  /*287f0*/  STL [R1+0x14bc], R109 ;  /* 0x0014bc6d01007387 */ /* 0x0005e80000100800 */
[----:B------:R2:W-:Y:S04]  /*28800*/  LDGSTS.E [R5+0x1c00c], desc[UR8][R116.64], P0 ;  /* 0x1c00c00074057fae */ /* 0x0005e80008121848 */
[----:B-1----:R-:W4:Y:S04]  /*28810*/  LDL.LU R110, [R1+0x10e0] ;  /* 0x0010e000016e7983 */ /* 0x002f280000300800 */
[----:B---3--:R-:W3:Y:S01]  /*28820*/  LDL.LU R111, [R1+0x10dc] ;  /* 0x0010dc00016f7983 */ /* 0x008ee20000300800 */
[----:B--2---:R-:W-:-:S03]  /*28830*/  LOP3.LUT R116, R152, 0x70, RZ, 0xc0, !PT ;  /* 0x0000007098747812 */ /* 0x004fc600078ec0ff */
[----:B------:R-:W2:Y:S01]  /*28840*/  LDL.LU R109, [R1+0x10e4] ;  /* 0x0010e400016d7983 */ /* 0x000ea20000300800 */
[----:B------:R-:W-:Y:S01]  /*28850*/  IADD3 R108, P1, R108, R2, RZ ;  /* 0x000000026c6c7210 */ /* 0x000fe20007f3e0ff */
[----:B------:R-:W-:Y:S02]  /*28860*/  IMAD R116, R153, 0x80, R116 ;  /* 0x0000008099747824 */ /* 0x000fe400078e0274 */
[----:B------:R-:W2:Y:S02]  /*28870*/  LDL.LU R23, [R1+0x10e8] ;  /* 0x0010e80001177983 */ /* 0x000ea40000300800 */
[----:B------:R-:W-:Y:S01]  /*28880*/  IMAD.X R115, R115, 0x1, R0, P1 ;  /* 0x0000000173737824 */ /* 0x000fe200008e0600 */
[----:B------:R-:W-:Y:S01]  /*28890*/  LOP3.LUT R116, R116, 0x10, RZ, 0x3c, !PT ;  /* 0x0000001074747812 */ /* 0x000fe200078e3cff */
[----:B------:R1:W-:Y:S01]  /*288a0*/  STL [R1+0x10c8], R108 ;  /* 0x0010c86c01007387 */ /* 0x0003e20000100800 */
[----:B------:R-:W-:-:S03]  /*288b0*/  IMAD.MOV.U32 R118, RZ, RZ, R108 ;  /* 0x000000ffff767224 */ /* 0x000fc600078e006c */
[----:B------:R-:W-:Y:S01]  /*288c0*/  VIADD R5, R116, UR17 ;  /* 0x0000001174057c36 */ /* 0x000fe20008000000 */
[----:B------:R4:W-:Y:S04]  /*288d0*/  STL [R1+0x10c4], R115 ;  /* 0x0010c47301007387 */ /* 0x0009e80000100800 */
[----:B------:R-:W2:Y:S04]  /*288e0*/  LDL.LU R116, [R1+0x10ec] ;  /* 0x0010ec0001747983 */ /* 0x000ea80000300800 */
[----:B-1----:R-:W2:Y:S01]  /*288f0*/  LDL.LU R108, [R1+0x10f0] ;  /* 0x0010f000016c7983 */ /* 0x002ea20000300800 */
[----:B------:R-:W-:Y:S01]  /*28900*/  ISETP.NE.U32.AND P0, PT, RZ, UR12, PT ;  /* 0x0000000cff007c0c */ /* 0x000fe2000bf05070 */
[----:B------:R-:W-:-:S12]  /*28910*/  IMAD.MOV.U32 R119, RZ, RZ, R115 ;  /* 0x000000ffff777224 */ /* 0x000fd800078e0073 */
[----:B------:R1:W-:Y:S01]  /*28920*/  LDGSTS.E [R5], desc[UR8][R118.64], P0 ;  /* 0x0000000076057fae */ /* 0x0003e20008121848 */
[----:B----4-:R-:W-:-:S05]  /*28930*/  IADD3 R113, P1, R113, R2, RZ ;  /* 0x0000000271717210 */ /* 0x010fca0007f3e0ff */
[----:B------:R-:W-:Y:S01]  /*28940*/  STL [R1+0x10d0], R113 ;  /* 0x0010d07101007387 */ /* 0x000fe20000100800 */
[----:B------:R-:W-:-:S04]  /*28950*/  IMAD.X R114, R114, 0x1, R0, P1 ;  /* 0x0000000172727824 */ /* 0x000fc800008e0600 */
[----:B------:R-:W-:Y:S01]  /*28960*/  IMAD.MOV.U32 R115, RZ, RZ, R114 ;  /* 0x000000ffff737224 */ /* 0x000fe200078e0072 */
[----:B------:R4:W-:Y:S01]  /*28970*/  STL [R1+0x10cc], R114 ;  /* 0x0010cc7201007387 */ /* 0x0009e20000100800 */
[----:B------:R-:W-:Y:S01]  /*28980*/  IADD3 R22, P2, R22, R2, RZ ;  /* 0x0000000216167210 */ /* 0x000fe20007f5e0ff */
[----:B----4-:R-:W-:-:S04]  /*28990*/  IMAD.MOV.U32 R114, RZ, RZ, R113 ;  /* 0x000000ffff727224 */ /* 0x010fc800078e0071 */
[----:B------:R-:W-:Y:S01]  /*289a0*/  IMAD.X R112, R112, 0x1, R0, P2 ;  /* 0x0000000170707824 */ /* 0x000fe200010e0600 */
[----:B------:R-:W-:Y:S04]  /*289b0*/  STL [R1+0x10d8], R22 ;  /* 0x0010d81601007387 */ /* 0x000fe80000100800 */
[----:B------:R-:W4:Y:S04]  /*289c0*/  LDL.LU R113, [R1+0x10f8] ;  /* 0x0010f80001717983 */ /* 0x000f280000300800 */
[----:B------:R1:W-:Y:S04]  /*289d0*/  STL [R1+0x10d4], R112 ;  /* 0x0010d47001007387 */ /* 0x0003e80000100800 */
[----:B------:R-:W-:Y:S04]  /*289e0*/  LDGSTS.E [R5+0x4000], desc[UR8][R114.64], P0 ;  /* 0x0400000072057fae */ /* 0x000fe80008121848 */
[----:B------:R-:W4:Y:S01]  /*289f0*/  LDL.LU R114, [R1+0x10f4] ;  /* 0x0010f40001727983 */ /* 0x000f220000300800 */
[----:B-1----:R-:W-:-:S02]  /*28a00*/  IMAD.MOV.U32 R118, RZ, RZ, R22 ;  /* 0x000000ffff767224 */ /* 0x002fc400078e0016 */
[----:B------:R-:W-:Y:S02]  /*28a10*/  IMAD.MOV.U32 R119, RZ, RZ, R112 ;  /* 0x000000ffff777224 */ /* 0x000fe400078e0070 */
[----:B------:R-:W4:Y:S04]  /*28a20*/  LDL.LU R112, [R1+0x10fc] ;  /* 0x0010fc0001707983 */ /* 0x000f280000300800 */
[----:B------:R-:W4:Y:S04]  /*28a30*/  LDL.LU R22, [R1+0x1100] ;  /* 0x0011000001167983 */ /* 0x000f280000300800 */
[----:B------:R-:W4:Y:S04]  /*28a40*/  LDL.LU R115, [R1+0x1104] ;  /* 0x0011040001737983 */ /* 0x000f280000300800 */
[----:B------:R1:W-:Y:S01]  /*28a50*/  LDGSTS.E [R5+0x8000], desc[UR8][R118.64], P0 ;  /* 0x0800000076057fae */ /* 0x0003e20008121848 */
[----:B------:R-:W-:-:S04]  /*28a60*/  UISETP.GT.AND UP1, UPT, UR16, 0x5, UPT ;  /* 0x000000051000788c */ /* 0x000fc8000bf24270 */
[----:B------:R-:W-:-:S04]  /*28a70*/  USEL UR12, URZ, 0x4, !UP1 ;  /* 0x000000043f0c7887 */ /* 0x000fc8000c800000 */
[----:B------:R-:W-:Y:S01]  /*28a80*/  USEL UR12, UR12, URZ, !UP0 ;  /* 0x0000003f0c0c7287 */ /* 0x000fe2000c000000 */
[----:B------:R-:W-:-:S05]  /*28a90*/  IADD3 R110, P1, R110, R2, RZ ;  /* 0x000000026e6e7210 */ /* 0x000fca0007f3e0ff */
[----:B---3--:R-:W-:Y:S01]  /*28aa0*/  IMAD.X R111, R111, 0x1, R0, P1 ;  /* 0x000000016f6f7824 */ /* 0x008fe200008e0600 */
[----:B------:R-:W-:Y:S03]  /*28ab0*/  STL [R1+0x10e0], R110 ;  /* 0x0010e06e01007387 */ /* 0x000fe60000100800 */
[----:B-1----:R-:W-:Y:S01]  /*28ac0*/  IMAD.MOV.U32 R119, RZ, RZ, R111 ;  /* 0x000000ffff777224 */ /* 0x002fe200078e006f */
[----:B------:R1:W-:Y:S01]  /*28ad0*/  STL [R1+0x10dc], R111 ;  /* 0x0010dc6f01007387 */ /* 0x0003e20000100800 */
[----:B--2---:R-:W-:-:S03]  /*28ae0*/  IADD3 R23, P1, R23, R2, RZ ;  /* 0x0000000217177210 */ /* 0x004fc60007f3e0ff */
[----:B-1----:R-:W2:Y:S02]  /*28af0*/  LDL.LU R111, [R1+0x1108] ;  /* 0x00110800016f7983 */ /* 0x002ea40000300800 */
[----:B------:R-:W-:Y:S02]  /*28b00*/  IMAD.X R109, R109, 0x1, R0, P1 ;  /* 0x000000016d6d7824 */ /* 0x000fe400008e0600 */
[----:B------:R-:W-:Y:S01]  /*28b10*/  IMAD.MOV.U32 R118, RZ, RZ, R110 ;  /* 0x000000ffff767224 */ /* 0x000fe200078e006e */
[----:B------:R1:W-:Y:S01]  /*28b20*/  STL [R1+0x10e8], R23 ;  /* 0x0010e81701007387 */ /* 0x0003e20000100800 */
[----:B------:R-:W-:-:S03]  /*28b30*/  IADD3 R108, P2, R108, R2, RZ ;  /* 0x000000026c6c7210 */ /* 0x000fc60007f5e0ff */
[----:B------:R3:W-:Y:S02]  /*28b40*/  STL [R1+0x10e4], R109 ;  /* 0x0010e46d01007387 */ /* 0x0007e40000100800 */
[----:B------:R-:W-:Y:S02]  /*28b50*/  IMAD.X R116, R116, 0x1, R0, P2 ;  /* 0x0000000174747824 */ /* 0x000fe400010e0600 */
[----:B------:R-:W-:Y:S04]  /*28b60*/  STL [R1+0x10f0], R108 ;  /* 0x0010f06c01007387 */ /* 0x000fe80000100800 */
[----:B------:R1:W-:Y:S04]  /*28b70*/  LDGSTS.E [R5+0xc000], desc[UR8][R118.64], P0 ;  /* 0x0c00000076057fae */ /* 0x0003e80008121848 */
[----:B------:R-:W2:Y:S04]  /*28b80*/  LDL.LU R110, [R1+0x110c] ;  /* 0x00110c00016e7983 */ /* 0x000ea80000300800 */
[----:B------:R3:W-:Y:S01]  /*28b90*/  STL [R1+0x10ec], R116 ;  /* 0x0010ec7401007387 */ /* 0x0007e20000100800 */
[----:B-1----:R-:W-:-:S03]  /*28ba0*/  IMAD.MOV.U32 R118, RZ, RZ, R23 ;  /* 0x000000ffff767224 */ /* 0x002fc600078e0017 */
[----:B------:R-:W2:Y:S01]  /*28bb0*/  LDL.LU R23, [R1+0x1110] ;  /* 0x0011100001177983 */ /* 0x000ea20000300800 */
[----:B------:R-:W-:Y:S01]  /*28bc0*/  ISETP.NE.U32.AND P0, PT, RZ, UR12, PT ;  /* 0x0000000cff007c0c */ /* 0x000fe2000bf05070 */
[----:B------:R-:W-:Y:S02]  /*28bd0*/  IMAD.MOV.U32 R119, RZ, RZ, R109 ;  /* 0x000000ffff777224 */ /* 0x000fe400078e006d */
[----:B------:R-:W-:Y:S01]  /*28be0*/  IMAD.MOV.U32 R117, RZ, RZ, R116 ;  /* 0x000000ffff757224 */ /* 0x000fe200078e0074 */
[----:B---3--:R-:W3:Y:S01]  /*28bf0*/  LDL.LU R109, [R1+0x1114] ;  /* 0x00111400016d7983 */ /* 0x008ee20000300800 */
[----:B------:R-:W-:-:S03]  /*28c00*/  IMAD.MOV.U32 R116, RZ, RZ, R108 ;  /* 0x000000ffff747224 */ /* 0x000fc600078e006c */
[----:B------:R-:W3:Y:S05]  /*28c10*/  LDL.LU R108, [R1+0x1118] ;  /* 0x00111800016c7983 */ /* 0x000eea0000300800 */
[----:B------:R-:W-:Y:S04]  /*28c20*/  LDGSTS.E [R5+0x4], desc[UR8][R118.64], P0 ;  /* 0x0000400076057fae */ /* 0x000fe80008121848 */
[----:B------:R1:W-:Y:S01]  /*28c30*/  LDGSTS.E [R5+0x4004], desc[UR8][R116.64], P0 ;  /* 0x0400400074057fae */ /* 0x0003e20008121848 */
[----:B----4-:R-:W-:-:S05]  /*28c40*/  IADD3 R113, P1, R113, R2, RZ ;  /* 0x0000000271717210 */ /* 0x010fca0007f3e0ff */
[----:B------:R-:W-:Y:S01]  /*28c50*/  STL [R1+0x10f8], R113 ;  /* 0x0010f87101007387 */ /* 0x000fe20000100800 */
[----:B-1----:R-:W-:Y:S02]  /*28c60*/  IMAD.MOV.U32 R116, RZ, RZ, R113 ;  /* 0x000000ffff747224 */ /* 0x002fe400078e0071 */
[----:B------:R-:W-:-:S04]  /*28c70*/  IMAD.X R114, R114, 0x1, R0, P1 ;  /* 0x0000000172727824 */ /* 0x000fc800008e0600 */
[----:B------:R-:W-:Y:S01]  /*28c80*/  IMAD.MOV.U32 R117, RZ, RZ, R114 ;  /* 0x000000ffff757224 */ /* 0x000fe200078e0072 */
[----:B------:R1:W-:Y:S01]  /*28c90*/  STL [R1+0x10f4], R114 ;  /* 0x0010f47201007387 */ /* 0x0003e20000100800 */
[----:B------:R-:W-:Y:S01]  /*28ca0*/  IADD3 R22, P2, R22, R2, RZ ;  /* 0x0000000216167210 */ /* 0x000fe20007f5e0ff */
[----:B------:R-:W-:Y:S02]  /*28cb0*/  UISETP.GT.AND UP1, UPT, UR16, 0x6, UPT ;  /* 0x000000061000788c */ /* 0x000fe4000bf24270 */
[----:B------:R4:W-:Y:S04]  /*28cc0*/  LDGSTS.E [R5+0x8004], desc[UR8][R116.64], P0 ;  /* 0x0800400074057fae */ /* 0x0009e80008121848 */
[----:B-1----:R-:W3:Y:S04]  /*28cd0*/  LDL.LU R114, [R1+0x111c] ;  /* 0x00111c0001727983 */ /* 0x002ee80000300800 */
[----:B------:R-:W3:Y:S01]  /*28ce0*/  LDL.LU R113, [R1+0x1120] ;  /* 0x0011200001717983 */ /* 0x000ee20000300800 */
[----:B------:R-:W-:Y:S01]  /*28cf0*/  IMAD.X R112, R112, 0x1, R0, P2 ;  /* 0x0000000170707824 */ /* 0x000fe200010e0600 */
[----:B------:R-:W-:-:S02]  /*28d00*/  USEL UR12, URZ, 0x4, !UP1 ;  /* 0x000000043f0c7887 */ /* 0x000fc4000c800000 */
[----:B------:R-:W-:Y:S01]  /*28d10*/  STL [R1+0x1100], R22 ;  /* 0x0011001601007387 */ /* 0x000fe20000100800 */
[----:B----4-:R-:W-:Y:S02]  /*28d20*/  IMAD.MOV.U32 R116, RZ, RZ, R22 ;  /* 0x000000ffff747224 */ /* 0x010fe400078e0016 */
[----:B------:R-:W-:Y:S01]  /*28d30*/  IMAD.MOV.U32 R117, RZ, RZ, R112 ;  /* 0x000000ffff757224 */ /* 0x000fe200078e0070 */
[----:B------:R1:W-:Y:S01]  /*28d40*/  STL [R1+0x10fc], R112 ;  /* 0x0010fc7001007387 */ /* 0x0003e20000100800 */
[----:B------:R-:W-:-:S03]  /*28d50*/  USEL UR12, UR12, URZ, !UP0 ;  /* 0x0000003f0c0c7287 */ /* 0x000fc6000c000000 */
[----:B------:R4:W-:Y:S03]  /*28d60*/  LDGSTS.E [R5+0xc004], desc[UR8][R116.64], P0 ;  /* 0x0c00400074057fae */ /* 0x0009e60008121848 */
[----:B------:R-:W-:Y:S02]  /*28d70*/  ISETP.NE.U32.AND P1, PT, RZ, UR12, PT ;  /* 0x0000000cff007c0c */ /* 0x000fe4000bf25070 */
[----:B--2---:R-:W-:-:S05]  /*28d80*/  IADD3 R111, P3, R111, R2, RZ ;  /* 0x000000026f6f7210 */ /* 0x004fca0007f7e0ff */
[----:B------:R-:W-:Y:S01]  /*28d90*/  IMAD.X R115, R115, 0x1, R0, P3 ;  /* 0x0000000173737824 */ /* 0x000fe200018e0600 */
[----:B------:R-:W-:Y:S04]  /*28da0*/  STL [R1+0x1108], R111 ;  /* 0x0011086f01007387 */ /* 0x000fe80000100800 */
[----:B-1----:R-:W2:Y:S01]  /*28db0*/  LDL.LU R112, [R1+0x1124] ;  /* 0x0011240001707983 */ /* 0x002ea20000300800 */
[----:B----4-:R-:W-:-:S03]  /*28dc0*/  IMAD.MOV.U32 R117, RZ, RZ, R115 ;  /* 0x000000ffff757224 */ /* 0x010fc600078e0073 */
[----:B------:R1:W-:Y:S01]  /*28dd0*/  STL [R1+0x1104], R115 ;  /* 0x0011047301007387 */ /* 0x0003e20000100800 */
[----:B------:R-:W-:-:S03]  /*28de0*/  IMAD.MOV.U32 R116, RZ, RZ, R111 ;  /* 0x000000ffff747224 */ /* 0x000fc600078e006f */
[----:B------:R-:W4:Y:S04]  /*28df0*/  LDL.LU R22, [R1+0x1128] ;  /* 0x0011280001167983 */ /* 0x000f280000300800 */
[----:B------:R3:W-:Y:S04]  /*28e00*/  LDGSTS.E [R5+0x8], desc[UR8][R116.64], P1 ;  /* 0x0000800074057fae */ /* 0x0007e80008921848 */
[----:B-1----:R-:W2:Y:S04]  /*28e10*/  LDL.LU R115, [R1+0x112c] ;  /* 0x00112c0001737983 */ /* 0x002ea80000300800 */
[----:B------:R-:W2:Y:S01]  /*28e20*/  LDL.LU R111, [R1+0x1130] ;  /* 0x00113000016f7983 */ /* 0x000ea20000300800 */
[----:B------:R-:W-:-:S05]  /*28e30*/  IADD3 R23, P0, R23, R2, RZ ;  /* 0x0000000217177210 */ /* 0x000fca0007f1e0ff */
[----:B------:R-:W-:Y:S01]  /*28e40*/  IMAD.X R110, R110, 0x1, R0, P0 ;  /* 0x000000016e6e7824 */ /* 0x000fe200000e0600 */
[----:B------:R1:W-:Y:S01]  /*28e50*/  STL [R1+0x1110], R23 ;  /* 0x0011101701007387 */ /* 0x0003e20000100800 */
[----:B---3--:R-:W-:-:S03]  /*28e60*/  IADD3 R108, P2, R108, R2, RZ ;  /* 0x000000026c6c7210 */ /* 0x008fc60007f5e0ff */
[----:B------:R3:W-:Y:S01]  /*28e70*/  STL [R1+0x110c], R110 ;  /* 0x00110c6e01007387 */ /* 0x0007e20000100800 */
[----:B------:R-:W-:Y:S02]  /*28e80*/  IMAD.MOV.U32 R116, RZ, RZ, R23 ;  /* 0x000000ffff747224 */ /* 0x000fe400078e0017 */
[----:B------:R-:W-:Y:S01]  /*28e90*/  IMAD.X R109, R109, 0x1, R0, P2 ;  /* 0x000000016d6d7824 */ /* 0x000fe200010e0600 */
[----:B------:R-:W-:Y:S04]  /*28ea0*/  STL [R1+0x1118], R108 ;  /* 0x0011186c01007387 */ /* 0x000fe80000100800 */
[----:B-1----:R-:W2:Y:S01]  /*28eb0*/  LDL.LU R23, [R1+0x1138] ;  /* 0x0011380001177983 */ /* 0x002ea20000300800 */
[----:B------:R-:W-:-:S03]  /*28ec0*/  IMAD.MOV.U32 R117, RZ, RZ, R110 ;  /* 0x000000ffff757224 */ /* 0x000fc600078e006e */
[----:B------:R1:W-:Y:S04]  /*28ed0*/  STL [R1+0x1114], R109 ;  /* 0x0011146d01007387 */ /* 0x0003e80000100800 */
[----:B---3--:R-:W3:Y:S04]  /*28ee0*/  LDL.LU R110, [R1+0x1134] ;  /* 0x00113400016e7983 */ /* 0x008ee80000300800 */
[----:B------:R-:W-:Y:S04]  /*28ef0*/  LDGSTS.E [R5+0x4008], desc[UR8][R116.64], P1 ;  /* 0x0400800074057fae */ /* 0x000fe80008921848 */
[----:B------:R-:W-:Y:S04]  /*28f00*/  LDGSTS.E [R5+0x8008], desc[UR8][R108.64], P1 ;  /* 0x080080006c057fae */ /* 0x000fe80008921848 */
[----:B-1----:R-:W3:Y:S04]  /*28f10*/  LDL.LU R109, [R1+0x113c] ;  /* 0x00113c00016d7983 */ /* 0x002ee80000300800 */
[----:B------:R-:W3:Y:S01]  /*28f20*/  LDL.LU R108, [R1+0x1140] ;  /* 0x00114000016c7983 */ /* 0x000ee20000300800 */
[----:B------:R-:W-:-:S05]  /*28f30*/  IADD3 R113, P0, R113, R2, RZ ;  /* 0x0000000271717210 */ /* 0x000fca0007f1e0ff */
[----:B------:R-:W-:Y:S01]  /*28f40*/  IMAD.X R114, R114, 0x1, R0, P0 ;  /* 0x0000000172727824 */ /* 0x000fe200000e0600 */
[----:B------:R-:W-:Y:S03]  /*28f50*/  STL [R1+0x1120], R113 ;  /* 0x0011207101007387 */ /* 0x000fe60000100800 */
[----:B------:R-:W-:Y:S01]  /*28f60*/  IMAD.MOV.U32 R119, RZ, RZ, R114 ;  /* 0x000000ffff777224 */ /* 0x000fe200078e0072 */
[----:B------:R1:W-:Y:S04]  /*28f70*/  STL [R1+0x111c], R114 ;  /* 0x00111c7201007387 */ /* 0x0003e80000100800 */
[----:B------:R-:W3:Y:S04]  /*28f80*/  LDL.LU R116, [R1+0x14c4] ;  /* 0x0014c40001747983 */ /* 0x000ee80000300800 */
[----:B-1----:R-:W3:Y:S01]  /*28f90*/  LDL.LU R114, [R1+0x14c8] ;  /* 0x0014c80001727983 */ /* 0x002ee20000300800 */
[----:B------:R-:W-:Y:S01]  /*28fa0*/  UISETP.GT.AND UP1, UPT, UR16, 0x7, UPT ;  /* 0x000000071000788c */ /* 0x000fe2000bf24270 */
[----:B------:R-:W-:-:S03]  /*28fb0*/  IMAD.MOV.U32 R118, RZ, RZ, R113 ;  /* 0x000000ffff767224 */ /* 0x000fc600078e0071 */
[----:B------:R-:W-:Y:S02]  /*28fc0*/  USEL UR12, URZ, 0x4, !UP1 ;  /* 0x000000043f0c7887 */ /* 0x000fe4000c800000 */
[----:B------:R1:W-:Y:S02]  /*28fd0*/  LDGSTS.E [R5+0xc008], desc[UR8][R118.64], P1 ;  /* 0x0c00800076057fae */ /* 0x0003e40008921848 */
[----:B------:R-:W-:-:S06]  /*28fe0*/  USEL UR12, UR12, URZ, !UP0 ;  /* 0x0000003f0c0c7287 */ /* 0x000fcc000c000000 */
[----:B------:R-:W-:Y:S02]  /*28ff0*/  ISETP.NE.U32.AND P0, PT, RZ, UR12, PT ;  /* 0x0000000cff007c0c */ /* 0x000fe4000bf05070 */
[----:B----4-:R-:W-:-:S05]  /*29000*/  IADD3 R22, P1, R22, R2, RZ ;  /* 0x0000000216167210 */ /* 0x010fca0007f3e0ff */
[----:B--2---:R-:W-:Y:S01]  /*29010*/  IMAD.X R112, R112, 0x1, R0, P1 ;  /* 0x0000000170707824 */ /* 0x004fe200008e0600 */
[----:B------:R2:W-:Y:S01]  /*29020*/  STL [R1+0x1128], R22 ;  /* 0x0011281601007387 */ /* 0x0005e20000100800 */
[----:B------:R-:W-:-:S03]  /*29030*/  IADD3 R111, P2, R111, R2, RZ ;  /* 0x000000026f6f7210 */ /* 0x000fc60007f5e0ff */
[----:B------:R4:W-:Y:S02]  /*29040*/  STL [R1+0x1124], R112 ;  /* 0x0011247001007387 */ /* 0x0009e40000100800 */
[----:B------:R-:W-:Y:S02]  /*29050*/  IMAD.X R115, R115, 0x1, R0, P2 ;  /* 0x0000000173737824 */ /* 0x000fe400010e0600 */
[----:B------:R4:W-:Y:S01]  /*29060*/  STL [R1+0x1130], R111 ;  /* 0x0011306f01007387 */ /* 0x0009e20000100800 */
[----:B-1----:R-:W-:Y:S02]  /*29070*/  IMAD.MOV.U32 R118, RZ, RZ, R22 ;  /* 0x000000ffff767224 */ /* 0x002fe400078e0016 */
[----:B------:R-:W-:Y:S01]  /*29080*/  IMAD.MOV.U32 R119, RZ, RZ, R112 ;  /* 0x000000ffff777224 */ /* 0x000fe200078e0070 */
[----:B------:R-:W3:Y:S04]  /*29090*/  LDL.LU R113, [R1+0x14cc] ;  /* 0x0014cc0001717983 */ /* 0x000ee80000300800 */
[----:B------:R-:W-:Y:S04]  /*290a0*/  STL [R1+0x112c], R115 ;  /* 0x00112c7301007387 */ /* 0x000fe80000100800 */
[----:B--2---:R-:W2:Y:S04]  /*290b0*/  LDL.LU R22, [R1+0x14d0] ;  /* 0x0014d00001167983 */ /* 0x004ea80000300800 */
[----:B------:R1:W-:Y:S01]  /*290c0*/  LDGSTS.E [R5+0xc], desc[UR8][R118.64], P0 ;  /* 0x0000c00076057fae */ /* 0x0003e20008121848 */
[----:B------:R-:W-:-:S03]  /*290d0*/  IADD3 R23, P1, R23, R2, RZ ;  /* 0x0000000217177210 */ /* 0x000fc60007f3e0ff */
[----:B----4-:R-:W4:Y:S01]  /*290e0*/  LDL.LU R112, [R1+0x14d4] ;  /* 0x0014d40001707983 */ /* 0x010f220000300800 */
[----:B-1----:R-:W-:-:S03]  /*290f0*/  IMAD.MOV.U32 R118, RZ, RZ, R111 ;  /* 0x000000ffff767224 */ /* 0x002fc600078e006f */
[----:B------:R-:W4:Y:S01]  /*29100*/  LDL.LU R111, [R1+0x14d8] ;  /* 0x0014d800016f7983 */ /* 0x000f220000300800 */
[----:B------:R-:W-:Y:S02]  /*29110*/  IMAD.MOV.U32 R119, RZ, RZ, R115 ;  /* 0x000000ffff777224 */ /* 0x000fe400078e0073 */
[----:B---3--:R-:W-:Y:S01]  /*29120*/  IMAD.X R110, R110, 0x1, R0, P1 ;  /* 0x000000016e6e7824 */ /* 0x008fe200008e0600 */
[----:B------:R-:W-:Y:S04]  /*29130*/  STL [R1+0x1138], R23 ;  /* 0x0011381701007387 */ /* 0x000fe80000100800 */
[----:B------:R1:W-:Y:S04]  /*29140*/  LDGSTS.E [R5+0x400c], desc[UR8][R118.64], P0 ;  /* 0x0400c00076057fae */ /* 0x0003e80008121848 */
[----:B------:R3:W-:Y:S01]  /*29150*/  STL [R1+0x1134], R110 ;  /* 0x0011346e01007387 */ /* 0x0007e20000100800 */
[----:B-1----:R-:W-:-:S02]  /*29160*/  IMAD.MOV.U32 R119, RZ, RZ, R110 ;  /* 0x000000ffff777224 */ /* 0x002fc400078e006e */
[----:B------:R-:W-:Y:S01]  /*29170*/  IMAD.MOV.U32 R118, RZ, RZ, R23 ;  /* 0x000000ffff767224 */ /* 0x000fe200078e0017 */
[----:B---3--:R-:W3:Y:S04]  /*29180*/  LDL.LU R110, [R1+0x14dc] ;  /* 0x0014dc00016e7983 */ /* 0x008ee80000300800 */
[----:B------:R-:W3:Y:S01]  /*29190*/  LDL.LU R23, [R1+0x14e0] ;  /* 0x0014e00001177983 */ /* 0x000ee20000300800 */
[----:B------:R-:W-:-:S03]  /*291a0*/  IADD3 R108, P2, R108, R2, RZ ;  /* 0x000000026c6c7210 */ /* 0x000fc60007f5e0ff */
[----:B------:R1:W-:Y:S02]  /*291b0*/  LDGSTS.E [R5+0x800c], desc[UR8][R118.64], P0 ;  /* 0x0800c00076057fae */ /* 0x0003e40008121848 */
[----:B------:R-:W-:Y:S02]  /*291c0*/  IMAD.X R109, R109, 0x1, R0, P2 ;  /* 0x000000016d6d7824 */ /* 0x000fe400010e0600 */
[----:B------:R-:W-:Y:S04]  /*291d0*/  STL [R1+0x1140], R108 ;  /* 0x0011406c01007387 */ /* 0x000fe80000100800 */
[----:B------:R1:W-:Y:S02]  /*291e0*/  STL [R1+0x113c], R109 ;  /* 0x00113c6d01007387 */ /* 0x0003e40000100800 */
[----:B-1----:R-:W-:-:S02]  /*291f0*/  IMAD.MOV.U32 R119, RZ, RZ, R109 ;  /* 0x000000ffff777224 */ /* 0x002fc400078e006d */
[----:B------:R-:W-:Y:S01]  /*29200*/  IMAD.MOV.U32 R118, RZ, RZ, R108 ;  /* 0x000000ffff767224 */ /* 0x000fe200078e006c */
[----:B------:R-:W-:Y:S01]  /*29210*/  IADD3 R114, P3, R114, R2, RZ ;  /* 0x0000000272727210 */ /* 0x000fe20007f7e0ff */
[----:B------:R-:W-:-:S03]  /*29220*/  UISETP.GT.AND UP1, UPT, UR16, 0x24, UPT ;  /* 0x000000241000788c */ /* 0x000fc6000bf24270 */
[----:B------:R-:W-:Y:S01]  /*29230*/  LDGSTS.E [R5+0xc00c], desc[UR8][R118.64], P0 ;  /* 0x0c00c00076057fae */ /* 0x000fe20008121848 */
[----:B------:R-:W-:-:S03]  /*29240*/  IMAD.X R116, R116, 0x1, R0, P3 ;  /* 0x0000000174747824 */ /* 0x000fc600018e0600 */
[----:B------:R-:W-:Y:S04]  /*29250*/  STL [R1+0x14c8], R114 ;  /* 0x0014c87201007387 */ /* 0x000fe80000100800 */
[----:B------:R-:W3:Y:S01]  /*29260*/  LDL.LU R109, [R1+0x14e4] ;  /* 0x0014e400016d7983 */ /* 0x000ee20000300800 */
[----:B------:R-:W-:-:S03]  /*29270*/  IMAD.MOV.U32 R117, RZ, RZ, R116 ;  /* 0x000000ffff757224 */ /* 0x000fc600078e0074 */
[----:B------:R1:W-:Y:S04]  /*29280*/  STL [R1+0x14c4], R116 ;  /* 0x0014c47401007387 */ /* 0x0003e80000100800 */
[----:B------:R-:W3:Y:S04]  /*29290*/  LDL.LU R108, [R1+0x14e8] ;  /* 0x0014e800016c7983 */ /* 0x000ee80000300800 */
[----:B------:R-:W3:Y:S01]  /*292a0*/  LDL.LU R115, [R1+0x14ec] ;  /* 0x0014ec0001737983 */ /* 0x000ee20000300800 */
[----:B-1----:R-:W-:-:S03]  /*292b0*/  IMAD.MOV.U32 R116, RZ, RZ, R114 ;  /* 0x000000ffff747224 */ /* 0x002fc600078e0072 */
[----:B------:R-:W3:Y:S01]  /*292c0*/  LDL.LU R114, [R1+0x14f0] ;  /* 0x0014f00001727983 */ /* 0x000ee20000300800 */
[----:B------:R-:W-:-:S04]  /*292d0*/  USEL UR12, URZ, 0x4, !UP1 ;  /* 0x000000043f0c7887 */ /* 0x000fc8000c800000 */
[----:B------:R-:W-:-:S06]  /*292e0*/  USEL UR12, UR12, URZ, !UP0 ;  /* 0x0000003f0c0c7287 */ /* 0x000fcc000c000000 */
[----:B------:R-:W-:-:S13]  /*292f0*/  ISETP.NE.U32.AND P1, PT, RZ, UR12, PT ;  /* 0x0000000cff007c0c */ /* 0x000fda000bf25070 */
[----:B------:R1:W-:Y:S01]  /*29300*/  LDGSTS.E [R5+0x10000], desc[UR8][R116.64], P1 ;  /* 0x1000000074057fae */ /* 0x0003e20008921848 */
[----:B------:R-:W-:-:S04]  /*29310*/  UISETP.GT.AND UP1, UPT, UR16, 0x25, UPT ;  /* 0x000000251000788c */ /* 0x000fc8000bf24270 */
[----:B------:R-:W-:-:S04]  /*29320*/  USEL UR12, URZ, 0x4, !UP1 ;  /* 0x000000043f0c7887 */ /* 0x000fc8000c800000 */
[----:B------:R-:W-:Y:S01]  /*29330*/  USEL UR12, UR12, URZ, !UP0 ;  /* 0x0000003f0c0c7287 */ /* 0x000fe2000c000000 */
        /* <DEDUP_REMOVED lines=13> */
[----:B---3--:R-:W-:-:S05]  /*29410*/  IADD3 R23, P0, R23, R2, RZ ;  /* 0x0000000217177210 */ /* 0x008fca0007f1e0ff */
[----:B------:R-:W-:Y:S02]  /*29420*/  IMAD.X R110, R110, 0x1, R0, P0 ;  /* 0x000000016e6e7824 */ /* 0x000fe400000e0600 */
[----:B-1----:R-:W-:Y:S02]  /*29430*/  IMAD.MOV.U32 R116, RZ, RZ, R111 ;  /* 0x000000ffff747224 */ /* 0x002fe400078e006f */
[----:B------:R-:W-:Y:S02]  /*29440*/  IMAD.MOV.U32 R117, RZ, RZ, R112 ;  /* 0x000000ffff757224 */ /* 0x000fe400078e0070 */
[----:B----4-:R-:W3:Y:S04]  /*29450*/  LDL.LU R112, [R1+0x14fc] ;  /* 0x0014fc0001707983 */ /* 0x010ee80000300800 */
[----:B------:R-:W4:Y:S04]  /*29460*/  LDL.LU R111, [R1+0x1500] ;  /* 0x00150000016f7983 */ /* 0x000f280000300800 */
[----:B------:R1:W-:Y:S04]  /*29470*/  LDGSTS.E [R5+0x18000], desc[UR8][R116.64], P1 ;  /* 0x1800000074057fae */ /* 0x0003e80008921848 */
[----:B------:R-:W-:Y:S04]  /*29480*/  STL [R1+0x14e0], R23 ;  /* 0x0014e01701007387 */ /* 0x000fe80000100800 */
[----:B------:R1:W-:Y:S02]  /*29490*/  STL [R1+0x14dc], R110 ;  /* 0x0014dc6e01007387 */ /* 0x0003e40000100800 */
[----:B-1----:R-:W-:-:S02]  /*294a0*/  IMAD.MOV.U32 R117, RZ, RZ, R110 ;  /* 0x000000ffff757224 */ /* 0x002fc400078e006e */
[----:B------:R-:W-:Y:S01]  /*294b0*/  IMAD.MOV.U32 R116, RZ, RZ, R23 ;  /* 0x000000ffff747224 */ /* 0x000fe200078e0017 */
[----:B------:R-:W3:Y:S04]  /*294c0*/  LDL.LU R110, [R1+0x1504] ;  /* 0x00150400016e7983 */ /* 0x000ee80000300800 */
[----:B------:R-:W3:Y:S01]  /*294d0*/  LDL.LU R23, [R1+0x1508] ;  /* 0x0015080001177983 */ /* 0x000ee20000300800 */
[----:B------:R-:W-:-:S03]  /*294e0*/  ISETP.NE.U32.AND P0, PT, RZ, UR12, PT ;  /* 0x0000000cff007c0c */ /* 0x000fc6000bf05070 */
[----:B------:R1:W-:Y:S01]  /*294f0*/  LDGSTS.E [R5+0x1c000], desc[UR8][R116.64], P1 ;  /* 0x1c00000074057fae */ /* 0x0003e20008921848 */
[----:B------:R-:W-:-:S05]  /*29500*/  IADD3 R108, P1, R108, R2, RZ ;  /* 0x000000026c6c7210 */ /* 0x000fca0007f3e0ff */
        /* <DEDUP_REMOVED lines=15> */
[----:B------:R-:W-:-:S04]  /*29600*/  UISETP.GT.AND UP1, UPT, UR16, 0x26, UPT ;  /* 0x000000261000788c */ /* 0x000fc8000bf24270 */
[----:B------:R-:W-:-:S04]  /*29610*/  USEL UR12, URZ, 0x4, !UP1 ;  /* 0x000000043f0c7887 */ /* 0x000fc8000c800000 */
[----:B------:R-:W-:Y:S01]  /*29620*/  USEL UR12, UR12, URZ, !UP0 ;  /* 0x0000003f0c0c7287 */ /* 0x000fe2000c000000 */
        /* <DEDUP_REMOVED lines=10> */
[----:B---3--:R-:W-:Y:S01]  /*296d0*/  IMAD.X R112, R112, 0x1, R0, P2 ;  /* 0x0000000170707824 */ /* 0x008fe200010e0600 */
        /* <DEDUP_REMOVED lines=10> */
[----:B---3--:R-:W-:-:S03]  /*29780*/  IMAD.MOV.U32 R111, RZ, RZ, R110 ;  /* 0x000000ffff6f7224 */ /* 0x008fc600078e006e */
[----:B----4-:R-:W3:Y:S01]  /*29790*/  LDL.LU R112, [R1+0x152c] ;  /* 0x00152c0001707983 */ /* 0x010ee20000300800 */
[----:B-1----:R-:W-:-:S03]  /*297a0*/  IMAD.MOV.U32 R110, RZ, RZ, R23 ;  /* 0x000000ffff6e7224 */ /* 0x002fc600078e0017 */
[----:B------:R-:W4:Y:S01]  /*297b0*/  LDL.LU R23, [R1+0x1530] ;  /* 0x0015300001177983 */ /* 0x000f220000300800 */
[----:B------:R-:W-:-:S03]  /*297c0*/  ISETP.NE.U32.AND P1, PT, RZ, UR12, PT ;  /* 0x0000000cff007c0c */ /* 0x000fc6000bf25070 */
[----:B------:R1:W-:Y:S10]  /*297d0*/  LDGSTS.E [R5+0x1c004], desc[UR8][R118.64], P0 ;  /* 0x1c00400076057fae */ /* 0x0003f40008121848 */
[----:B------:R-:W-:Y:S01]  /*297e0*/  LDGSTS.E [R5+0x10008], desc[UR8][R110.64], P1 ;  /* 0x100080006e057fae */ /* 0x000fe20008921848 */
[----:B------:R-:W-:-:S05]  /*297f0*/  IADD3 R108, P0, R108, R2, RZ ;  /* 0x000000026c6c7210 */ /* 0x000fca0007f1e0ff */
[--C-:B------:R-:W-:Y:S01]  /*29800*/  IMAD.X R109, R109, 0x1, R0.reuse, P0 ;  /* 0x000000016d6d7824 */ /* 0x100fe200000e0600 */
[----:B------:R-:W-:Y:S01]  /*29810*/  IADD3 R116, P2, R116, R2, RZ ;  /* 0x0000000274747210 */ /* 0x000fe20007f5e0ff */
[----:B------:R-:W-:Y:S04]  /*29820*/  STL [R1+0x1510], R108 ;  /* 0x0015106c01007387 */ /* 0x000fe80000100800 */
[----:B------:R-:W-:Y:S01]  /*29830*/  IMAD.X R117, R117, 0x1, R0, P2 ;  /* 0x0000000175757824 */ /* 0x000fe200010e0600 */
[----:B------:R1:W-:Y:S02]  /*29840*/  STL [R1+0x150c], R109 ;  /* 0x00150c6d01007387 */ /* 0x0003e40000100800 */
[----:B-1----:R-:W-:Y:S02]  /*29850*/  IMAD.MOV.U32 R119, RZ, RZ, R109 ;  /* 0x000000ffff777224 */ /* 0x002fe400078e006d */
[----:B------:R1:W-:Y:S01]  /*29860*/  STL [R1+0x1518], R116 ;  /* 0x0015187401007387 */ /* 0x0003e20000100800 */
[----:B------:R-:W-:-:S03]  /*29870*/  IMAD.MOV.U32 R118, RZ, RZ, R108 ;  /* 0x000000ffff767224 */ /* 0x000fc600078e006c */
[----:B------:R-:W3:Y:S04]  /*29880*/  LDL.LU R111, [R1+0x1534] ;  /* 0x00153400016f7983 */ /* 0x000ee80000300800 */
[----:B------:R1:W-:Y:S04]  /*29890*/  STL [R1+0x1514], R117 ;  /* 0x0015147501007387 */ /* 0x0003e80000100800 */
[----:B------:R-:W3:Y:S04]  /*298a0*/  LDL.LU R110, [R1+0x1538] ;  /* 0x00153800016e7983 */ /* 0x000ee80000300800 */
[----:B------:R-:W3:Y:S04]  /*298b0*/  LDL.LU R109, [R1+0x153c] ;  /* 0x00153c00016d7983 */ /* 0x000ee80000300800 */
[----:B------:R-:W3:Y:S01]  /*298c0*/  LDL.LU R108, [R1+0x1540] ;  /* 0x00154000016c7983 */ /* 0x000ee20000300800 */
[----:B------:R-:W-:-:S03]  /*298d0*/  UISETP.GT.AND UP1, UPT, UR16, 0x27, UPT ;  /* 0x000000271000788c */ /* 0x000fc6000bf24270 */
[----:B------:R-:W-:Y:S01]  /*298e0*/  LDGSTS.E [R5+0x14008], desc[UR8][R118.64], P1 ;  /* 0x1400800076057fae */ /* 0x000fe20008921848 */
[----:B------:R-:W-:-:S03]  /*298f0*/  USEL UR12, URZ, 0x4, !UP1 ;  /* 0x000000043f0c7887 */ /* 0x000fc6000c800000 */
[----:B------:R1:W-:Y:S01]  /*29900*/  LDGSTS.E [R5+0x18008], desc[UR8][R116.64], P1 ;  /* 0x1800800074057fae */ /* 0x0003e20008921848 */
[----:B------:R-:W-:Y:S01]  /*29910*/  USEL UR12, UR12, URZ, !UP0 ;  /* 0x0000003f0c0c7287 */ /* 0x000fe2000c000000 */
[----:B--2---:R-:W-:-:S05]  /*29920*/  IADD3 R22, P0, R22, R2, RZ ;  /* 0x0000000216167210 */ /* 0x004fca0007f1e0ff */
[----:B------:R-:W-:Y:S01]  /*29930*/  IMAD.X R115, R115, 0x1, R0, P0 ;  /* 0x0000000173737824 */ /* 0x000fe200000e0600 */
[----:B------:R-:W-:Y:S01]  /*29940*/  STL [R1+0x1520], R22 ;  /* 0x0015201601007387 */ /* 0x000fe20000100800 */
[----:B-1----:R-:W-:Y:S02]  /*29950*/  IMAD.MOV.U32 R116, RZ, RZ, R22 ;  /* 0x000000ffff747224 */ /* 0x002fe400078e0016 */
[----:B------:R-:W-:Y:S01]  /*29960*/  IMAD.MOV.U32 R117, RZ, RZ, R115 ;  /* 0x000000ffff757224 */ /* 0x000fe200078e0073 */
[----:B------:R1:W-:Y:S01]  /*29970*/  STL [R1+0x151c], R115 ;  /* 0x00151c7301007387 */ /* 0x0003e20000100800 */
[----:B------:R-:W-:-:S03]  /*29980*/  ISETP.NE.U32.AND P0, PT, RZ, UR12, PT ;  /* 0x0000000cff007c0c */ /* 0x000fc6000bf05070 */
[----:B------:R2:W-:Y:S04]  /*29990*/  LDGSTS.E [R5+0x1c008], desc[UR8][R116.64], P1 ;  /* 0x1c00800074057fae */ /* 0x0005e80008921848 */
[----:B-1----:R-:W3:Y:S04]  /*299a0*/  LDL.LU R115, [R1+0x1144] ;  /* 0x0011440001737983 */ /* 0x002ee80000300800 */
[----:B------:R-:W3:Y:S01]  /*299b0*/  LDL.LU R22, [R1+0x1148] ;  /* 0x0011480001167983 */ /* 0x000ee20000300800 */
[----:B------:R-:W-:-:S05]  /*299c0*/  IADD3 R113, P1, R113, R2, RZ ;  /* 0x0000000271717210 */ /* 0x000fca0007f3e0ff */
[----:B------:R-:W-:Y:S01]  /*299d0*/  IMAD.X R114, R114, 0x1, R0, P1 ;  /* 0x0000000172727824 */ /* 0x000fe200008e0600 */
[----:B----4-:R-:W-:Y:S01]  /*299e0*/  IADD3 R23, P2, R23, R2, RZ ;  /* 0x0000000217177210 */ /* 0x010fe20007f5e0ff */
[----:B------:R1:W-:Y:S01]  /*299f0*/  STL [R1+0x1528], R113 ;  /* 0x0015287101007387 */ /* 0x0003e20000100800 */
[----:B--2---:R-:W-:Y:S02]  /*29a00*/  IMAD.MOV.U32 R116, RZ, RZ, R113 ;  /* 0x000000ffff747224 */ /* 0x004fe400078e0071 */
[----:B------:R-:W-:Y:S01]  /*29a10*/  IMAD.MOV.U32 R117, RZ, RZ, R114 ;  /* 0x000000ffff757224 */ /* 0x000fe200078e0072 */
[----:B------:R2:W-:Y:S01]  /*29a20*/  STL [R1+0x1524], R114 ;  /* 0x0015247201007387 */ /* 0x0005e20000100800 */
[----:B---3--:R-:W-:-:S03]  /*29a30*/  IMAD.X R112, R112, 0x1, R0, P2 ;  /* 0x0000000170707824 */ /* 0x008fc600010e0600 */
[----:B------:R-:W-:Y:S04]  /*29a40*/  STL [R1+0x1530], R23 ;  /* 0x0015301701007387 */ /* 0x000fe80000100800 */
[----:B-1----:R-:W3:Y:S04]  /*29a50*/  LDL.LU R113, [R1+0x1150] ;  /* 0x0011500001717983 */ /* 0x002ee80000300800 */
[----:B------:R1:W-:Y:S04]  /*29a60*/  STL [R1+0x152c], R112 ;  /* 0x00152c7001007387 */ /* 0x0003e80000100800 */
[----:B------:R4:W-:Y:S04]  /*29a70*/  LDGSTS.E [R5+0x1000c], desc[UR8][R116.64], P0 ;  /* 0x1000c00074057fae */ /* 0x0009e80008121848 */
[----:B--2---:R-:W2:Y:S01]  /*29a80*/  LDL.LU R114, [R1+0x114c] ;  /* 0x00114c0001727983 */ /* 0x004ea20000300800 */
[----:B----4-:R-:W-:-:S02]  /*29a90*/  IMAD.MOV.U32 R117, RZ, RZ, R112 ;  /* 0x000000ffff757224 */ /* 0x010fc400078e0070 */
[----:B------:R-:W-:Y:S01]  /*29aa0*/  IMAD.MOV.U32 R116, RZ, RZ, R23 ;  /* 0x000000ffff747224 */ /* 0x000fe200078e0017 */
[----:B-1----:R-:W4:Y:S04]  /*29ab0*/  LDL.LU R112, [R1+0x1154] ;  /* 0x0011540001707983 */ /* 0x002f280000300800 */
[----:B------:R-:W4:Y:S04]  /*29ac0*/  LDL.LU R23, [R1+0x1158] ;  /* 0x0011580001177983 */ /* 0x000f280000300800 */
[----:B------:R1:W-:Y:S01]  /*29ad0*/  LDGSTS.E [R5+0x1400c], desc[UR8][R116.64], P0 ;  /* 0x1400c00074057fae */ /* 0x0003e20008121848 */
[----:B------:R-:W-:-:S05]  /*29ae0*/  IADD3 R110, P1, R110, R2, RZ ;  /* 0x000000026e6e7210 */ /* 0x000fca0007f3e0ff */
[--C-:B------:R-:W-:Y:S01]  /*29af0*/  IMAD.X R111, R111, 0x1, R0.reuse, P1 ;  /* 0x000000016f6f7824 */ /* 0x100fe200008e0600 */
[----:B------:R-:W-:Y:S01]  /*29b00*/  IADD3 R108, P2, R108, R2, RZ ;  /* 0x000000026c6c7210 */ /* 0x000fe20007f5e0ff */
[----:B------:R1:W-:Y:S04]  /*29b10*/  STL [R1+0x1538], R110 ;  /* 0x0015386e01007387 */ /* 0x0003e80000100800 */
[----:B------:R-:W-:Y:S01]  /*29b20*/  IMAD.X R109, R109, 0x1, R0, P2 ;  /* 0x000000016d6d7824 */ /* 0x000fe200010e0600 */
[----:B------:R1:W-:Y:S04]  /*29b30*/  STL [R1+0x1534], R111 ;  /* 0x0015346f01007387 */ /* 0x0003e80000100800 */
[----:B------:R-:W-:Y:S04]  /*29b40*/  STL [R1+0x1540], R108 ;  /* 0x0015406c01007387 */ /* 0x000fe80000100800 */
[----:B------:R-:W-:Y:S04]  /*29b50*/  LDGSTS.E [R5+0x1800c], desc[UR8][R110.64], P0 ;  /* 0x1800c0006e057fae */ /* 0x000fe80008121848 */
[----:B------:R1:W-:Y:S01]  /*29b60*/  STL [R1+0x153c], R109 ;  /* 0x00153c6d01007387 */ /* 0x0003e20000100800 */
[----:B------:R-:W1:Y:S03]  /*29b70*/  S2R R153, SR_TID.X ;  /* 0x0000000000997919 */ /* 0x000e660000002100 */
[----:B-1----:R-:W4:Y:S04]  /*29b80*/  LDL.LU R110, [R1+0x1160] ;  /* 0x00116000016e7983 */ /* 0x002f280000300800 */
[----:B------:R-:W4:Y:S01]  /*29b90*/  LDL.LU R111, [R1+0x115c] ;  /* 0x00115c00016f7983 */ /* 0x000f220000300800 */
[----:B------:R-:W-:-:S03]  /*29ba0*/  UISETP.GT.AND UP1, UPT, UR16, 0x8, UPT ;  /* 0x000000081000788c */ /* 0x000fc6000bf24270 */
[----:B------:R1:W-:Y:S01]  /*29bb0*/  LDGSTS.E [R5+0x1c00c], desc[UR8][R108.64], P0 ;  /* 0x1c00c0006c057fae */ /* 0x0003e20008121848 */
[----:B------:R-:W-:Y:S01]  /*29bc0*/  USEL UR12, URZ, 0x4, !UP1 ;  /* 0x000000043f0c7887 */ /* 0x000fe2000c800000 */
[C---:B------:R-:W-:Y:S01]  /*29bd0*/  IMAD.SHL.U32 R152, R153.reuse, 0x10, RZ ;  /* 0x0000001099987824 */ /* 0x040fe200078e00ff */
[----:B------:R-:W-:Y:S01]  /*29be0*/  LOP3.LUT R153, R153, 0x7f, RZ, 0xc0, !PT ;  /* 0x0000007f99997812 */ /* 0x000fe200078ec0ff */
[----:B------:R-:W4:Y:S03]  /*29bf0*/  LDL.LU R109, [R1+0x1164] ;  /* 0x00116400016d7983 */ /* 0x000f260000300800 */
[----:B------:R-:W-:Y:S01]  /*29c00*/  LOP3.LUT R116, R152, 0x70, RZ, 0xc0, !PT ;  /* 0x0000007098747812 */ /* 0x000fe200078ec0ff */
[----:B------:R-:W4:Y:S04]  /*29c10*/  LDL.LU R108, [R1+0x1168] ;  /* 0x00116800016c7983 */ /* 0x000f280000300800 */
[----:B------:R-:W-:-:S05]  /*29c20*/  IMAD R116, R153, 0x80, R116 ;  /* 0x0000008099747824 */ /* 0x000fca00078e0274 */
[----:B------:R-:W-:Y:S01]  /*29c30*/  LOP3.LUT R116, R116, 0x20, RZ, 0x3c, !PT ;  /* 0x0000002074747812 */ /* 0x000fe200078e3cff */
[----:B------:R-:W-:-:S04]  /*29c40*/  USEL UR12, UR12, URZ, !UP0 ;  /* 0x0000003f0c0c7287 */ /* 0x000fc8000c000000 */
[----:B-1----:R-:W-:Y:S02]  /*29c50*/  VIADD R5, R116, UR17 ;  /* 0x0000001174057c36 */ /* 0x002fe40008000000 */
[----:B------:R-:W-:Y:S02]  /*29c60*/  ISETP.NE.U32.AND P0, PT, RZ, UR12, PT ;  /* 0x0000000cff007c0c */ /* 0x000fe4000bf05070 */
[----:B------:R-:W-:-:S05]  /*29c70*/  IADD3 R22, P1, R22, R2, RZ ;  /* 0x0000000216167210 */ /* 0x000fca0007f3e0ff */
[----:B------:R-:W-:Y:S01]  /*29c80*/  IMAD.X R115, R115, 0x1, R0, P1 ;  /* 0x0000000173737824 */ /* 0x000fe200008e0600 */
[----:B------:R1:W-:Y:S01]  /*29c90*/  STL [R1+0x1148], R22 ;  /* 0x0011481601007387 */ /* 0x0003e20000100800 */
[----:B------:R-:W-:-:S03]  /*29ca0*/  IMAD.MOV.U32 R118, RZ, RZ, R22 ;  /* 0x000000ffff767224 */ /* 0x000fc600078e0016 */
[----:B------:R2:W-:Y:S04]  /*29cb0*/  STL [R1+0x1144], R115 ;  /* 0x0011447301007387 */ /* 0x0005e80000100800 */
[----:B------:R-:W4:Y:S04]  /*29cc0*/  LDL.LU R116, [R1+0x116c] ;  /* 0x00116c0001747983 */ /* 0x000f280000300800 */
[----:B-1----:R-:W4:Y:S01]  /*29cd0*/  LDL.LU R22, [R1+0x1170] ;  /* 0x0011700001167983 */ /* 0x002f220000300800 */
[----:B------:R-:W-:-:S05]  /*29ce0*/  IMAD.MOV.U32 R119, RZ, RZ, R115 ;  /* 0x000000ffff777224 */ /* 0x000fca00078e0073 */
[----:B------:R1:W-:Y:S01]  /*29cf0*/  LDGSTS.E [R5], desc[UR8][R118.64], P0 ;  /* 0x0000000076057fae */ /* 0x0003e20008121848 */
[----:B---3--:R-:W-:-:S05]  /*29d00*/  IADD3 R113, P1, R113, R2, RZ ;  /* 0x0000000271717210 */ /* 0x008fca0007f3e0ff */
[----:B------:R-:W-:Y:S01]  /*29d10*/  STL [R1+0x1150], R113 ;  /* 0x0011507101007387 */ /* 0x000fe20000100800 */
[----:B--2---:R-:W-:-:S04]  /*29d20*/  IMAD.X R114, R114, 0x1, R0, P1 ;  /* 0x0000000172727824 */ /* 0x004fc800008e0600 */
[----:B------:R-:W-:Y:S01]  /*29d30*/  IMAD.MOV.U32 R115, RZ, RZ, R114 ;  /* 0x000000ffff737224 */ /* 0x000fe200078e0072 */
[----:B------:R2:W-:Y:S01]  /*29d40*/  STL [R1+0x114c], R114 ;  /* 0x00114c7201007387 */ /* 0x0005e20000100800 */
[----:B----4-:R-:W-:Y:S01]  /*29d50*/  IADD3 R23, P2, R23, R2, RZ ;  /* 0x0000000217177210 */ /* 0x010fe20007f5e0ff */
[----:B--2---:R-:W-:-:S04]  /*29d60*/  IMAD.MOV.U32 R114, RZ, RZ, R113 ;  /* 0x000000ffff727224 */ /* 0x004fc800078e0071 */
[----:B------:R-:W-:Y:S01]  /*29d70*/  IMAD.X R112, R112, 0x1, R0, P2 ;  /* 0x0000000170707824 */ /* 0x000fe200010e0600 */
[----:B------:R-:W-:Y:S04]  /*29d80*/  STL [R1+0x1158], R23 ;  /* 0x0011581701007387 */ /* 0x000fe80000100800 */
[----:B------:R-:W2:Y:S04]  /*29d90*/  LDL.LU R113, [R1+0x1178] ;  /* 0x0011780001717983 */ /* 0x000ea80000300800 */
[----:B------:R3:W-:Y:S04]  /*29da0*/  STL [R1+0x1154], R112 ;  /* 0x0011547001007387 */ /* 0x0007e80000100800 */
[----:B------:R-:W-:Y:S04]  /*29db0*/  LDGSTS.E [R5+0x4000], desc[UR8][R114.64], P0 ;  /* 0x0400000072057fae */ /* 0x000fe80008121848 */
[----:B------:R-:W4:Y:S01]  /*29dc0*/  LDL.LU R114, [R1+0x1174] ;  /* 0x0011740001727983 */ /* 0x000f220000300800 */
[----:B-1----:R-:W-:-:S02]  /*29dd0*/  IMAD.MOV.U32 R118, RZ, RZ, R23 ;  /* 0x000000ffff767224 */ /* 0x002fc400078e0017 */
[----:B------:R-:W-:Y:S02]  /*29de0*/  IMAD.MOV.U32 R119, RZ, RZ, R112 ;  /* 0x000000ffff777224 */ /* 0x000fe400078e0070 */
[----:B---3--:R-:W3:Y:S04]  /*29df0*/  LDL.LU R112, [R1+0x117c] ;  /* 0x00117c0001707983 */ /* 0x008ee80000300800 */
[----:B------:R-:W3:Y:S04]  /*29e00*/  LDL.LU R23, [R1+0x1180] ;  /* 0x0011800001177983 */ /* 0x000ee80000300800 */
[----:B------:R-:W3:Y:S04]  /*29e10*/  LDL.LU R115, [R1+0x1184] ;  /* 0x0011840001737983 */ /* 0x000ee80000300800 */
[----:B------:R1:W-:Y:S01]  /*29e20*/  LDGSTS.E [R5+0x8000], desc[UR8][R118.64], P0 ;  /* 0x0800000076057fae */ /* 0x0003e20008121848 */
[----:B------:R-:W-:-:S05]  /*29e30*/  IADD3 R110, P1, R110, R2, RZ ;  /* 0x000000026e6e7210 */ /* 0x000fca0007f3e0ff */
[----:B------:R-:W-:Y:S01]  /*29e40*/  IMAD.X R111, R111, 0x1, R0, P1 ;  /* 0x000000016f6f7824 */ /* 0x000fe200008e0600 */
[----:B------:R-:W-:Y:S04]  /*29e50*/  STL [R1+0x1160], R110 ;  /* 0x0011606e01007387 */ /* 0x000fe80000100800 */
[----:B------:R1:W-:Y:S02]  /*29e60*/  STL [R1+0x115c], R111 ;  /* 0x00115c6f01007387 */ /* 0x0003e40000100800 */
[----:B-1----:R-:W-:Y:S02]  /*29e70*/  IMAD.MOV.U32 R119, RZ, RZ, R111 ;  /* 0x000000ffff777224 */ /* 0x002fe400078e006f */
[----:B------:R-:W3:Y:S01]  /*29e80*/  LDL.LU R111, [R1+0x1188] ;  /* 0x00118800016f7983 */ /* 0x000ee20000300800 */
[----:B------:R-:W-:Y:S01]  /*29e90*/  UISETP.GT.AND UP1, UPT, UR16, 0x9, UPT ;  /* 0x000000091000788c */ /* 0x000fe2000bf24270 */
[----:B------:R-:W-:-:S03]  /*29ea0*/  IMAD.MOV.U32 R118, RZ, RZ, R110 ;  /* 0x000000ffff767224 */ /* 0x000fc600078e006e */
[----:B------:R-:W-:Y:S02]  /*29eb0*/  USEL UR12, URZ, 0x4, !UP1 ;  /* 0x000000043f0c7887 */ /* 0x000fe4000c800000 */
[----:B------:R1:W-:Y:S01]  /*29ec0*/  LDGSTS.E [R5+0xc000], desc[UR8][R118.64], P0 ;  /* 0x0c00000076057fae */ /* 0x0003e20008121848 */
[----:B------:R-:W-:Y:S01]  /*29ed0*/  IADD3 R108, P1, R108, R2, RZ ;  /* 0x000000026c6c7210 */ /* 0x000fe20007f3e0ff */
[----:B------:R-:W-:-:S04]  /*29ee0*/  USEL UR12, UR12, URZ, !UP0 ;  /* 0x0000003f0c0c7287 */ /* 0x000fc8000c000000 */
[----:B------:R-:W-:Y:S01]  /*29ef0*/  IMAD.X R109, R109, 0x1, R0, P1 ;  /* 0x000000016d6d7824 */ /* 0x000fe200008e0600 */
[----:B------:R1:W-:Y:S02]  /*29f00*/  STL [R1+0x1168], R108 ;  /* 0x0011686c01007387 */ /* 0x0003e40000100800 */
[----:B-1----:R-:W-:Y:S02]  /*29f10*/  IMAD.MOV.U32 R118, RZ, RZ, R108 ;  /* 0x000000ffff767224 */ /* 0x002fe400078e006c */
[----:B------:R1:W-:Y:S01]  /*29f20*/  STL [R1+0x1164], R109 ;  /* 0x0011646d01007387 */ /* 0x0003e20000100800 */
[----:B------:R-:W-:Y:S01]  /*29f30*/  ISETP.NE.U32.AND P0, PT, RZ, UR12, PT ;  /* 0x0000000cff007c0c */ /* 0x000fe2000bf05070 */
[----:B------:R-:W-:-:S12]  /*29f40*/  IMAD.MOV.U32 R119, RZ, RZ, R109 ;  /* 0x000000ffff777224 */ /* 0x000fd800078e006d */
[----:B------:R-:W-:Y:S01]  /*29f50*/  LDGSTS.E [R5+0x4], desc[UR8][R118.64], P0 ;  /* 0x0000400076057fae */ /* 0x000fe20008121848 */
[----:B------:R-:W-:-:S05]  /*29f60*/  IADD3 R22, P2, R22, R2, RZ ;  /* 0x0000000216167210 */ /* 0x000fca0007f5e0ff */
[----:B------:R-:W-:Y:S01]  /*29f70*/  IMAD.X R116, R116, 0x1, R0, P2 ;  /* 0x0000000174747824 */ /* 0x000fe200010e0600 */
[----:B------:R-:W-:Y:S04]  /*29f80*/  STL [R1+0x1170], R22 ;  /* 0x0011701601007387 */ /* 0x000fe80000100800 */
[----:B------:R-:W3:Y:S04]  /*29f90*/  LDL.LU R110, [R1+0x118c] ;  /* 0x00118c00016e7983 */ /* 0x000ee80000300800 */
[----:B------:R1:W-:Y:S04]  /*29fa0*/  STL [R1+0x116c], R116 ;  /* 0x00116c7401007387 */ /* 0x0003e80000100800 */
[----:B------:R-:W3:Y:S01]  /*29fb0*/  LDL.LU R108, [R1+0x1190] ;  /* 0x00119000016c7983 */ /* 0x000ee20000300800 */
[----:B------:R-:W-:-:S03]  /*29fc0*/  IMAD.MOV.U32 R117, RZ, RZ, R116 ;  /* 0x000000ffff757224 */ /* 0x000fc600078e0074 */
[----:B-1----:R-:W3:Y:S01]  /*29fd0*/  LDL.LU R109, [R1+0x1194] ;  /* 0x00119400016d7983 */ /* 0x002ee20000300800 */
[----:B------:R-:W-:-:S03]  /*29fe0*/  IMAD.MOV.U32 R116, RZ, RZ, R22 ;  /* 0x000000ffff747224 */ /* 0x000fc600078e0016 */
[----:B------:R-:W3:Y:S04]  /*29ff0*/  LDL.LU R22, [R1+0x1198] ;  /* 0x0011980001167983 */ /* 0x000ee80000300800 */
[----:B------:R1:W-:Y:S01]  /*2a000*/  LDGSTS.E [R5+0x4004], desc[UR8][R116.64], P0 ;  /* 0x0400400074057fae */ /* 0x0003e20008121848 */
[----:B--2---:R-:W-:-:S05]  /*2a010*/  IADD3 R113, P1, R113, R2, RZ ;  /* 0x0000000271717210 */ /* 0x004fca0007f3e0ff */
[----:B------:R-:W-:Y:S01]  /*2a020*/  STL [R1+0x1178], R113 ;  /* 0x0011787101007387 */ /* 0x000fe20000100800 */
[----:B-1----:R-:W-:Y:S02]  /*2a030*/  IMAD.MOV.U32 R116, RZ, RZ, R113 ;  /* 0x000000ffff747224 */ /* 0x002fe400078e0071 */
[----:B----4-:R-:W-:-:S04]  /*2a040*/  IMAD.X R114, R114, 0x1, R0, P1 ;  /* 0x0000000172727824 */ /* 0x010fc800008e0600 */
[----:B------:R-:W-:Y:S01]  /*2a050*/  IMAD.MOV.U32 R117, RZ, RZ, R114 ;  /* 0x000000ffff757224 */ /* 0x000fe200078e0072 */
[----:B------:R1:W-:Y:S01]  /*2a060*/  STL [R1+0x1174], R114 ;  /* 0x0011747201007387 */ /* 0x0003e20000100800 */
[----:B---3--:R-:W-:-:S03]  /*2a070*/  IADD3 R23, P2, R23, R2, RZ ;  /* 0x0000000217177210 */ /* 0x008fc60007f5e0ff */
[----:B------:R2:W-:Y:S04]  /*2a080*/  LDGSTS.E [R5+0x8004], desc[UR8][R116.64], P0 ;  /* 0x0800400074057fae */ /* 0x0005e80008121848 */
[----:B-1----:R-:W3:Y:S04]  /*2a090*/  LDL.LU R114, [R1+0x119c] ;  /* 0x00119c0001727983 */ /* 0x002ee80000300800 */
[----:B------:R-:W4:Y:S01]  /*2a0a0*/  LDL.LU R113, [R1+0x11a0] ;  /* 0x0011a00001717983 */ /* 0x000f220000300800 */
[----:B------:R-:W-:Y:S02]  /*2a0b0*/  IMAD.X R112, R112, 0x1, R0, P2 ;  /* 0x0000000170707824 */ /* 0x000fe400010e0600 */
[----:B--2---:R-:W-:Y:S01]  /*2a0c0*/  IMAD.MOV.U32 R116, RZ, RZ, R23 ;  /* 0x000000ffff747224 */ /* 0x004fe200078e0017 */
[----:B------:R-:W-:Y:S01]  /*2a0d0*/  STL [R1+0x1180], R23 ;  /* 0x0011801701007387 */ /* 0x000fe20000100800 */
[----:B------:R-:W-:-:S03]  /*2a0e0*/  IMAD.MOV.U32 R117, RZ, RZ, R112 ;  /* 0x000000ffff757224 */ /* 0x000fc600078e0070 */
[----:B------:R1:W-:Y:S04]  /*2a0f0*/  STL [R1+0x117c], R112 ;  /* 0x00117c7001007387 */ /* 0x0003e80000100800 */
[----:B------:R2:W-:Y:S01]  /*2a100*/  LDGSTS.E [R5+0xc004], desc[UR8][R116.64], P0 ;  /* 0x0c00400074057fae */ /* 0x0005e20008121848 */
[----:B------:R-:W-:-:S05]  /*2a110*/  IADD3 R111, P3, R111, R2, RZ ;  /* 0x000000026f6f7210 */ /* 0x000fca0007f7e0ff */
[----:B------:R-:W-:Y:S01]  /*2a120*/  IMAD.X R115, R115, 0x1, R0, P3 ;  /* 0x0000000173737824 */ /* 0x000fe200018e0600 */
[----:B------:R-:W-:Y:S04]  /*2a130*/  STL [R1+0x1188], R111 ;  /* 0x0011886f01007387 */ /* 0x000fe80000100800 */
[----:B-1----:R-:W3:Y:S01]  /*2a140*/  LDL.LU R112, [R1+0x11a4] ;  /* 0x0011a40001707983 */ /* 0x002ee20000300800 */
[----:B--2---:R-:W-:-:S03]  /*2a150*/  IMAD.MOV.U32 R117, RZ, RZ, R115 ;  /* 0x000000ffff757224 */ /* 0x004fc600078e0073 */
[----:B------:R1:W-:Y:S01]  /*2a160*/  STL [R1+0x1184], R115 ;  /* 0x0011847301007387 */ /* 0x0003e20000100800 */
[----:B------:R-:W-:-:S03]  /*2a170*/  IMAD.MOV.U32 R116, RZ, RZ, R111 ;  /* 0x000000ffff747224 */ /* 0x000fc600078e006f */
[----:B------:R-:W2:Y:S04]  /*2a180*/  LDL.LU R23, [R1+0x11a8] ;  /* 0x0011a80001177983 */ /* 0x000ea80000300800 */
[----:B-1----:R-:W2:Y:S04]  /*2a190*/  LDL.LU R115, [R1+0x11ac] ;  /* 0x0011ac0001737983 */ /* 0x002ea80000300800 */
[----:B------:R-:W2:Y:S01]  /*2a1a0*/  LDL.LU R111, [R1+0x11b0] ;  /* 0x0011b000016f7983 */ /* 0x000ea20000300800 */
[----:B------:R-:W-:-:S04]  /*2a1b0*/  UISETP.GT.AND UP1, UPT, UR16, 0xa, UPT ;  /* 0x0000000a1000788c */ /* 0x000fc8000bf24270 */
[----:B------:R-:W-:-:S04]  /*2a1c0*/  USEL UR12, URZ, 0x4, !UP1 ;  /* 0x000000043f0c7887 */ /* 0x000fc8000c800000 */
[----:B------:R-:W-:-:S06]  /*2a1d0*/  USEL UR12, UR12, URZ, !UP0 ;  /* 0x0000003f0c0c7287 */ /* 0x000fcc000c000000 */
[----:B------:R-:W-:-:S13]  /*2a1e0*/  ISETP.NE.U32.AND P1, PT, RZ, UR12, PT ;  /* 0x0000000cff007c0c */ /* 0x000fda000bf25070 */
[----:B------:R1:W-:Y:S01]  /*2a1f0*/  LDGSTS.E [R5+0x8], desc[UR8][R116.64], P1 ;  /* 0x0000800074057fae */ /* 0x0003e20008921848 */
[----:B------:R-:W-:-:S04]  /*2a200*/  UISETP.GT.AND UP1, UPT, UR16, 0xb, UPT ;  /* 0x0000000b1000788c */ /* 0x000fc8000bf24270 */
[----:B------:R-:W-:-:S04]  /*2a210*/  USEL UR12, URZ, 0x4, !UP1 ;  /* 0x000000043f0c7887 */ /* 0x000fc8000c800000 */
[----:B------:R-:W-:Y:S01]  /*2a220*/  USEL UR12, UR12, URZ, !UP0 ;  /* 0x0000003f0c0c7287 */ /* 0x000fe2000c000000 */
[----:B------:R-:W-:-:S05]  /*2a230*/  IADD3 R108, P0, R108, R2, RZ ;  /* 0x000000026c6c7210 */ /* 0x000fca0007f1e0ff */
[----:B------:R-:W-:Y:S01]  /*2a240*/  IMAD.X R110, R110, 0x1, R0, P0 ;  /* 0x000000016e6e7824 */ /* 0x000fe200000e0600 */
[----:B------:R-:W-:Y:S01]  /*2a250*/  IADD3 R22, P2, R22, R2, RZ ;  /* 0x0000000216167210 */ /* 0x000fe20007f5e0ff */
[----:B------:R1:W-:Y:S02]  /*2a260*/  STL [R1+0x1190], R108 ;  /* 0x0011906c01007387 */ /* 0x0003e40000100800 */
[----:B-1----:R-:W-:Y:S02]  /*2a270*/  IMAD.MOV.U32 R116, RZ, RZ, R108 ;  /* 0x000000ffff747224 */ /* 0x002fe400078e006c */
[----:B------:R1:W-:Y:S01]  /*2a280*/  STL [R1+0x118c], R110 ;  /* 0x00118c6e01007387 */ /* 0x0003e20000100800 */
[----:B------:R-:W-:-:S03]  /*2a290*/  IMAD.X R109, R109, 0x1, R0, P2 ;  /* 0x000000016d6d7824 */ /* 0x000fc600010e0600 */
[----:B------:R-:W-:Y:S04]  /*2a2a0*/  STL [R1+0x1198], R22 ;  /* 0x0011981601007387 */ /* 0x000fe80000100800 */
[----:B------:R-:W2:Y:S01]  /*2a2b0*/  LDL.LU R108, [R1+0x11b8] ;  /* 0x0011b800016c7983 */ /* 0x000ea20000300800 */
[----:B------:R-:W-:-:S03]  /*2a2c0*/  IMAD.MOV.U32 R117, RZ, RZ, R110 ;  /* 0x000000ffff757224 */ /* 0x000fc600078e006e */
[----:B------:R1:W-:Y:S04]  /*2a2d0*/  STL [R1+0x1194], R109 ;  /* 0x0011946d01007387 */ /* 0x0003e80000100800 */
[----:B-1----:R-:W2:Y:S04]  /*2a2e0*/  LDL.LU R110, [R1+0x11b4] ;  /* 0x0011b400016e7983 */ /* 0x002ea80000300800 */
[----:B------:R1:W-:Y:S02]  /*2a2f0*/  LDGSTS.E [R5+0x4008], desc[UR8][R116.64], P1 ;  /* 0x0400800074057fae */ /* 0x0003e40008921848 */
[----:B-1----:R-:W-:-:S02]  /*2a300*/  IMAD.MOV.U32 R116, RZ, RZ, R22 ;  /* 0x000000ffff747224 */ /* 0x002fc400078e0016 */
[----:B------:R-:W-:Y:S02]  /*2a310*/  IMAD.MOV.U32 R117, RZ, RZ, R109 ;  /* 0x000000ffff757224 */ /* 0x000fe400078e006d */
[----:B------:R-:W2:Y:S04]  /*2a320*/  LDL.LU R109, [R1+0x11bc] ;  /* 0x0011bc00016d7983 */ /* 0x000ea80000300800 */
[----:B------:R-:W2:Y:S04]  /*2a330*/  LDL.LU R22, [R1+0x11c0] ;  /* 0x0011c00001167983 */ /* 0x000ea80000300800 */
[----:B------:R-:W-:Y:S01]  /*2a340*/  LDGSTS.E [R5+0x8008], desc[UR8][R116.64], P1 ;  /* 0x0800800074057fae */ /* 0x000fe20008921848 */
[----:B----4-:R-:W-:-:S05]  /*2a350*/  IADD3 R113, P0, R113, R2, RZ ;  /* 0x0000000271717210 */ /* 0x010fca0007f1e0ff */
[----:B---3--:R-:W-:Y:S01]  /*2a360*/  IMAD.X R114, R114, 0x1, R0, P0 ;  /* 0x0000000172727824 */ /* 0x008fe200000e0600 */
[----:B------:R-:W-:Y:S03]  /*2a370*/  STL [R1+0x11a0], R113 ;  /* 0x0011a07101007387 */ /* 0x000fe60000100800 */
[----:B------:R-:W-:Y:S01]  /*2a380*/  IMAD.MOV.U32 R119, RZ, RZ, R114 ;  /* 0x000000ffff777224 */ /* 0x000fe200078e0072 */
[----:B------:R1:W-:Y:S04]  /*2a390*/  STL [R1+0x119c], R114 ;  /* 0x00119c7201007387 */ /* 0x0003e80000100800 */
[----:B------:R-:W3:Y:S01]  /*2a3a0*/  LDL.LU R116, [R1+0x1544] ;  /* 0x0015440001747983 */ /* 0x000ee20000300800 */
[----:B------:R-:W-:-:S03]  /*2a3b0*/  IMAD.MOV.U32 R118, RZ, RZ, R113 ;  /* 0x000000ffff767224 */ /* 0x000fc600078e0071 */
[----:B-1----:R-:W4:Y:S04]  /*2a3c0*/  LDL.LU R114, [R1+0x1548] ;  /* 0x0015480001727983 */ /* 0x002f280000300800 */
[----:B------:R1:W-:Y:S01]  /*2a3d0*/  LDGSTS.E [R5+0xc008], desc[UR8][R118.64], P1 ;  /* 0x0c00800076057fae */ /* 0x0003e20008921848 */
[----:B------:R-:W-:Y:S02]  /*2a3e0*/  ISETP.NE.U32.AND P0, PT, RZ, UR12, PT ;  /* 0x0000000cff007c0c */ /* 0x000fe4000bf05070 */
[----:B--2---:R-:W-:-:S05]  /*2a3f0*/  IADD3 R23, P1, R23, R2, RZ ;  /* 0x0000000217177210 */ /* 0x004fca0007f3e0ff */
[--C-:B------:R-:W-:Y:S01]  /*2a400*/  IMAD.X R112, R112, 0x1, R0.reuse, P1 ;  /* 0x0000000170707824 */ /* 0x100fe200008e0600 */
[----:B------:R-:W-:Y:S01]  /*2a410*/  IADD3 R111, P2, R111, R2, RZ ;  /* 0x000000026f6f7210 */ /* 0x000fe20007f5e0ff */
        /* <DEDUP_REMOVED lines=10> */
[----:B------:R-:W2:Y:S01]  /*2a4c0*/  LDL.LU R112, [R1+0x1554] ;  /* 0x0015540001707983 */ /* 0x000ea20000300800 */
[----:B-1----:R-:W-:-:S03]  /*2a4d0*/  IMAD.MOV.U32 R118, RZ, RZ, R111 ;  /* 0x000000ffff767224 */ /* 0x002fc600078e006f */
[----:B------:R-:W2:Y:S01]  /*2a4e0*/  LDL.LU R111, [R1+0x1558] ;  /* 0x00155800016f7983 */ /* 0x000ea20000300800 */
[----:B------:R-:W-:-:S05]  /*2a4f0*/  IMAD.MOV.U32 R119, RZ, RZ, R115 ;  /* 0x000000ffff777224 */ /* 0x000fca00078e0073 */
[----:B------:R1:W-:Y:S01]  /*2a500*/  LDGSTS.E [R5+0x400c], desc[UR8][R118.64], P0 ;  /* 0x0400c00076057fae */ /* 0x0003e20008121848 */
[----:B------:R-:W-:-:S04]  /*2a510*/  UISETP.GT.AND UP1, UPT, UR16, 0x28, UPT ;  /* 0x000000281000788c */ /* 0x000fc8000bf24270 */
[----:B------:R-:W-:-:S04]  /*2a520*/  USEL UR12, URZ, 0x4, !UP1 ;  /* 0x000000043f0c7887 */ /* 0x000fc8000c800000 */
[----:B------:R-:W-:Y:S01]  /*2a530*/  USEL UR12, UR12, URZ, !UP0 ;  /* 0x0000003f0c0c7287 */ /* 0x000fe2000c000000 */
[----:B------:R-:W-:-:S05]  /*2a540*/  IADD3 R108, P1, R108, R2, RZ ;  /* 0x000000026c6c7210 */ /* 0x000fca0007f3e0ff */
[----:B------:R-:W-:Y:S01]  /*2a550*/  IMAD.X R110, R110, 0x1, R0, P1 ;  /* 0x000000016e6e7824 */ /* 0x000fe200008e0600 */
[----:B------:R-:W-:Y:S01]  /*2a560*/  STL [R1+0x11b8], R108 ;  /* 0x0011b86c01007387 */ /* 0x000fe20000100800 */
[----:B-1----:R-:W-:Y:S02]  /*2a570*/  IMAD.MOV.U32 R118, RZ, RZ, R108 ;  /* 0x000000ffff767224 */ /* 0x002fe400078e006c */
[----:B------:R-:W-:Y:S01]  /*2a580*/  IMAD.MOV.U32 R119, RZ, RZ, R110 ;  /* 0x000000ffff777224 */ /* 0x000fe200078e006e */
[----:B------:R1:W-:Y:S04]  /*2a590*/  STL [R1+0x11b4], R110 ;  /* 0x0011b46e01007387 */ /* 0x0003e80000100800 */
[----:B------:R1:W-:Y:S04]  /*2a5a0*/  LDGSTS.E [R5+0x800c], desc[UR8][R118.64], P0 ;  /* 0x0800c00076057fae */ /* 0x0003e80008121848 */
[----:B-1----:R-:W2:Y:S04]  /*2a5b0*/  LDL.LU R110, [R1+0x155c] ;  /* 0x00155c00016e7983 */ /* 0x002ea80000300800 */
[----:B------:R-:W2:Y:S01]  /*2a5c0*/  LDL.LU R108, [R1+0x1560] ;  /* 0x00156000016c7983 */ /* 0x000ea20000300800 */
[----:B------:R-:W-:-:S05]  /*2a5d0*/  IADD3 R22, P2, R22, R2, RZ ;  /* 0x0000000216167210 */ /* 0x000fca0007f5e0ff */
[----:B------:R-:W-:Y:S01]  /*2a5e0*/  IMAD.X R109, R109, 0x1, R0, P2 ;  /* 0x000000016d6d7824 */ /* 0x000fe200010e0600 */
[----:B------:R-:W-:Y:S01]  /*2a5f0*/  STL [R1+0x11c0], R22 ;  /* 0x0011c01601007387 */ /* 0x000fe20000100800 */
[----:B------:R-:W-:Y:S02]  /*2a600*/  IMAD.MOV.U32 R118, RZ, RZ, R22 ;  /* 0x000000ffff767224 */ /* 0x000fe400078e0016 */
[----:B------:R-:W-:Y:S01]  /*2a610*/  IMAD.MOV.U32 R119, RZ, RZ, R109 ;  /* 0x000000ffff777224 */ /* 0x000fe200078e006d */
[----:B------:R1:W-:Y:S01]  /*2a620*/  STL [R1+0x11bc], R109 ;  /* 0x0011bc6d01007387 */ /* 0x0003e20000100800 */
[----:B------:R-:W-:-:S03]  /*2a630*/  ISETP.NE.U32.AND P1, PT, RZ, UR12, PT ;  /* 0x0000000cff007c0c */ /* 0x000fc6000bf25070 */
[----:B------:R-:W-:Y:S01]  /*2a640*/  LDGSTS.E [R5+0xc00c], desc[UR8][R118.64], P0 ;  /* 0x0c00c00076057fae */ /* 0x000fe20008121848 */
[----:B----4-:R-:W-:-:S05]  /*2a650*/  IADD3 R114, P3, R114, R2, RZ ;  /* 0x0000000272727210 */ /* 0x010fca0007f7e0ff */
[----:B---3--:R-:W-:Y:S01]  /*2a660*/  IMAD.X R116, R116, 0x1, R0, P3 ;  /* 0x0000000174747824 */ /* 0x008fe200018e0600 */
[----:B------:R-:W-:Y:S04]  /*2a670*/  STL [R1+0x1548], R114 ;  /* 0x0015487201007387 */ /* 0x000fe80000100800 */
[----:B-1----:R-:W3:Y:S01]  /*2a680*/  LDL.LU R109, [R1+0x1564] ;  /* 0x00156400016d7983 */ /* 0x002ee20000300800 */
[----:B------:R-:W-:-:S03]  /*2a690*/  IMAD.MOV.U32 R117, RZ, RZ, R116 ;  /* 0x000000ffff757224 */ /* 0x000fc600078e0074 */
[----:B------:R1:W-:Y:S04]  /*2a6a0*/  STL [R1+0x1544], R116 ;  /* 0x0015447401007387 */ /* 0x0003e80000100800 */
[----:B------:R-:W4:Y:S04]  /*2a6b0*/  LDL.LU R22, [R1+0x1568] ;  /* 0x0015680001167983 */ /* 0x000f280000300800 */
        /* <DEDUP_REMOVED lines=9> */
[----:B------:R-:W-:-:S05]  /*2a750*/  IADD3 R111, P2, R111, R2, RZ ;  /* 0x000000026f6f7210 */ /* 0x000fca0007f5e0ff */
[----:B------:R-:W-:Y:S01]  /*2a760*/  IMAD.X R112, R112, 0x1, R0, P2 ;  /* 0x0000000170707824 */ /* 0x000fe200010e0600 */
[----:B------:R-:W-:Y:S04]  /*2a770*/  STL [R1+0x1558], R111 ;  /* 0x0015586f01007387 */ /* 0x000fe80000100800 */
[----:B--2---:R-:W2:Y:S01]  /*2a780*/  LDL.LU R23, [R1+0x1578] ;  /* 0x0015780001177983 */ /* 0x004ea20000300800 */
[----:B------:R-:W-:-:S03]  /*2a790*/  IMAD.MOV.U32 R117, RZ, RZ, R113 ;  /* 0x000000ffff757224 */ /* 0x000fc600078e0071 */
[----:B------:R1:W-:Y:S04]  /*2a7a0*/  STL [R1+0x1554], R112 ;  /* 0x0015547001007387 */ /* 0x0003e80000100800 */
[----:B-1----:R-:W2:Y:S01]  /*2a7b0*/  LDL.LU R113, [R1+0x1574] ;  /* 0x0015740001717983 */ /* 0x002ea20000300800 */
[----:B------:R-:W-:-:S03]  /*2a7c0*/  UISETP.GT.AND UP1, UPT, UR16, 0x29, UPT ;  /* 0x000000291000788c */ /* 0x000fc6000bf24270 */
[----:B------:R1:W-:Y:S01]  /*2a7d0*/  LDGSTS.E [R5+0x14000], desc[UR8][R116.64], P1 ;  /* 0x1400000074057fae */ /* 0x0003e20008921848 */
[----:B------:R-:W-:Y:S01]  /*2a7e0*/  USEL UR12, URZ, 0x4, !UP1 ;  /* 0x000000043f0c7887 */ /* 0x000fe2000c800000 */
[----:B-1----:R-:W-:Y:S02]  /*2a7f0*/  IMAD.MOV.U32 R116, RZ, RZ, R111 ;  /* 0x000000ffff747224 */ /* 0x002fe400078e006f */
[----:B------:R-:W-:Y:S02]  /*2a800*/  IMAD.MOV.U32 R117, RZ, RZ, R112 ;  /* 0x000000ffff757224 */ /* 0x000fe400078e0070 */
[----:B------:R-:W2:Y:S04]  /*2a810*/  LDL.LU R112, [R1+0x157c] ;  /* 0x00157c0001707983 */ /* 0x000ea80000300800 */
[----:B------:R-:W2:Y:S04]  /*2a820*/  LDL.LU R111, [R1+0x1580] ;  /* 0x00158000016f7983 */ /* 0x000ea80000300800 */
[----:B------:R1:W-:Y:S01]  /*2a830*/  LDGSTS.E [R5+0x18000], desc[UR8][R116.64], P1 ;  /* 0x1800000074057fae */ /* 0x0003e20008921848 */
[----:B------:R-:W-:Y:S01]  /*2a840*/  USEL UR12, UR12, URZ, !UP0 ;  /* 0x0000003f0c0c7287 */ /* 0x000fe2000c000000 */
[----:B------:R-:W-:-:S05]  /*2a850*/  IADD3 R108, P0, R108, R2, RZ ;  /* 0x000000026c6c7210 */ /* 0x000fca0007f1e0ff */
[----:B------:R-:W-:Y:S01]  /*2a860*/  IMAD.X R110, R110, 0x1, R0, P0 ;  /* 0x000000016e6e7824 */ /* 0x000fe200000e0600 */
[----:B------:R-:W-:Y:S01]  /*2a870*/  STL [R1+0x1560], R108 ;  /* 0x0015606c01007387 */ /* 0x000fe20000100800 */
[----:B-1----:R-:W-:Y:S02]  /*2a880*/  IMAD.MOV.U32 R116, RZ, RZ, R108 ;  /* 0x000000ffff747224 */ /* 0x002fe400078e006c */
[----:B------:R-:W-:Y:S01]  /*2a890*/  IMAD.MOV.U32 R117, RZ, RZ, R110 ;  /* 0x000000ffff757224 */ /* 0x000fe200078e006e */
[----:B------:R1:W-:Y:S01]  /*2a8a0*/  STL [R1+0x155c], R110 ;  /* 0x00155c6e01007387 */ /* 0x0003e20000100800 */
[----:B------:R-:W-:-:S03]  /*2a8b0*/  ISETP.NE.U32.AND P0, PT, RZ, UR12, PT ;  /* 0x0000000cff007c0c */ /* 0x000fc6000bf05070 */
[----:B------:R3:W-:Y:S04]  /*2a8c0*/  LDGSTS.E [R5+0x1c000], desc[UR8][R116.64], P1 ;  /* 0x1c00000074057fae */ /* 0x0007e80008921848 */
[----:B-1----:R-:W2:Y:S04]  /*2a8d0*/  LDL.LU R110, [R1+0x1584] ;  /* 0x00158400016e7983 */ /* 0x002ea80000300800 */
[----:B------:R-:W2:Y:S01]  /*2a8e0*/  LDL.LU R108, [R1+0x1588] ;  /* 0x00158800016c7983 */ /* 0x000ea20000300800 */
[----:B----4-:R-:W-:-:S05]  /*2a8f0*/  IADD3 R22, P1, R22, R2, RZ ;  /* 0x0000000216167210 */ /* 0x010fca0007f3e0ff */
[----:B---3--:R-:W-:Y:S01]  /*2a900*/  IMAD.X R109, R109, 0x1, R0, P1 ;  /* 0x000000016d6d7824 */ /* 0x008fe200008e0600 */
[----:B------:R-:W-:Y:S01]  /*2a910*/  IADD3 R114, P2, R114, R2, RZ ;  /* 0x0000000272727210 */ /* 0x000fe20007f5e0ff */
[----:B------:R-:W-:Y:S01]  /*2a920*/  STL [R1+0x1568], R22 ;  /* 0x0015681601007387 */ /* 0x000fe20000100800 */
[----:B------:R-:W-:-:S03]  /*2a930*/  IMAD.MOV.U32 R116, RZ, RZ, R22 ;  /* 0x000000ffff747224 */ /* 0x000fc600078e0016 */
[----:B------:R-:W-:Y:S01]  /*2a940*/  IMAD.X R115, R115, 0x1, R0, P2 ;  /* 0x0000000173737824 */ /* 0x000fe200010e0600 */
[----:B------:R1:W-:Y:S01]  /*2a950*/  STL [R1+0x1564], R109 ;  /* 0x0015646d01007387 */ /* 0x0003e20000100800 */
[----:B------:R-:W-:-:S03]  /*2a960*/  IMAD.MOV.U32 R117, RZ, RZ, R109 ;  /* 0x000000ffff757224 */ /* 0x000fc600078e006d */
[----:B------:R-:W-:Y:S04]  /*2a970*/  STL [R1+0x1570], R114 ;  /* 0x0015707201007387 */ /* 0x000fe80000100800 */
[----:B------:R-:W-:Y:S04]  /*2a980*/  LDGSTS.E [R5+0x10004], desc[UR8][R116.64], P0 ;  /* 0x1000400074057fae */ /* 0x000fe80008121848 */
[----:B-1----:R-:W3:Y:S04]  /*2a990*/  LDL.LU R109, [R1+0x158c] ;  /* 0x00158c00016d7983 */ /* 0x002ee80000300800 */
[----:B------:R1:W-:Y:S04]  /*2a9a0*/  STL [R1+0x156c], R115 ;  /* 0x00156c7301007387 */ /* 0x0003e80000100800 */
[----:B------:R-:W4:Y:S04]  /*2a9b0*/  LDL.LU R22, [R1+0x1590] ;  /* 0x0015900001167983 */ /* 0x000f280000300800 */
[----:B------:R-:W3:Y:S04]  /*2a9c0*/  LDL.LU R117, [R1+0x1594] ;  /* 0x0015940001757983 */ /* 0x000ee80000300800 */
[----:B------:R-:W3:Y:S04]  /*2a9d0*/  LDL.LU R116, [R1+0x1598] ;  /* 0x0015980001747983 */ /* 0x000ee80000300800 */
[----:B------:R-:W-:Y:S01]  /*2a9e0*/  LDGSTS.E [R5+0x14004], desc[UR8][R114.64], P0 ;  /* 0x1400400072057fae */ /* 0x000fe20008121848 */
[----:B--2---:R-:W-:-:S05]  /*2a9f0*/  IADD3 R23, P1, R23, R2, RZ ;  /* 0x0000000217177210 */ /* 0x004fca0007f3e0ff */
[----:B------:R-:W-:Y:S01]  /*2aa00*/  IMAD.X R113, R113, 0x1, R0, P1 ;  /* 0x0000000171717824 */ /* 0x000fe200008e0600 */
[----:B------:R2:W-:Y:S01]  /*2aa10*/  STL [R1+0x1578], R23 ;  /* 0x0015781701007387 */ /* 0x0005e20000100800 */
[----:B------:R-:W-:-:S03]  /*2aa20*/  IMAD.MOV.U32 R118, RZ, RZ, R23 ;  /* 0x000000ffff767224 */ /* 0x000fc600078e0017 */
[----:B------:R-:W-:Y:S04]  /*2aa30*/  STL [R1+0x1574], R113 ;  /* 0x0015747101007387 */ /* 0x000fe80000100800 */
[----:B-1----:R-:W3:Y:S04]  /*2aa40*/  LDL.LU R115, [R1+0x159c] ;  /* 0x00159c0001737983 */ /* 0x002ee80000300800 */
[----:B--2---:R-:W2:Y:S01]  /*2aa50*/  LDL.LU R23, [R1+0x15a0] ;  /* 0x0015a00001177983 */ /* 0x004ea20000300800 */
[----:B------:R-:W-:Y:S01]  /*2aa60*/  UISETP.GT.AND UP1, UPT, UR16, 0x2a, UPT ;  /* 0x0000002a1000788c */ /* 0x000fe2000bf24270 */
[----:B------:R-:W-:-:S05]  /*2aa70*/  IADD3 R111, P2, R111, R2, RZ ;  /* 0x000000026f6f7210 */ /* 0x000fca0007f5e0ff */
[----:B------:R-:W-:Y:S01]  /*2aa80*/  IMAD.X R112, R112, 0x1, R0, P2 ;  /* 0x0000000170707824 */ /* 0x000fe200010e0600 */
[----:B------:R1:W-:Y:S01]  /*2aa90*/  STL [R1+0x1580], R111 ;  /* 0x0015806f01007387 */ /* 0x0003e20000100800 */
[----:B------:R-:W-:Y:S01]  /*2aaa0*/  USEL UR12, URZ, 0x4, !UP1 ;  /* 0x000000043f0c7887 */ /* 0x000fe2000c800000 */
[----:B------:R-:W-:Y:S02]  /*2aab0*/  IMAD.MOV.U32 R119, RZ, RZ, R113 ;  /* 0x000000ffff777224 */ /* 0x000fe400078e0071 */
[----:B------:R1:W-:Y:S01]  /*2aac0*/  STL [R1+0x157c], R112 ;  /* 0x00157c7001007387 */ /* 0x0003e20000100800 */
[----:B------:R-:W-:-:S03]  /*2aad0*/  USEL UR12, UR12, URZ, !UP0 ;  /* 0x0000003f0c0c7287 */ /* 0x000fc6000c000000 */
[----:B------:R1:W-:Y:S03]  /*2aae0*/  LDGSTS.E [R5+0x18004], desc[UR8][R118.64], P0 ;  /* 0x1800400076057fae */ /* 0x0003e60008121848 */
[----:B------:R-:W-:Y:S01]  /*2aaf0*/  ISETP.NE.U32.AND P1, PT, RZ, UR12, PT ;  /* 0x0000000cff007c0c */ /* 0x000fe2000bf25070 */
[----:B-1----:R-:W-:Y:S02]  /*2ab00*/  IMAD.MOV.U32 R118, RZ, RZ, R111 ;  /* 0x000000ffff767224 */ /* 0x002fe400078e006f */
[----:B------:R-:W-:-:S05]  /*2ab10*/  IMAD.MOV.U32 R119, RZ, RZ, R112 ;  /* 0x000000ffff777224 */ /* 0x000fca00078e0070 */
[----:B------:R1:W-:Y:S01]  /*2ab20*/  LDGSTS.E [R5+0x1c004], desc[UR8][R118.64], P0 ;  /* 0x1c00400076057fae */ /* 0x0003e20008121848 */
[----:B------:R-:W-:-:S05]  /*2ab30*/  IADD3 R108, P3, R108, R2, RZ ;  /* 0x000000026c6c7210 */ /* 0x000fca0007f7e0ff */
[----:B------:R-:W-:Y:S01]  /*2ab40*/  IMAD.X R110, R110, 0x1, R0, P3 ;  /* 0x000000016e6e7824 */ /* 0x000fe200018e0600 */
[----:B------:R-:W-:Y:S04]  /*2ab50*/  STL [R1+0x1588], R108 ;  /* 0x0015886c01007387 */ /* 0x000fe80000100800 */
[----:B------:R-:W2:Y:S04]  /*2ab60*/  LDL.LU R114, [R1+0x15a4] ;  /* 0x0015a40001727983 */ /* 0x000ea80000300800 */
[----:B------:R1:W-:Y:S01]  /*2ab70*/  STL [R1+0x1584], R110 ;  /* 0x0015846e01007387 */ /* 0x0003e20000100800 */
[----:B------:R-:W-:-:S03]  /*2ab80*/  IMAD.MOV.U32 R111, RZ, RZ, R110 ;  /* 0x000000ffff6f7224 */ /* 0x000fc600078e006e */
[----:B------:R-:W2:Y:S04]  /*2ab90*/  LDL.LU R113, [R1+0x15a8] ;  /* 0x0015a80001717983 */ /* 0x000ea80000300800 */
[----:B------:R-:W2:Y:S01]  /*2aba0*/  LDL.LU R112, [R1+0x15ac] ;  /* 0x0015ac0001707983 */ /* 0x000ea20000300800 */
[----:B-1----:R-:W-:-:S03]  /*2abb0*/  IMAD.MOV.U32 R110, RZ, RZ, R108 ;  /* 0x000000ffff6e7224 */ /* 0x002fc600078e006c */
[----:B------:R-:W2:Y:S04]  /*2abc0*/  LDL.LU R108, [R1+0x15b0] ;  /* 0x0015b000016c7983 */ /* 0x000ea80000300800 */
[----:B------:R-:W-:Y:S01]  /*2abd0*/  LDGSTS.E [R5+0x10008], desc[UR8][R110.64], P1 ;  /* 0x100080006e057fae */ /* 0x000fe20008921848 */
[----:B----4-:R-:W-:-:S05]  /*2abe0*/  IADD3 R22, P0, R22, R2, RZ ;  /* 0x0000000216167210 */ /* 0x010fca0007f1e0ff */
[--C-:B---3--:R-:W-:Y:S01]  /*2abf0*/  IMAD.X R109, R109, 0x1, R0.reuse, P0 ;  /* 0x000000016d6d7824 */ /* 0x108fe200000e0600 */
[----:B------:R-:W-:Y:S01]  /*2ac00*/  IADD3 R116, P2, R116, R2, RZ ;  /* 0x0000000274747210 */ /* 0x000fe20007f5e0ff */
[----:B------:R-:W-:Y:S04]  /*2ac10*/  STL [R1+0x1590], R22 ;  /* 0x0015901601007387 */ /* 0x000fe80000100800 */
[----:B------:R-:W-:Y:S01]  /*2ac20*/  IMAD.X R117, R117, 0x1, R0, P2 ;  /* 0x0000000175757824 */ /* 0x000fe200010e0600 */
[----:B------:R1:W-:Y:S01]  /*2ac30*/  STL [R1+0x158c], R109 ;  /* 0x00158c6d01007387 */ /* 0x0003e20000100800 */
[----:B------:R-:W-:-:S03]  /*2ac40*/  IMAD.MOV.U32 R119, RZ, RZ, R109 ;  /* 0x000000ffff777224 */ /* 0x000fc600078e006d */
[----:B------:R-:W-:Y:S01]  /*2ac50*/  STL [R1+0x1598], R116 ;  /* 0x0015987401007387 */ /* 0x000fe20000100800 */
[----:B------:R-:W-:-:S03]  /*2ac60*/  IMAD.MOV.U32 R118, RZ, RZ, R22 ;  /* 0x000000ffff767224 */ /* 0x000fc600078e0016 */
[----:B------:R-:W3:Y:S04]  /*2ac70*/  LDL.LU R111, [R1+0x15b4] ;  /* 0x0015b400016f7983 */ /* 0x000ee80000300800 */
[----:B------:R4:W-:Y:S04]  /*2ac80*/  STL [R1+0x1594], R117 ;  /* 0x0015947501007387 */ /* 0x0009e80000100800 */
[----:B------:R-:W3:Y:S04]  /*2ac90*/  LDL.LU R110, [R1+0x15b8] ;  /* 0x0015b800016e7983 */ /* 0x000ee80000300800 */
[----:B-1----:R-:W3:Y:S04]  /*2aca0*/  LDL.LU R109, [R1+0x15bc] ;  /* 0x0015bc00016d7983 */ /* 0x002ee80000300800 */
[----:B------:R-:W3:Y:S04]  /*2acb0*/  LDL.LU R22, [R1+0x15c0] ;  /* 0x0015c00001167983 */ /* 0x000ee80000300800 */
[----:B------:R-:W-:Y:S01]  /*2acc0*/  LDGSTS.E [R5+0x14008], desc[UR8][R118.64], P1 ;  /* 0x1400800076057fae */ /* 0x000fe20008921848 */
[----:B--2---:R-:W-:-:S03]  /*2acd0*/  IADD3 R23, P0, R23, R2, RZ ;  /* 0x0000000217177210 */ /* 0x004fc60007f1e0ff */
[----:B------:R4:W-:Y:S02]  /*2ace0*/  LDGSTS.E [R5+0x18008], desc[UR8][R116.64], P1 ;  /* 0x1800800074057fae */ /* 0x0009e40008921848 */
[----:B------:R-:W-:Y:S02]  /*2acf0*/  IMAD.X R115, R115, 0x1, R0, P0 ;  /* 0x0000000173737824 */ /* 0x000fe400000e0600 */
[----:B------:R-:W-:Y:S04]  /*2ad00*/  STL [R1+0x15a0], R23 ;  /* 0x0015a01701007387 */ /* 0x000fe80000100800 */
[----:B------:R1:W-:Y:S01]  /*2ad10*/  STL [R1+0x159c], R115 ;  /* 0x00159c7301007387 */ /* 0x0003e20000100800 */
[----:B----4-:R-:W-:Y:S02]  /*2ad20*/  IMAD.MOV.U32 R117, RZ, RZ, R115 ;  /* 0x000000ffff757224 */ /* 0x010fe400078e0073 */
[----:B------:R-:W-:Y:S01]  /*2ad30*/  IMAD.MOV.U32 R116, RZ, RZ, R23 ;  /* 0x000000ffff747224 */ /* 0x000fe200078e0017 */
[----:B-1----:R-:W2:Y:S04]  /*2ad40*/  LDL.LU R115, [R1+0x11c4] ;  /* 0x0011c40001737983 */ /* 0x002ea80000300800 */
[----:B------:R-:W4:Y:S01]  /*2ad50*/  LDL.LU R23, [R1+0x11c8] ;  /* 0x0011c80001177983 */ /* 0x000f220000300800 */
[----:B------:R-:W-:-:S03]  /*2ad60*/  UISETP.GT.AND UP1, UPT, UR16, 0x2b, UPT ;  /* 0x0000002b1000788c */ /* 0x000fc6000bf24270 */
[----:B------:R1:W-:Y:S01]  /*2ad70*/  LDGSTS.E [R5+0x1c008], desc[UR8][R116.64], P1 ;  /* 0x1c00800074057fae */ /* 0x0003e20008921848 */
[----:B------:R-:W-:-:S04]  /*2ad80*/  USEL UR12, URZ, 0x4, !UP1 ;  /* 0x000000043f0c7887 */ /* 0x000fc8000c800000 */
[----:B------:R-:W-:Y:S01]  /*2ad90*/  USEL UR12, UR12, URZ, !UP0 ;  /* 0x0000003f0c0c7287 */ /* 0x000fe2000c000000 */
[----:B------:R-:W1:Y:S05]  /*2ada0*/  S2R R153, SR_TID.X ;  /* 0x0000000000997919 */ /* 0x000e6a0000002100 */
[----:B------:R-:W-:Y:S01]  /*2adb0*/  ISETP.NE.U32.AND P0, PT, RZ, UR12, PT ;  /* 0x0000000cff007c0c */ /* 0x000fe2000bf05070 */
[C---:B-1----:R-:W-:Y:S01]  /*2adc0*/  IMAD.SHL.U32 R152, R153.reuse, 0x10, RZ ;  /* 0x0000001099987824 */ /* 0x042fe200078e00ff */
[----:B------:R-:W-:Y:S02]  /*2add0*/  LOP3.LUT R153, R153, 0x7f, RZ, 0xc0, !PT ;  /* 0x0000007f99997812 */ /* 0x000fe400078ec0ff */
[----:B------:R-:W-:-:S05]  /*2ade0*/  IADD3 R113, P1, R113, R2, RZ ;  /* 0x0000000271717210 */ /* 0x000fca0007f3e0ff */
[----:B------:R-:W-:Y:S01]  /*2adf0*/  IMAD.X R114, R114, 0x1, R0, P1 ;  /* 0x0000000172727824 */ /* 0x000fe200008e0600 */
[----:B------:R-:W-:Y:S01]  /*2ae00*/  IADD3 R108, P2, R108, R2, RZ ;  /* 0x000000026c6c7210 */ /* 0x000fe20007f5e0ff */
[----:B------:R1:W-:Y:S01]  /*2ae10*/  STL [R1+0x15a8], R113 ;  /* 0x0015a87101007387 */ /* 0x0003e20000100800 */
[----:B------:R-:W-:Y:S02]  /*2ae20*/  IMAD.MOV.U32 R116, RZ, RZ, R113 ;  /* 0x000000ffff747224 */ /* 0x000fe400078e0071 */
[----:B------:R-:W-:Y:S01]  /*2ae30*/  IMAD.MOV.U32 R117, RZ, RZ, R114 ;  /* 0x000000ffff757224 */ /* 0x000fe200078e0072 */
[----:B------:R1:W-:Y:S01]  /*2ae40*/  STL [R1+0x15a4], R114 ;  /* 0x0015a47201007387 */ /* 0x0003e20000100800 */
[----:B------:R-:W-:-:S03]  /*2ae50*/  IMAD.X R112, R112, 0x1, R0, P2 ;  /* 0x0000000170707824 */ /* 0x000fc600010e0600 */
[----:B------:R-:W-:Y:S04]  /*2ae60*/  STL [R1+0x15b0], R108 ;  /* 0x0015b06c01007387 */ /* 0x000fe80000100800 */
[----:B-1----:R-:W2:Y:S04]  /*2ae70*/  LDL.LU R113, [R1+0x11d0] ;  /* 0x0011d00001717983 */ /* 0x002ea80000300800 */
[----:B------:R1:W-:Y:S04]  /*2ae80*/  STL [R1+0x15ac], R112 ;  /* 0x0015ac7001007387 */ /* 0x0003e80000100800 */
[----:B------:R1:W-:Y:S04]  /*2ae90*/  LDGSTS.E [R5+0x1000c], desc[UR8][R116.64], P0 ;  /* 0x1000c00074057fae */ /* 0x0003e80008121848 */
[----:B------:R-:W2:Y:S01]  /*2aea0*/  LDL.LU R114, [R1+0x11cc] ;  /* 0x0011cc0001727983 */ /* 0x000ea20000300800 */
[----:B-1----:R-:W-:-:S02]  /*2aeb0*/  IMAD.MOV.U32 R117, RZ, RZ, R112 ;  /* 0x000000ffff757224 */ /* 0x002fc400078e0070 */
[----:B------:R-:W-:Y:S01]  /*2aec0*/  IMAD.MOV.U32 R116, RZ, RZ, R108 ;  /* 0x000000ffff747224 */ /* 0x000fe200078e006c */
[----:B------:R-:W2:Y:S04]  /*2aed0*/  LDL.LU R112, [R1+0x11d4] ;  /* 0x0011d40001707983 */ /* 0x000ea80000300800 */
[----:B------:R-:W2:Y:S04]  /*2aee0*/  LDL.LU R108, [R1+0x11d8] ;  /* 0x0011d800016c7983 */ /* 0x000ea80000300800 */
[----:B------:R1:W-:Y:S01]  /*2aef0*/  LDGSTS.E [R5+0x1400c], desc[UR8][R116.64], P0 ;  /* 0x1400c00074057fae */ /* 0x0003e20008121848 */
[----:B---3--:R-:W-:-:S02]  /*2af00*/  IADD3 R110, P1, R110, R2, RZ ;  /* 0x000000026e6e7210 */ /* 0x008fc40007f3e0ff */
[----:B------:R-:W-:-:S03]  /*2af10*/  IADD3 R22, P2, R22, R2, RZ ;  /* 0x0000000216167210 */ /* 0x000fc60007f5e0ff */
[--C-:B------:R-:W-:Y:S02]  /*2af20*/  IMAD.X R111, R111, 0x1, R0.reuse, P1 ;  /* 0x000000016f6f7824 */ /* 0x100fe400008e0600 */
[----:B------:R-:W-:Y:S01]  /*2af30*/  IMAD.X R109, R109, 0x1, R0, P2 ;  /* 0x000000016d6d7824 */ /* 0x000fe200010e0600 */
[----:B------:R3:W-:Y:S01]  /*2af40*/  STL [R1+0x15b8], R110 ;  /* 0x0015b86e01007387 */ /* 0x0007e20000100800 */
[----:B-1----:R-:W-:Y:S02]  /*2af50*/  IMAD.MOV.U32 R116, RZ, RZ, R22 ;  /* 0x000000ffff747224 */ /* 0x002fe400078e0016 */
[----:B------:R-:W-:Y:S01]  /*2af60*/  IMAD.MOV.U32 R117, RZ, RZ, R109 ;  /* 0x000000ffff757224 */ /* 0x000fe200078e006d */
[----:B------:R1:W-:Y:S04]  /*2af70*/  STL [R1+0x15b4], R111 ;  /* 0x0015b46f01007387 */ /* 0x0003e80000100800 */
[----:B------:R-:W-:Y:S04]  /*2af80*/  STL [R1+0x15c0], R22 ;  /* 0x0015c01601007387 */ /* 0x000fe80000100800 */
[----:B------:R-:W-:Y:S04]  /*2af90*/  LDGSTS.E [R5+0x1800c], desc[UR8][R110.64], P0 ;  /* 0x1800c0006e057fae */ /* 0x000fe80008121848 */
[----:B------:R2:W-:Y:S04]  /*2afa0*/  STL [R1+0x15bc], R109 ;  /* 0x0015bc6d01007387 */ /* 0x0005e80000100800 */
[----:B------:R2:W-:Y:S04]  /*2afb0*/  LDGSTS.E [R5+0x1c00c], desc[UR8][R116.64], P0 ;  /* 0x1c00c00074057fae */ /* 0x0005e80008121848 */
[----:B---3--:R-:W3:Y:S01]  /*2afc0*/  LDL.LU R110, [R1+0x11e0] ;  /* 0x0011e000016e7983 */ /* 0x008ee20000300800 */
[----:B----4-:R-:W-:-:S03]  /*2afd0*/  IADD3 R23, P1, R23, R2, RZ ;  /* 0x0000000217177210 */ /* 0x010fc60007f3e0ff */
[----:B-1----:R-:W4:Y:S01]  /*2afe0*/  LDL.LU R111, [R1+0x11dc] ;  /* 0x0011dc00016f7983 */ /* 0x002f220000300800 */
[----:B--2---:R-:W-:Y:S01]  /*2aff0*/  LOP3.LUT R116, R152, 0x70, RZ, 0xc0, !PT ;  /* 0x0000007098747812 */ /* 0x004fe200078ec0ff */
[----:B------:R-:W-:Y:S02]  /*2b000*/  IMAD.X R115, R115, 0x1, R0, P1 ;  /* 0x0000000173737824 */ /* 0x000fe400008e0600 */
[----:B------:R-:W2:Y:S02]  /*2b010*/  LDL.LU R109, [R1+0x11e4] ;  /* 0x0011e400016d7983 */ /* 0x000ea40000300800 */
[----:B------:R-:W-:Y:S02]  /*2b020*/  IMAD R116, R153, 0x80, R116 ;  /* 0x0000008099747824 */ /* 0x000fe400078e0274 */
[----:B------:R-:W2:Y:S03]  /*2b030*/  LDL.LU R22, [R1+0x11e8] ;  /* 0x0011e80001167983 */ /* 0x000ea60000300800 */
[----:B------:R-:W-:Y:S01]  /*2b040*/  LOP3.LUT R116, R116, 0x30, RZ, 0x3c, !PT ;  /* 0x0000003074747812 */ /* 0x000fe200078e3cff */
[----:B------:R1:W-:Y:S01]  /*2b050*/  STL [R1+0x11c8], R23 ;  /* 0x0011c81701007387 */ /* 0x0003e20000100800 */
[----:B------:R-:W-:-:S03]  /*2b060*/  IMAD.MOV.U32 R118, RZ, RZ, R23 ;  /* 0x000000ffff767224 */ /* 0x000fc600078e0017 */
[----:B------:R-:W-:Y:S01]  /*2b070*/  VIADD R5, R116, UR17 ;  /* 0x0000001174057c36 */ /* 0x000fe20008000000 */
[----:B------:R1:W-:Y:S04]  /*2b080*/  STL [R1+0x11c4], R115 ;  /* 0x0011c47301007387 */ /* 0x0003e80000100800 */
[----:B------:R-:W2:Y:S04]  /*2b090*/  LDL.LU R116, [R1+0x11ec] ;  /* 0x0011ec0001747983 */ /* 0x000ea80000300800 */
[----:B-1----:R-:W2:Y:S01]  /*2b0a0*/  LDL.LU R23, [R1+0x11f0] ;  /* 0x0011f00001177983 */ /* 0x002ea20000300800 */
[----:B------:R-:W-:-:S04]  /*2b0b0*/  UISETP.GT.AND UP1, UPT, UR16, 0xc, UPT ;  /* 0x0000000c1000788c */ /* 0x000fc8000bf24270 */
[----:B------:R-:W-:-:S04]  /*2b0c0*/  USEL UR12, URZ, 0x4, !UP1 ;  /* 0x000000043f0c7887 */ /* 0x000fc8000c800000 */
[----:B------:R-:W-:-:S06]  /*2b0d0*/  USEL UR12, UR12, URZ, !UP0 ;  /* 0x0000003f0c0c7287 */ /* 0x000fcc000c000000 */
[----:B------:R-:W-:Y:S01]  /*2b0e0*/  ISETP.NE.U32.AND P0, PT, RZ, UR12, PT ;  /* 0x0000000cff007c0c */ /* 0x000fe2000bf05070 */
[----:B------:R-:W-:-:S12]  /*2b0f0*/  IMAD.MOV.U32 R119, RZ, RZ, R115 ;  /* 0x000000ffff777224 */ /* 0x000fd800078e0073 */
[----:B------:R1:W-:Y:S01]  /*2b100*/  LDGSTS.E [R5], desc[UR8][R118.64], P0 ;  /* 0x0000000076057fae */ /* 0x0003e20008121848 */
[----:B------:R-:W-:-:S05]  /*2b110*/  IADD3 R113, P1, R113, R2, RZ ;  /* 0x0000000271717210 */ /* 0x000fca0007f3e0ff */
[----:B------:R-:W-:Y:S01]  /*2b120*/  STL [R1+0x11d0], R113 ;  /* 0x0011d07101007387 */ /* 0x000fe20000100800 */
[----:B------:R-:W-:-:S04]  /*2b130*/  IMAD.X R114, R114, 0x1, R0, P1 ;  /* 0x0000000172727824 */ /* 0x000fc800008e0600 */
[----:B------:R-:W-:Y:S01]  /*2b140*/  IMAD.MOV.U32 R115, RZ, RZ, R114 ;  /* 0x000000ffff737224 */ /* 0x000fe200078e0072 */
[----:B------:R1:W-:Y:S01]  /*2b150*/  STL [R1+0x11cc], R114 ;  /* 0x0011cc7201007387 */ /* 0x0003e20000100800 */
[----:B------:R-:W-:Y:S01]  /*2b160*/  IADD3 R108, P2, R108, R2, RZ ;  /* 0x000000026c6c7210 */ /* 0x000fe20007f5e0ff */
[----:B-1----:R-:W-:-:S04]  /*2b170*/  IMAD.MOV.U32 R114, RZ, RZ, R113 ;  /* 0x000000ffff727224 */ /* 0x002fc800078e0071 */
[----:B------:R-:W-:Y:S01]  /*2b180*/  IMAD.X R112, R112, 0x1, R0, P2 ;  /* 0x0000000170707824 */ /* 0x000fe200010e0600 */
[----:B------:R-:W-:Y:S04]  /*2b190*/  STL [R1+0x11d8], R108 ;  /* 0x0011d86c01007387 */ /* 0x000fe80000100800 */
[----:B------:R-:W2:Y:S04]  /*2b1a0*/  LDL.LU R113, [R1+0x11f8] ;  /* 0x0011f80001717983 */ /* 0x000ea80000300800 */
[----:B------:R1:W-:Y:S04]  /*2b1b0*/  STL [R1+0x11d4], R112 ;  /* 0x0011d47001007387 */ /* 0x0003e80000100800 */
[----:B------:R-:W-:Y:S04]  /*2b1c0*/  LDGSTS.E [R5+0x4000], desc[UR8][R114.64], P0 ;  /* 0x0400000072057fae */ /* 0x000fe80008121848 */
[----:B------:R-:W2:Y:S01]  /*2b1d0*/  LDL.LU R114, [R1+0x11f4] ;  /* 0x0011f40001727983 */ /* 0x000ea20000300800 */
[----:B------:R-:W-:-:S02]  /*2b1e0*/  IMAD.MOV.U32 R118, RZ, RZ, R108 ;  /* 0x000000ffff767224 */ /* 0x000fc400078e006c */
[----:B------:R-:W-:Y:S02]  /*2b1f0*/  IMAD.MOV.U32 R119, RZ, RZ, R112 ;  /* 0x000000ffff777224 */ /* 0x000fe400078e0070 */
[----:B-1----:R-:W2:Y:S04]  /*2b200*/  LDL.LU R112, [R1+0x11fc] ;  /* 0x0011fc0001707983 */ /* 0x002ea80000300800 */
[----:B------:R-:W2:Y:S04]  /*2b210*/  LDL.LU R108, [R1+0x1200] ;  /* 0x00120000016c7983 */ /* 0x000ea80000300800 */
[----:B------:R-:W2:Y:S04]  /*2b220*/  LDL.LU R115, [R1+0x1204] ;  /* 0x0012040001737983 */ /* 0x000ea80000300800 */
[----:B------:R1:W-:Y:S01]  /*2b230*/  LDGSTS.E [R5+0x8000], desc[UR8][R118.64], P0 ;  /* 0x0800000076057fae */ /* 0x0003e20008121848 */
[----:B---3--:R-:W-:-:S05]  /*2b240*/  IADD3 R110, P1, R110, R2, RZ ;  /* 0x000000026e6e7210 */ /* 0x008fca0007f3e0ff */
[----:B----4-:R-:W-:Y:S01]  /*2b250*/  IMAD.X R111, R111, 0x1, R0, P1 ;  /* 0x000000016f6f7824 */ /* 0x010fe200008e0600 */
        /* <DEDUP_REMOVED lines=15> */
[----:B----4-:R-:W-:-:S03]  /*2b350*/  IMAD.MOV.U32 R118, RZ, RZ, R22 ;  /* 0x000000ffff767224 */ /* 0x010fc600078e0016 */
[----:B-1----:R-:W4:Y:S01]  /*2b360*/  LDL.LU R22, [R1+0x1210] ;  /* 0x0012100001167983 */ /* 0x002f220000300800 */
[----:B------:R-:W-:Y:S02]  /*2b370*/  IMAD.MOV.U32 R119, RZ, RZ, R109 ;  /* 0x000000ffff777224 */ /* 0x000fe400078e006d */
[----:B------:R-:W-:Y:S01]  /*2b380*/  IMAD.MOV.U32 R117, RZ, RZ, R116 ;  /* 0x000000ffff757224 */ /* 0x000fe200078e0074 */
[----:B---3--:R-:W3:Y:S01]  /*2b390*/  LDL.LU R109, [R1+0x1214] ;  /* 0x00121400016d7983 */ /* 0x008ee20000300800 */
[----:B------:R-:W-:-:S03]  /*2b3a0*/  IMAD.MOV.U32 R116, RZ, RZ, R23 ;  /* 0x000000ffff747224 */ /* 0x000fc600078e0017 */
[----:B------:R-:W3:Y:S01]  /*2b3b0*/  LDL.LU R23, [R1+0x1218] ;  /* 0x0012180001177983 */ /* 0x000ee20000300800 */
[----:B------:R-:W-:-:S04]  /*2b3c0*/  UISETP.GT.AND UP1, UPT, UR16, 0xd, UPT ;  /* 0x0000000d1000788c */ /* 0x000fc8000bf24270 */
[----:B------:R-:W-:-:S04]  /*2b3d0*/  USEL UR12, URZ, 0x4, !UP1 ;  /* 0x000000043f0c7887 */ /* 0x000fc8000c800000 */
[----:B------:R-:W-:-:S06]  /*2b3e0*/  USEL UR12, UR12, URZ, !UP0 ;  /* 0x0000003f0c0c7287 */ /* 0x000fcc000c000000 */
[----:B------:R-:W-:-:S13]  /*2b3f0*/  ISETP.NE.U32.AND P0, PT, RZ, UR12, PT ;  /* 0x0000000cff007c0c */ /* 0x000fda000bf05070 */
[----:B------:R-:W-:Y:S04]  /*2b400*/  LDGSTS.E [R5+0x4], desc[UR8][R118.64], P0 ;  /* 0x0000400076057fae */ /* 0x000fe80008121848 */
[----:B------:R1:W-:Y:S01]  /*2b410*/  LDGSTS.E [R5+0x4004], desc[UR8][R116.64], P0 ;  /* 0x0400400074057fae */ /* 0x0003e20008121848 */
[----:B------:R-:W-:-:S04]  /*2b420*/  UISETP.GT.AND UP1, UPT, UR16, 0xe, UPT ;  /* 0x0000000e1000788c */ /* 0x000fc8000bf24270 */
[----:B------:R-:W-:-:S04]  /*2b430*/  USEL UR12, URZ, 0x4, !UP1 ;  /* 0x000000043f0c7887 */ /* 0x000fc8000c800000 */
[----:B------:R-:W-:Y:S01]  /*2b440*/  USEL UR12, UR12, URZ, !UP0 ;  /* 0x0000003f0c0c7287 */ /* 0x000fe2000c000000 */
[----:B------:R-:W-:-:S05]  /*2b450*/  IADD3 R113, P1, R113, R2, RZ ;  /* 0x0000000271717210 */ /* 0x000fca0007f3e0ff */
[----:B------:R-:W-:Y:S01]  /*2b460*/  STL [R1+0x11f8], R113 ;  /* 0x0011f87101007387 */ /* 0x000fe20000100800 */
[----:B-1----:R-:W-:Y:S02]  /*2b470*/  IMAD.MOV.U32 R116, RZ, RZ, R113 ;  /* 0x000000ffff747224 */ /* 0x002fe400078e0071 */
[----:B------:R-:W-:-:S04]  /*2b480*/  IMAD.X R114, R114, 0x1, R0, P1 ;  /* 0x0000000172727824 */ /* 0x000fc800008e0600 */
[----:B------:R-:W-:Y:S01]  /*2b490*/  IMAD.MOV.U32 R117, RZ, RZ, R114 ;  /* 0x000000ffff757224 */ /* 0x000fe200078e0072 */
[----:B------:R1:W-:Y:S01]  /*2b4a0*/  STL [R1+0x11f4], R114 ;  /* 0x0011f47201007387 */ /* 0x0003e20000100800 */
[----:B------:R-:W-:-:S03]  /*2b4b0*/  IADD3 R108, P2, R108, R2, RZ ;  /* 0x000000026c6c7210 */ /* 0x000fc60007f5e0ff */
[----:B------:R1:W-:Y:S04]  /*2b4c0*/  LDGSTS.E [R5+0x8004], desc[UR8][R116.64], P0 ;  /* 0x0800400074057fae */ /* 0x0003e80008121848 */
[----:B-1----:R-:W3:Y:S04]  /*2b4d0*/  LDL.LU R114, [R1+0x121c] ;  /* 0x00121c0001727983 */ /* 0x002ee80000300800 */
[----:B------:R-:W3:Y:S01]  /*2b4e0*/  LDL.LU R113, [R1+0x1220] ;  /* 0x0012200001717983 */ /* 0x000ee20000300800 */
[----:B------:R-:W-:Y:S02]  /*2b4f0*/  IMAD.X R112, R112, 0x1, R0, P2 ;  /* 0x0000000170707824 */ /* 0x000fe400010e0600 */
[----:B------:R-:W-:Y:S01]  /*2b500*/  IMAD.MOV.U32 R116, RZ, RZ, R108 ;  /* 0x000000ffff747224 */ /* 0x000fe200078e006c */
[----:B------:R-:W-:Y:S01]  /*2b510*/  STL [R1+0x1200], R108 ;  /* 0x0012006c01007387 */ /* 0x000fe20000100800 */
[----:B------:R-:W-:-:S03]  /*2b520*/  IMAD.MOV.U32 R117, RZ, RZ, R112 ;  /* 0x000000ffff757224 */ /* 0x000fc600078e0070 */
[----:B------:R1:W-:Y:S04]  /*2b530*/  STL [R1+0x11fc], R112 ;  /* 0x0011fc7001007387 */ /* 0x0003e80000100800 */
[----:B------:R1:W-:Y:S01]  /*2b540*/  LDGSTS.E [R5+0xc004], desc[UR8][R116.64], P0 ;  /* 0x0c00400074057fae */ /* 0x0003e20008121848 */
[----:B------:R-:W-:Y:S02]  /*2b550*/  ISETP.NE.U32.AND P1, PT, RZ, UR12, PT ;  /* 0x0000000cff007c0c */ /* 0x000fe4000bf25070 */
[----:B--2---:R-:W-:-:S05]  /*2b560*/  IADD3 R111, P3, R111, R2, RZ ;  /* 0x000000026f6f7210 */ /* 0x004fca0007f7e0ff */
[----:B------:R-:W-:Y:S01]  /*2b570*/  IMAD.X R115, R115, 0x1, R0, P3 ;  /* 0x0000000173737824 */ /* 0x000fe200018e0600 */
[----:B------:R-:W-:Y:S04]  /*2b580*/  STL [R1+0x1208], R111 ;  /* 0x0012086f01007387 */ /* 0x000fe80000100800 */
[----:B-1----:R-:W2:Y:S01]  /*2b590*/  LDL.LU R112, [R1+0x1224] ;  /* 0x0012240001707983 */ /* 0x002ea20000300800 */
[----:B------:R-:W-:-:S03]  /*2b5a0*/  IMAD.MOV.U32 R117, RZ, RZ, R115 ;  /* 0x000000ffff757224 */ /* 0x000fc600078e0073 */
[----:B------:R1:W-:Y:S01]  /*2b5b0*/  STL [R1+0x1204], R115 ;  /* 0x0012047301007387 */ /* 0x0003e20000100800 */
[----:B------:R-:W-:-:S03]  /*2b5c0*/  IMAD.MOV.U32 R116, RZ, RZ, R111 ;  /* 0x000000ffff747224 */ /* 0x000fc600078e006f */
[----:B------:R-:W2:Y:S04]  /*2b5d0*/  LDL.LU R108, [R1+0x1228] ;  /* 0x00122800016c7983 */ /* 0x000ea80000300800 */
[----:B------:R3:W-:Y:S04]  /*2b5e0*/  LDGSTS.E [R5+0x8], desc[UR8][R116.64], P1 ;  /* 0x0000800074057fae */ /* 0x0007e80008921848 */
[----:B-1----:R-:W2:Y:S04]  /*2b5f0*/  LDL.LU R115, [R1+0x122c] ;  /* 0x00122c0001737983 */ /* 0x002ea80000300800 */
[----:B------:R-:W2:Y:S01]  /*2b600*/  LDL.LU R111, [R1+0x1230] ;  /* 0x00123000016f7983 */ /* 0x000ea20000300800 */
[----:B----4-:R-:W-:-:S05]  /*2b610*/  IADD3 R22, P0, R22, R2, RZ ;  /* 0x0000000216167210 */ /* 0x010fca0007f1e0ff */
[----:B------:R-:W-:Y:S01]  /*2b620*/  IMAD.X R110, R110, 0x1, R0, P0 ;  /* 0x000000016e6e7824 */ /* 0x000fe200000e0600 */
[----:B---3--:R-:W-:Y:S01]  /*2b630*/  IADD3 R23, P2, R23, R2, RZ ;  /* 0x0000000217177210 */ /* 0x008fe20007f5e0ff */
[----:B------:R1:W-:Y:S01]  /*2b640*/  STL [R1+0x1210], R22 ;  /* 0x0012101601007387 */ /* 0x0003e20000100800 */
[----:B------:R-:W-:-:S03]  /*2b650*/  IMAD.MOV.U32 R116, RZ, RZ, R22 ;  /* 0x000000ffff747224 */ /* 0x000fc600078e0016 */
[----:B------:R3:W-:Y:S01]  /*2b660*/  STL [R1+0x120c], R110 ;  /* 0x00120c6e01007387 */ /* 0x0007e20000100800 */
[----:B------:R-:W-:-:S03]  /*2b670*/  IMAD.X R109, R109, 0x1, R0, P2 ;  /* 0x000000016d6d7824 */ /* 0x000fc600010e0600 */
[----:B------:R-:W-:Y:S04]  /*2b680*/  STL [R1+0x1218], R23 ;  /* 0x0012181701007387 */ /* 0x000fe80000100800 */
[----:B-1----:R-:W4:Y:S01]  /*2b690*/  LDL.LU R22, [R1+0x1238] ;  /* 0x0012380001167983 */ /* 0x002f220000300800 */
[----:B------:R-:W-:-:S03]  /*2b6a0*/  IMAD.MOV.U32 R117, RZ, RZ, R110 ;  /* 0x000000ffff757224 */ /* 0x000fc600078e006e */
[----:B------:R1:W-:Y:S04]  /*2b6b0*/  STL [R1+0x1214], R109 ;  /* 0x0012146d01007387 */ /* 0x0003e80000100800 */
[----:B---3--:R-:W3:Y:S04]  /*2b6c0*/  LDL.LU R110, [R1+0x1234] ;  /* 0x00123400016e7983 */ /* 0x008ee80000300800 */
[----:B------:R1:W-:Y:S01]  /*2b6d0*/  LDGSTS.E [R5+0x4008], desc[UR8][R116.64], P1 ;  /* 0x0400800074057fae */ /* 0x0003e20008921848 */
[----:B------:R-:W-:Y:S01]  /*2b6e0*/  UISETP.GT.AND UP1, UPT, UR16, 0xf, UPT ;  /* 0x0000000f1000788c */ /* 0x000fe2000bf24270 */
[----:B-1----:R-:W-:-:S02]  /*2b6f0*/  IMAD.MOV.U32 R116, RZ, RZ, R23 ;  /* 0x000000ffff747224 */ /* 0x002fc400078e0017 */
[----:B------:R-:W-:Y:S02]  /*2b700*/  IMAD.MOV.U32 R117, RZ, RZ, R109 ;  /* 0x000000ffff757224 */ /* 0x000fe400078e006d */
[----:B------:R-:W3:Y:S04]  /*2b710*/  LDL.LU R109, [R1+0x123c] ;  /* 0x00123c00016d7983 */ /* 0x000ee80000300800 */
[----:B------:R-:W3:Y:S04]  /*2b720*/  LDL.LU R23, [R1+0x1240] ;  /* 0x0012400001177983 */ /* 0x000ee80000300800 */
[----:B------:R-:W-:Y:S01]  /*2b730*/  LDGSTS.E [R5+0x8008], desc[UR8][R116.64], P1 ;  /* 0x0800800074057fae */ /* 0x000fe20008921848 */
[----:B------:R-:W-:-:S04]  /*2b740*/  USEL UR12, URZ, 0x4, !UP1 ;  /* 0x000000043f0c7887 */ /* 0x000fc8000c800000 */
[----:B------:R-:W-:Y:S01]  /*2b750*/  USEL UR12, UR12, URZ, !UP0 ;  /* 0x0000003f0c0c7287 */ /* 0x000fe2000c000000 */
[----:B------:R-:W-:-:S05]  /*2b760*/  IADD3 R113, P0, R113, R2, RZ ;  /* 0x0000000271717210 */ /* 0x000fca0007f1e0ff */
        /* <DEDUP_REMOVED lines=9> */
[----:B--2---:R-:W-:-:S05]  /*2b800*/  IADD3 R108, P1, R108, R2, RZ ;  /* 0x000000026c6c7210 */ /* 0x004fca0007f3e0ff */
[----:B------:R-:W-:Y:S01]  /*2b810*/  IMAD.X R112, R112, 0x1, R0, P1 ;  /* 0x0000000170707824 */ /* 0x000fe200008e0600 */
        /* <DEDUP_REMOVED lines=10> */
[----:B------:R1:W-:Y:S04]  /*2b8c0*/  LDGSTS.E [R5+0xc], desc[UR8][R118.64], P0 ;  /* 0x0000c00076057fae */ /* 0x0003e80008121848 */
[----:B------:R-:W2:Y:S01]  /*2b8d0*/  LDL.LU R112, [R1+0x15d4] ;  /* 0x0015d40001707983 */ /* 0x000ea20000300800 */
[----:B----4-:R-:W-:Y:S01]  /*2b8e0*/  IADD3 R22, P1, R22, R2, RZ ;  /* 0x0000000216167210 */ /* 0x010fe20007f3e0ff */
[----:B-1----:R-:W-:-:S02]  /*2b8f0*/  IMAD.MOV.U32 R118, RZ, RZ, R111 ;  /* 0x000000ffff767224 */ /* 0x002fc400078e006f */
        /* <DEDUP_REMOVED lines=10> */
[----:B------:R-:W-:Y:S01]  /*2b9a0*/  IADD3 R23, P2, R23, R2, RZ ;  /* 0x0000000217177210 */ /* 0x000fe20007f5e0ff */
[----:B------:R-:W-:Y:S02]  /*2b9b0*/  UISETP.GT.AND UP1, UPT, UR16, 0x2c, UPT ;  /* 0x0000002c1000788c */ /* 0x000fe4000bf24270 */
[----:B------:R1:W-:Y:S02]  /*2b9c0*/  LDGSTS.E [R5+0x800c], desc[UR8][R118.64], P0 ;  /* 0x0800c00076057fae */ /* 0x0003e40008121848 */
[----:B------:R-:W-:-:S02]  /*2b9d0*/  IMAD.X R109, R109, 0x1, R0, P2 ;  /* 0x000000016d6d7824 */ /* 0x000fc400010e0600 */
[----:B------:R-:W-:Y:S04]  /*2b9e0*/  STL [R1+0x1240], R23 ;  /* 0x0012401701007387 */ /* 0x000fe80000100800 */
[----:B------:R1:W-:Y:S02]  /*2b9f0*/  STL [R1+0x123c], R109 ;  /* 0x00123c6d01007387 */ /* 0x0003e40000100800 */
[----:B-1----:R-:W-:Y:S02]  /*2ba00*/  IMAD.MOV.U32 R119, RZ, RZ, R109 ;  /* 0x000000ffff777224 */ /* 0x002fe400078e006d */
[----:B------:R-:W-:Y:S01]  /*2ba10*/  IMAD.MOV.U32 R118, RZ, RZ, R23 ;  /* 0x000000ffff767224 */ /* 0x000fe200078e0017 */
[----:B------:R-:W-:-:S04]  /*2ba20*/  USEL UR12, URZ, 0x4, !UP1 ;  /* 0x000000043f0c7887 */ /* 0x000fc8000c800000 */
[----:B------:R-:W-:Y:S01]  /*2ba30*/  USEL UR12, UR12, URZ, !UP0 ;  /* 0x0000003f0c0c7287 */ /* 0x000fe2000c000000 */
[----:B------:R-:W-:Y:S05]  /*2ba40*/  LDGSTS.E [R5+0xc00c], desc[UR8][R118.64], P0 ;  /* 0x0c00c00076057fae */ /* 0x000fea0008121848 */
[----:B------:R-:W-:Y:S02]  /*2ba50*/  ISETP.NE.U32.AND P1, PT, RZ, UR12, PT ;  /* 0x0000000cff007c0c */ /* 0x000fe4000bf25070 */
[----:B------:R-:W-:-:S05]  /*2ba60*/  IADD3 R114, P3, R114, R2, RZ ;  /* 0x0000000272727210 */ /* 0x000fca0007f7e0ff */
        /* <DEDUP_REMOVED lines=36> */
[----:B------:R-:W-:-:S03]  /*2bcb0*/  UISETP.GT.AND UP1, UPT, UR16, 0x2d, UPT ;  /* 0x0000002d1000788c */ /* 0x000fc6000bf24270 */
[----:B------:R1:W-:Y:S01]  /*2bcc0*/  LDGSTS.E [R5+0x1c000], desc[UR8][R116.64], P1 ;  /* 0x1c00000074057fae */ /* 0x0003e20008921848 */
[----:B------:R-:W-:-:S04]  /*2bcd0*/  USEL UR12, URZ, 0x4, !UP1 ;  /* 0x000000043f0c7887 */ /* 0x000fc8000c800000 */
[----:B------:R-:W-:-:S06]  /*2bce0*/  USEL UR12, UR12, URZ, !UP0 ;  /* 0x0000003f0c0c7287 */ /* 0x000fcc000c000000 */
[----:B------:R-:W-:Y:S02]  /*2bcf0*/  ISETP.NE.U32.AND P0, PT, RZ, UR12, PT ;  /* 0x0000000cff007c0c */ /* 0x000fe4000bf05070 */
        /* <DEDUP_REMOVED lines=63> */
[----:B------:R-:W3:Y:S04]  /*2c0f0*/  LDL.LU R23, [R1+0x1640] ;  /* 0x0016400001177983 */ /* 0x000ee80000300800 */
[----:B------:R-:W-:Y:S04]  /*2c100*/  LDGSTS.E [R5+0x14008], desc[UR8][R118.64], P1 ;  /* 0x1400800076057fae */ /* 0x000fe80008921848 */
[----:B------:R1:W-:Y:S01]  /*2c110*/  LDGSTS.E [R5+0x18008], desc[UR8][R116.64], P1 ;  /* 0x1800800074057fae */ /* 0x0003e20008921848 */
        /* <DEDUP_REMOVED lines=35> */
[----:B------:R-:W-:-:S03]  /*2c350*/  IADD3 R23, P2, R23, R2, RZ ;  /* 0x0000000217177210 */ /* 0x000fc60007f5e0ff */
        /* <DEDUP_REMOVED lines=11> */
[----:B------:R-:W4:Y:S01]  /*2c410*/  LDL.LU R111, [R1+0x125c] ;  /* 0x00125c00016f7983 */ /* 0x000f220000300800 */
[----:B------:R-:W-:-:S03]  /*2c420*/  LOP3.LUT R116, R152, 0x70, RZ, 0xc0, !PT ;  /* 0x0000007098747812 */ /* 0x000fc600078ec0ff */
[----:B------:R-:W4:Y:S02]  /*2c430*/  LDL.LU R109, [R1+0x1264] ;  /* 0x00126400016d7983 */ /* 0x000f240000300800 */
[----:B------:R-:W-:Y:S02]  /*2c440*/  IMAD R116, R153, 0x80, R116 ;  /* 0x0000008099747824 */ /* 0x000fe400078e0274 */
[----:B------:R-:W4:Y:S03]  /*2c450*/  LDL.LU R23, [R1+0x1268] ;  /* 0x0012680001177983 */ /* 0x000f260000300800 */
[----:B------:R-:W-:-:S05]  /*2c460*/  LOP3.LUT R116, R116, 0x40, RZ, 0x3c, !PT ;  /* 0x0000004074747812 */ /* 0x000fca00078e3cff */
[----:B------:R-:W-:Y:S01]  /*2c470*/  VIADD R5, R116, UR17 ;  /* 0x0000001174057c36 */ /* 0x000fe20008000000 */
        /* <DEDUP_REMOVED lines=29> */
[----:B------:R-:W-:-:S04]  /*2c650*/  UISETP.GT.AND UP1, UPT, UR16, 0x11, UPT ;  /* 0x000000111000788c */ /* 0x000fc8000bf24270 */
[----:B------:R-:W-:-:S04]  /*2c660*/  USEL UR12, URZ, 0x4, !UP1 ;  /* 0x000000043f0c7887 */ /* 0x000fc8000c800000 */
[----:B------:R-:W-:Y:S01]  /*2c670*/  USEL UR12, UR12, URZ, !UP0 ;  /* 0x0000003f0c0c7287 */ /* 0x000fe2000c000000 */
[----:B------:R-:W-:-:S05]  /*2c680*/  IADD3 R110, P1, R110, R2, RZ ;  /* 0x000000026e6e7210 */ /* 0x000fca0007f3e0ff */
[----:B------:R-:W-:Y:S01]  /*2c690*/  IMAD.X R111, R111, 0x1, R0, P1 ;  /* 0x000000016f6f7824 */ /* 0x000fe200008e0600 */
[----:B------:R-:W-:Y:S03]  /*2c6a0*/  STL [R1+0x1260], R110 ;  /* 0x0012606e01007387 */ /* 0x000fe60000100800 */
[----:B-1----:R-:W-:Y:S01]  /*2c6b0*/  IMAD.MOV.U32 R119, RZ, RZ, R111 ;  /* 0x000000ffff777224 */ /* 0x002fe200078e006f */
[----:B------:R1:W-:Y:S01]  /*2c6c0*/  STL [R1+0x125c], R111 ;  /* 0x00125c6f01007387 */ /* 0x0003e20000100800 */
[----:B------:R-:W-:-:S03]  /*2c6d0*/  IADD3 R23, P1, R23, R2, RZ ;  /* 0x0000000217177210 */ /* 0x000fc60007f3e0ff */
[----:B-1----:R-:W3:Y:S02]  /*2c6e0*/  LDL.LU R111, [R1+0x1288] ;  /* 0x00128800016f7983 */ /* 0x002ee40000300800 */
[----:B------:R-:W-:Y:S02]  /*2c6f0*/  IMAD.X R109, R109, 0x1, R0, P1 ;  /* 0x000000016d6d7824 */ /* 0x000fe400008e0600 */
[----:B------:R-:W-:Y:S01]  /*2c700*/  IMAD.MOV.U32 R118, RZ, RZ, R110 ;  /* 0x000000ffff767224 */ /* 0x000fe200078e006e */
[----:B------:R1:W-:Y:S04]  /*2c710*/  STL [R1+0x1268], R23 ;  /* 0x0012681701007387 */ /* 0x0003e80000100800 */
[----:B------:R1:W-:Y:S04]  /*2c720*/  STL [R1+0x1264], R109 ;  /* 0x0012646d01007387 */ /* 0x0003e80000100800 */
[----:B------:R1:W-:Y:S01]  /*2c730*/  LDGSTS.E [R5+0xc000], desc[UR8][R118.64], P0 ;  /* 0x0c00000076057fae */ /* 0x0003e20008121848 */
[----:B------:R-:W-:Y:S01]  /*2c740*/  ISETP.NE.U32.AND P0, PT, RZ, UR12, PT ;  /* 0x0000000cff007c0c */ /* 0x000fe2000bf05070 */
[----:B-1----:R-:W-:-:S02]  /*2c750*/  IMAD.MOV.U32 R118, RZ, RZ, R23 ;  /* 0x000000ffff767224 */ /* 0x002fc400078e0017 */
[----:B------:R-:W-:-:S10]  /*2c760*/  IMAD.MOV.U32 R119, RZ, RZ, R109 ;  /* 0x000000ffff777224 */ /* 0x000fd400078e006d */
        /* <DEDUP_REMOVED lines=8> */
[----:B------:R-:W3:Y:S01]  /*2c7f0*/  LDL.LU R109, [R1+0x1294] ;  /* 0x00129400016d7983 */ /* 0x000ee20000300800 */
[----:B-1----:R-:W-:-:S03]  /*2c800*/  IMAD.MOV.U32 R116, RZ, RZ, R108 ;  /* 0x000000ffff747224 */ /* 0x002fc600078e006c */
        /* <DEDUP_REMOVED lines=8> */
[----:B---3--:R-:W-:Y:S01]  /*2c890*/  IADD3 R22, P2, R22, R2, RZ ;  /* 0x0000000216167210 */ /* 0x008fe20007f5e0ff */
[----:B------:R-:W-:Y:S02]  /*2c8a0*/  UISETP.GT.AND UP1, UPT, UR16, 0x12, UPT ;  /* 0x000000121000788c */ /* 0x000fe4000bf24270 */
[----:B------:R2:W-:Y:S04]  /*2c8b0*/  LDGSTS.E [R5+0x8004], desc[UR8][R116.64], P0 ;  /* 0x0800400074057fae */ /* 0x0005e80008121848 */
[----:B-1----:R-:W3:Y:S04]  /*2c8c0*/  LDL.LU R114, [R1+0x129c] ;  /* 0x00129c0001727983 */ /* 0x002ee80000300800 */
[----:B------:R-:W4:Y:S01]  /*2c8d0*/  LDL.LU R113, [R1+0x12a0] ;  /* 0x0012a00001717983 */ /* 0x000f220000300800 */
[----:B------:R-:W-:Y:S01]  /*2c8e0*/  IMAD.X R112, R112, 0x1, R0, P2 ;  /* 0x0000000170707824 */ /* 0x000fe200010e0600 */
[----:B------:R-:W-:-:S02]  /*2c8f0*/  USEL UR12, URZ, 0x4, !UP1 ;  /* 0x000000043f0c7887 */ /* 0x000fc4000c800000 */
[----:B------:R-:W-:Y:S01]  /*2c900*/  STL [R1+0x1280], R22 ;  /* 0x0012801601007387 */ /* 0x000fe20000100800 */
[----:B--2---:R-:W-:Y:S02]  /*2c910*/  IMAD.MOV.U32 R116, RZ, RZ, R22 ;  /* 0x000000ffff747224 */ /* 0x004fe400078e0016 */
[----:B------:R-:W-:Y:S01]  /*2c920*/  IMAD.MOV.U32 R117, RZ, RZ, R112 ;  /* 0x000000ffff757224 */ /* 0x000fe200078e0070 */
[----:B------:R1:W-:Y:S01]  /*2c930*/  STL [R1+0x127c], R112 ;  /* 0x00127c7001007387 */ /* 0x0003e20000100800 */
[----:B------:R-:W-:-:S03]  /*2c940*/  USEL UR12, UR12, URZ, !UP0 ;  /* 0x0000003f0c0c7287 */ /* 0x000fc6000c000000 */
[----:B------:R2:W-:Y:S03]  /*2c950*/  LDGSTS.E [R5+0xc004], desc[UR8][R116.64], P0 ;  /* 0x0c00400074057fae */ /* 0x0005e60008121848 */
[----:B------:R-:W-:Y:S02]  /*2c960*/  ISETP.NE.U32.AND P1, PT, RZ, UR12, PT ;  /* 0x0000000cff007c0c */ /* 0x000fe4000bf25070 */
        /* <DEDUP_REMOVED lines=8> */
[----:B------:R1:W-:Y:S04]  /*2c9f0*/  LDGSTS.E [R5+0x8], desc[UR8][R116.64], P1 ;  /* 0x0000800074057fae */ /* 0x0003e80008921848 */
[----:B-1----:R-:W2:Y:S04]  /*2ca00*/  LDL.LU R115, [R1+0x12ac] ;  /* 0x0012ac0001737983 */ /* 0x002ea80000300800 */
[----:B------:R-:W2:Y:S01]  /*2ca10*/  LDL.LU R111, [R1+0x12b0] ;  /* 0x0012b000016f7983 */ /* 0x000ea20000300800 */
[----:B------:R-:W-:-:S05]  /*2ca20*/  IADD3 R23, P0, R23, R2, RZ ;  /* 0x0000000217177210 */ /* 0x000fca0007f1e0ff */
[----:B------:R-:W-:Y:S01]  /*2ca30*/  IMAD.X R110, R110, 0x1, R0, P0 ;  /* 0x000000016e6e7824 */ /* 0x000fe200000e0600 */
[----:B------:R-:W-:Y:S01]  /*2ca40*/  IADD3 R108, P2, R108, R2, RZ ;  /* 0x000000026c6c7210 */ /* 0x000fe20007f5e0ff */
[----:B------:R1:W-:Y:S01]  /*2ca50*/  STL [R1+0x1290], R23 ;  /* 0x0012901701007387 */ /* 0x0003e20000100800 */
[----:B------:R-:W-:-:S03]  /*2ca60*/  IMAD.MOV.U32 R116, RZ, RZ, R23 ;  /* 0x000000ffff747224 */ /* 0x000fc600078e0017 */
[----:B------:R1:W-:Y:S01]  /*2ca70*/  STL [R1+0x128c], R110 ;  /* 0x00128c6e01007387 */ /* 0x0003e20000100800 */
[----:B------:R-:W-:-:S03]  /*2ca80*/  IMAD.X R109, R109, 0x1, R0, P2 ;  /* 0x000000016d6d7824 */ /* 0x000fc600010e0600 */
[----:B------:R-:W-:Y:S04]  /*2ca90*/  STL [R1+0x1298], R108 ;  /* 0x0012986c01007387 */ /* 0x000fe80000100800 */
[----:B-1----:R-:W2:Y:S01]  /*2caa0*/  LDL.LU R23, [R1+0x12b8] ;  /* 0x0012b80001177983 */ /* 0x002ea20000300800 */
[----:B------:R-:W-:-:S03]  /*2cab0*/  IMAD.MOV.U32 R117, RZ, RZ, R110 ;  /* 0x000000ffff757224 */ /* 0x000fc600078e006e */
[----:B------:R1:W-:Y:S04]  /*2cac0*/  STL [R1+0x1294], R109 ;  /* 0x0012946d01007387 */ /* 0x0003e80000100800 */
[----:B------:R-:W2:Y:S04]  /*2cad0*/  LDL.LU R110, [R1+0x12b4] ;  /* 0x0012b400016e7983 */ /* 0x000ea80000300800 */
[----:B------:R-:W-:Y:S04]  /*2cae0*/  LDGSTS.E [R5+0x4008], desc[UR8][R116.64], P1 ;  /* 0x0400800074057fae */ /* 0x000fe80008921848 */
[----:B------:R-:W-:Y:S04]  /*2caf0*/  LDGSTS.E [R5+0x8008], desc[UR8][R108.64], P1 ;  /* 0x080080006c057fae */ /* 0x000fe80008921848 */
[----:B-1----:R-:W2:Y:S04]  /*2cb00*/  LDL.LU R109, [R1+0x12bc] ;  /* 0x0012bc00016d7983 */ /* 0x002ea80000300800 */
[----:B------:R-:W2:Y:S01]  /*2cb10*/  LDL.LU R108, [R1+0x12c0] ;  /* 0x0012c000016c7983 */ /* 0x000ea20000300800 */
[----:B----4-:R-:W-:-:S05]  /*2cb20*/  IADD3 R113, P0, R113, R2, RZ ;  /* 0x0000000271717210 */ /* 0x010fca0007f1e0ff */
[----:B---3--:R-:W-:Y:S01]  /*2cb30*/  IMAD.X R114, R114, 0x1, R0, P0 ;  /* 0x0000000172727824 */ /* 0x008fe200000e0600 */
[----:B------:R-:W-:Y:S03]  /*2cb40*/  STL [R1+0x12a0], R113 ;  /* 0x0012a07101007387 */ /* 0x000fe60000100800 */
[----:B------:R-:W-:Y:S01]  /*2cb50*/  IMAD.MOV.U32 R119, RZ, RZ, R114 ;  /* 0x000000ffff777224 */ /* 0x000fe200078e0072 */
[----:B------:R1:W-:Y:S04]  /*2cb60*/  STL [R1+0x129c], R114 ;  /* 0x00129c7201007387 */ /* 0x0003e80000100800 */
[----:B------:R-:W3:Y:S04]  /*2cb70*/  LDL.LU R116, [R1+0x1644] ;  /* 0x0016440001747983 */ /* 0x000ee80000300800 */
[----:B-1----:R-:W4:Y:S01]  /*2cb80*/  LDL.LU R114, [R1+0x1648] ;  /* 0x0016480001727983 */ /* 0x002f220000300800 */
[----:B------:R-:W-:Y:S01]  /*2cb90*/  UISETP.GT.AND UP1, UPT, UR16, 0x13, UPT ;  /* 0x000000131000788c */ /* 0x000fe2000bf24270 */
[----:B------:R-:W-:-:S03]  /*2cba0*/  IMAD.MOV.U32 R118, RZ, RZ, R113 ;  /* 0x000000ffff767224 */ /* 0x000fc600078e0071 */
[----:B------:R-:W-:Y:S02]  /*2cbb0*/  USEL UR12, URZ, 0x4, !UP1 ;  /* 0x000000043f0c7887 */ /* 0x000fe4000c800000 */
[----:B------:R1:W-:Y:S02]  /*2cbc0*/  LDGSTS.E [R5+0xc008], desc[UR8][R118.64], P1 ;  /* 0x0c00800076057fae */ /* 0x0003e40008921848 */
[----:B------:R-:W-:-:S06]  /*2cbd0*/  USEL UR12, UR12, URZ, !UP0 ;  /* 0x0000003f0c0c7287 */ /* 0x000fcc000c000000 */
        /* <DEDUP_REMOVED lines=34> */
[----:B----4-:R-:W-:Y:S01]  /*2ce00*/  IADD3 R114, P3, R114, R2, RZ ;  /* 0x0000000272727210 */ /* 0x010fe20007f7e0ff */
[----:B------:R-:W-:Y:S02]  /*2ce10*/  UISETP.GT.AND UP1, UPT, UR16, 0x30, UPT ;  /* 0x000000301000788c */ /* 0x000fe4000bf24270 */
[----:B------:R-:W-:Y:S02]  /*2ce20*/  LDGSTS.E [R5+0xc00c], desc[UR8][R118.64], P0 ;  /* 0x0c00c00076057fae */ /* 0x000fe40008121848 */
[----:B---3--:R-:W-:-:S02]  /*2ce30*/  IMAD.X R116, R116, 0x1, R0, P3 ;  /* 0x0000000174747824 */ /* 0x008fc400018e0600 */
[----:B------:R-:W-:Y:S04]  /*2ce40*/  STL [R1+0x1648], R114 ;  /* 0x0016487201007387 */ /* 0x000fe80000100800 */
[----:B-1----:R-:W3:Y:S01]  /*2ce50*/  LDL.LU R109, [R1+0x1664] ;  /* 0x00166400016d7983 */ /* 0x002ee20000300800 */
[----:B------:R-:W-:-:S03]  /*2ce60*/  IMAD.MOV.U32 R117, RZ, RZ, R116 ;  /* 0x000000ffff757224 */ /* 0x000fc600078e0074 */
[----:B------:R1:W-:Y:S04]  /*2ce70*/  STL [R1+0x1644], R116 ;  /* 0x0016447401007387 */ /* 0x0003e80000100800 */
[----:B------:R-:W4:Y:S04]  /*2ce80*/  LDL.LU R108, [R1+0x1668] ;  /* 0x00166800016c7983 */ /* 0x000f280000300800 */
[----:B------:R-:W3:Y:S01]  /*2ce90*/  LDL.LU R115, [R1+0x166c] ;  /* 0x00166c0001737983 */ /* 0x000ee20000300800 */
[----:B-1----:R-:W-:-:S03]  /*2cea0*/  IMAD.MOV.U32 R116, RZ, RZ, R114 ;  /* 0x000000ffff747224 */ /* 0x002fc600078e0072 */
[----:B------:R-:W3:Y:S01]  /*2ceb0*/  LDL.LU R114, [R1+0x1670] ;  /* 0x0016700001727983 */ /* 0x000ee20000300800 */
[----:B------:R-:W-:-:S04]  /*2cec0*/  USEL UR12, URZ, 0x4, !UP1 ;  /* 0x000000043f0c7887 */ /* 0x000fc8000c800000 */
[----:B------:R-:W-:-:S06]  /*2ced0*/  USEL UR12, UR12, URZ, !UP0 ;  /* 0x0000003f0c0c7287 */ /* 0x000fcc000c000000 */
[----:B------:R-:W-:Y:S01]  /*2cee0*/  ISETP.NE.U32.AND P1, PT, RZ, UR12, PT ;  /* 0x0000000cff007c0c */ /* 0x000fe2000bf25070 */
[----:B------:R-:W-:-:S12]  /*2cef0*/  UISETP.GT.AND UP1, UPT, UR16, 0x31, UPT ;  /* 0x000000311000788c */ /* 0x000fd8000bf24270 */
[----:B------:R1:W-:Y:S01]  /*2cf00*/  LDGSTS.E [R5+0x10000], desc[UR8][R116.64], P1 ;  /* 0x1000000074057fae */ /* 0x0003e20008921848 */
[----:B------:R-:W-:-:S04]  /*2cf10*/  USEL UR12, URZ, 0x4, !UP1 ;  /* 0x000000043f0c7887 */ /* 0x000fc8000c800000 */
[----:B------:R-:W-:Y:S01]  /*2cf20*/  USEL UR12, UR12, URZ, !UP0 ;  /* 0x0000003f0c0c7287 */ /* 0x000fe2000c000000 */
[----:B--2---:R-:W-:-:S05]  /*2cf30*/  IADD3 R22, P0, R22, R2, RZ ;  /* 0x0000000216167210 */ /* 0x004fca0007f1e0ff */
[----:B------:R-:W-:Y:S01]  /*2cf40*/  IMAD.X R113, R113, 0x1, R0, P0 ;  /* 0x0000000171717824 */ /* 0x000fe200000e0600 */
[----:B------:R2:W-:Y:S01]  /*2cf50*/  STL [R1+0x1650], R22 ;  /* 0x0016501601007387 */ /* 0x0005e20000100800 */
[----:B-1----:R-:W-:-:S03]  /*2cf60*/  IMAD.MOV.U32 R116, RZ, RZ, R22 ;  /* 0x000000ffff747224 */ /* 0x002fc600078e0016 */
[----:B------:R1:W-:Y:S01]  /*2cf70*/  STL [R1+0x164c], R113 ;  /* 0x00164c7101007387 */ /* 0x0003e20000100800 */
[----:B------:R-:W-:Y:S01]  /*2cf80*/  IADD3 R111, P2, R111, R2, RZ ;  /* 0x000000026f6f7210 */ /* 0x000fe20007f5e0ff */
[----:B------:R-:W-:-:S04]  /*2cf90*/  IMAD.MOV.U32 R117, RZ, RZ, R113 ;  /* 0x000000ffff757224 */ /* 0x000fc800078e0071 */
[----:B------:R-:W-:Y:S01]  /*2cfa0*/  IMAD.X R112, R112, 0x1, R0, P2 ;  /* 0x0000000170707824 */ /* 0x000fe200010e0600 */
[----:B------:R-:W-:Y:S04]  /*2cfb0*/  STL [R1+0x1658], R111 ;  /* 0x0016586f01007387 */ /* 0x000fe80000100800 */
[----:B--2---:R-:W2:Y:S04]  /*2cfc0*/  LDL.LU R22, [R1+0x1678] ;  /* 0x0016780001167983 */ /* 0x004ea80000300800 */
[----:B------:R1:W-:Y:S04]  /*2cfd0*/  STL [R1+0x1654], R112 ;  /* 0x0016547001007387 */ /* 0x0003e80000100800 */
[----:B-1----:R-:W2:Y:S04]  /*2cfe0*/  LDL.LU R113, [R1+0x1674] ;  /* 0x0016740001717983 */ /* 0x002ea80000300800 */
[----:B------:R1:W-:Y:S02]  /*2cff0*/  LDGSTS.E [R5+0x14000], desc[UR8][R116.64], P1 ;  /* 0x1400000074057fae */ /* 0x0003e40008921848 */
[----:B-1----:R-:W-:-:S02]  /*2d000*/  IMAD.MOV.U32 R116, RZ, RZ, R111 ;  /* 0x000000ffff747224 */ /* 0x002fc400078e006f */
[----:B------:R-:W-:Y:S02]  /*2d010*/  IMAD.MOV.U32 R117, RZ, RZ, R112 ;  /* 0x000000ffff757224 */ /* 0x000fe400078e0070 */
[----:B------:R-:W2:Y:S04]  /*2d020*/  LDL.LU R112, [R1+0x167c] ;  /* 0x00167c0001707983 */ /* 0x000ea80000300800 */
[----:B------:R-:W2:Y:S01]  /*2d030*/  LDL.LU R111, [R1+0x1680] ;  /* 0x00168000016f7983 */ /* 0x000ea20000300800 */
[----:B------:R-:W-:-:S03]  /*2d040*/  IADD3 R23, P0, R23, R2, RZ ;  /* 0x0000000217177210 */ /* 0x000fc60007f1e0ff */
[----:B------:R1:W-:Y:S02]  /*2d050*/  LDGSTS.E [R5+0x18000], desc[UR8][R116.64], P1 ;  /* 0x1800000074057fae */ /* 0x0003e40008921848 */
[----:B------:R-:W-:Y:S02]  /*2d060*/  IMAD.X R110, R110, 0x1, R0, P0 ;  /* 0x000000016e6e7824 */ /* 0x000fe400000e0600 */
[----:B------:R-:W-:Y:S04]  /*2d070*/  STL [R1+0x1660], R23 ;  /* 0x0016601701007387 */ /* 0x000fe80000100800 */
[----:B------:R1:W-:Y:S02]  /*2d080*/  STL [R1+0x165c], R110 ;  /* 0x00165c6e01007387 */ /* 0x0003e40000100800 */
[----:B-1----:R-:W-:-:S02]  /*2d090*/  IMAD.MOV.U32 R117, RZ, RZ, R110 ;  /* 0x000000ffff757224 */ /* 0x002fc400078e006e */
[----:B------:R-:W-:Y:S01]  /*2d0a0*/  IMAD.MOV.U32 R116, RZ, RZ, R23 ;  /* 0x000000ffff747224 */ /* 0x000fe200078e0017 */
[----:B------:R-:W2:Y:S04]  /*2d0b0*/  LDL.LU R110, [R1+0x1684] ;  /* 0x00168400016e7983 */ /* 0x000ea80000300800 */
[----:B------:R-:W2:Y:S01]  /*2d0c0*/  LDL.LU R23, [R1+0x1688] ;  /* 0x0016880001177983 */ /* 0x000ea20000300800 */
[----:B------:R-:W-:-:S03]  /*2d0d0*/  ISETP.NE.U32.AND P0, PT, RZ, UR12, PT ;  /* 0x0000000cff007c0c */ /* 0x000fc6000bf05070 */
[----:B------:R1:W-:Y:S01]  /*2d0e0*/  LDGSTS.E [R5+0x1c000], desc[UR8][R116.64], P1 ;  /* 0x1c00000074057fae */ /* 0x0003e20008921848 */
[----:B----4-:R-:W-:-:S05]  /*2d0f0*/  IADD3 R108, P1, R108, R2, RZ ;  /* 0x000000026c6c7210 */ /* 0x010fca0007f3e0ff */
[----:B---3--:R-:W-:Y:S01]  /*2d100*/  IMAD.X R109, R109, 0x1, R0, P1 ;  /* 0x000000016d6d7824 */ /* 0x008fe200008e0600 */
        /* <DEDUP_REMOVED lines=21> */
[----:B------:R-:W-:Y:S04]  /*2d260*/  STL [R1+0x1674], R113 ;  /* 0x0016747101007387 */ /* 0x000fe80000100800 */
[----:B-1----:R-:W3:Y:S04]  /*2d270*/  LDL.LU R115, [R1+0x169c] ;  /* 0x00169c0001737983 */ /* 0x002ee80000300800 */
[----:B--2---:R-:W2:Y:S01]  /*2d280*/  LDL.LU R22, [R1+0x16a0] ;  /* 0x0016a00001167983 */ /* 0x004ea20000300800 */
[----:B------:R-:W-:-:S05]  /*2d290*/  IMAD.MOV.U32 R119, RZ, RZ, R113 ;  /* 0x000000ffff777224 */ /* 0x000fca00078e0071 */
[----:B------:R1:W-:Y:S01]  /*2d2a0*/  LDGSTS.E [R5+0x18004], desc[UR8][R118.64], P0 ;  /* 0x1800400076057fae */ /* 0x0003e20008121848 */
[----:B------:R-:W-:-:S05]  /*2d2b0*/  IADD3 R111, P2, R111, R2, RZ ;  /* 0x000000026f6f7210 */ /* 0x000fca0007f5e0ff */
[----:B------:R-:W-:Y:S01]  /*2d2c0*/  IMAD.X R112, R112, 0x1, R0, P2 ;  /* 0x0000000170707824 */ /* 0x000fe200010e0600 */
[----:B------:R1:W-:Y:S04]  /*2d2d0*/  STL [R1+0x1680], R111 ;  /* 0x0016806f01007387 */ /* 0x0003e80000100800 */
[----:B------:R1:W-:Y:S02]  /*2d2e0*/  STL [R1+0x167c], R112 ;  /* 0x00167c7001007387 */ /* 0x0003e40000100800 */
[----:B-1----:R-:W-:Y:S02]  /*2d2f0*/  IMAD.MOV.U32 R118, RZ, RZ, R111 ;  /* 0x000000ffff767224 */ /* 0x002fe400078e006f */
[----:B------:R-:W-:Y:S01]  /*2d300*/  IMAD.MOV.U32 R119, RZ, RZ, R112 ;  /* 0x000000ffff777224 */ /* 0x000fe200078e0070 */
[----:B------:R-:W-:-:S04]  /*2d310*/  IADD3 R23, P3, R23, R2, RZ ;  /* 0x0000000217177210 */ /* 0x000fc80007f7e0ff */
[----:B------:R1:W-:Y:S01]  /*2d320*/  LDGSTS.E [R5+0x1c004], desc[UR8][R118.64], P0 ;  /* 0x1c00400076057fae */ /* 0x0003e20008121848 */
[----:B------:R-:W-:-:S03]  /*2d330*/  IMAD.X R110, R110, 0x1, R0, P3 ;  /* 0x000000016e6e7824 */ /* 0x000fc600018e0600 */
[----:B------:R-:W-:Y:S04]  /*2d340*/  STL [R1+0x1688], R23 ;  /* 0x0016881701007387 */ /* 0x000fe80000100800 */
[----:B------:R-:W2:Y:S04]  /*2d350*/  LDL.LU R114, [R1+0x16a4] ;  /* 0x0016a40001727983 */ /* 0x000ea80000300800 */
[----:B------:R1:W-:Y:S01]  /*2d360*/  STL [R1+0x1684], R110 ;  /* 0x0016846e01007387 */ /* 0x0003e20000100800 */
[----:B------:R-:W-:-:S03]  /*2d370*/  IMAD.MOV.U32 R111, RZ, RZ, R110 ;  /* 0x000000ffff6f7224 */ /* 0x000fc600078e006e */
[----:B------:R-:W2:Y:S01]  /*2d380*/  LDL.LU R113, [R1+0x16a8] ;  /* 0x0016a80001717983 */ /* 0x000ea20000300800 */
[----:B------:R-:W-:-:S03]  /*2d390*/  ISETP.NE.U32.AND P1, PT, RZ, UR12, PT ;  /* 0x0000000cff007c0c */ /* 0x000fc6000bf25070 */
[----:B------:R-:W2:Y:S01]  /*2d3a0*/  LDL.LU R112, [R1+0x16ac] ;  /* 0x0016ac0001707983 */ /* 0x000ea20000300800 */
[----:B-1----:R-:W-:-:S03]  /*2d3b0*/  IMAD.MOV.U32 R110, RZ, RZ, R23 ;  /* 0x000000ffff6e7224 */ /* 0x002fc600078e0017 */
[----:B------:R-:W2:Y:S06]  /*2d3c0*/  LDL.LU R23, [R1+0x16b0] ;  /* 0x0016b00001177983 */ /* 0x000eac0000300800 */
        /* <DEDUP_REMOVED lines=8> */
[----:B------:R3:W-:Y:S01]  /*2d450*/  STL [R1+0x1698], R116 ;  /* 0x0016987401007387 */ /* 0x0007e20000100800 */
[----:B------:R-:W-:-:S03]  /*2d460*/  IMAD.MOV.U32 R118, RZ, RZ, R108 ;  /* 0x000000ffff767224 */ /* 0x000fc600078e006c */
[----:B------:R-:W4:Y:S04]  /*2d470*/  LDL.LU R111, [R1+0x16b4] ;  /* 0x0016b400016f7983 */ /* 0x000f280000300800 */
[----:B------:R3:W-:Y:S04]  /*2d480*/  STL [R1+0x1694], R117 ;  /* 0x0016947501007387 */ /* 0x0007e80000100800 */
[----:B------:R-:W4:Y:S04]  /*2d490*/  LDL.LU R110, [R1+0x16b8] ;  /* 0x0016b800016e7983 */ /* 0x000f280000300800 */
[----:B-1----:R-:W4:Y:S04]  /*2d4a0*/  LDL.LU R109, [R1+0x16bc] ;  /* 0x0016bc00016d7983 */ /* 0x002f280000300800 */
[----:B------:R-:W4:Y:S01]  /*2d4b0*/  LDL.LU R108, [R1+0x16c0] ;  /* 0x0016c000016c7983 */ /* 0x000f220000300800 */
        /* <DEDUP_REMOVED lines=8> */
[----:B---3--:R-:W-:Y:S02]  /*2d540*/  IMAD.MOV.U32 R116, RZ, RZ, R22 ;  /* 0x000000ffff747224 */ /* 0x008fe400078e0016 */
        /* <DEDUP_REMOVED lines=8> */
[----:B------:R-:W-:Y:S01]  /*2d5d0*/  IADD3 R23, P2, R23, R2, RZ ;  /* 0x0000000217177210 */ /* 0x000fe20007f5e0ff */
[----:B------:R1:W-:Y:S01]  /*2d5e0*/  STL [R1+0x16a8], R113 ;  /* 0x0016a87101007387 */ /* 0x0003e20000100800 */
[----:B--2---:R-:W-:Y:S02]  /*2d5f0*/  IMAD.MOV.U32 R116, RZ, RZ, R113 ;  /* 0x000000ffff747224 */ /* 0x004fe400078e0071 */
[----:B------:R-:W-:Y:S01]  /*2d600*/  IMAD.MOV.U32 R117, RZ, RZ, R114 ;  /* 0x000000ffff757224 */ /* 0x000fe200078e0072 */
[----:B------:R2:W-:Y:S01]  /*2d610*/  STL [R1+0x16a4], R114 ;  /* 0x0016a47201007387 */ /* 0x0005e20000100800 */
[----:B------:R-:W-:-:S03]  /*2d620*/  IMAD.X R112, R112, 0x1, R0, P2 ;  /* 0x0000000170707824 */ /* 0x000fc600010e0600 */
[----:B------:R-:W-:Y:S04]  /*2d630*/  STL [R1+0x16b0], R23 ;  /* 0x0016b01701007387 */ /* 0x000fe80000100800 */
[----:B-1----:R-:W3:Y:S04]  /*2d640*/  LDL.LU R113, [R1+0x12d0] ;  /* 0x0012d00001717983 */ /* 0x002ee80000300800 */
[----:B------:R1:W-:Y:S04]  /*2d650*/  STL [R1+0x16ac], R112 ;  /* 0x0016ac7001007387 */ /* 0x0003e80000100800 */
[----:B------:R1:W-:Y:S04]  /*2d660*/  LDGSTS.E [R5+0x1000c], desc[UR8][R116.64], P0 ;  /* 0x1000c00074057fae */ /* 0x0003e80008121848 */
[----:B--2---:R-:W2:Y:S01]  /*2d670*/  LDL.LU R114, [R1+0x12cc] ;  /* 0x0012cc0001727983 */ /* 0x004ea20000300800 */
[----:B-1----:R-:W-:-:S02]  /*2d680*/  IMAD.MOV.U32 R117, RZ, RZ, R112 ;  /* 0x000000ffff757224 */ /* 0x002fc400078e0070 */
[----:B------:R-:W-:Y:S01]  /*2d690*/  IMAD.MOV.U32 R116, RZ, RZ, R23 ;  /* 0x000000ffff747224 */ /* 0x000fe200078e0017 */
[----:B------:R-:W2:Y:S04]  /*2d6a0*/  LDL.LU R112, [R1+0x12d4] ;  /* 0x0012d40001707983 */ /* 0x000ea80000300800 */
[----:B------:R-:W2:Y:S04]  /*2d6b0*/  LDL.LU R23, [R1+0x12d8] ;  /* 0x0012d80001177983 */ /* 0x000ea80000300800 */
[----:B------:R1:W-:Y:S01]  /*2d6c0*/  LDGSTS.E [R5+0x1400c], desc[UR8][R116.64], P0 ;  /* 0x1400c00074057fae */ /* 0x0003e20008121848 */
[----:B----4-:R-:W-:-:S05]  /*2d6d0*/  IADD3 R110, P1, R110, R2, RZ ;  /* 0x000000026e6e7210 */ /* 0x010fca0007f3e0ff */
        /* <DEDUP_REMOVED lines=9> */
[----:B----4-:R-:W4:Y:S04]  /*2d770*/  LDL.LU R110, [R1+0x12e0] ;  /* 0x0012e000016e7983 */ /* 0x010f280000300800 */
[----:B-1----:R-:W4:Y:S01]  /*2d780*/  LDL.LU R111, [R1+0x12dc] ;  /* 0x0012dc00016f7983 */ /* 0x002f220000300800 */
        /* <DEDUP_REMOVED lines=13> */
[----:B---3--:R-:W-:-:S05]  /*2d860*/  IADD3 R22, P1, R22, R2, RZ ;  /* 0x0000000216167210 */ /* 0x008fca0007f3e0ff */
        /* <DEDUP_REMOVED lines=8> */
[----:B------:R-:W-:-:S05]  /*2d8f0*/  IADD3 R113, P1, R113, R2, RZ ;  /* 0x0000000271717210 */ /* 0x000fca0007f3e0ff */
[----:B------:R-:W-:Y:S01]  /*2d900*/  STL [R1+0x12d0], R113 ;  /* 0x0012d07101007387 */ /* 0x000fe20000100800 */
[----:B--2---:R-:W-:-:S04]  /*2d910*/  IMAD.X R114, R114, 0x1, R0, P1 ;  /* 0x0000000172727824 */ /* 0x004fc800008e0600 */
[----:B---3--:R-:W-:Y:S01]  /*2d920*/  IMAD.MOV.U32 R115, RZ, RZ, R114 ;  /* 0x000000ffff737224 */ /* 0x008fe200078e0072 */
[----:B------:R2:W-:Y:S01]  /*2d930*/  STL [R1+0x12cc], R114 ;  /* 0x0012cc7201007387 */ /* 0x0005e20000100800 */
[----:B------:R-:W-:Y:S01]  /*2d940*/  IADD3 R23, P2, R23, R2, RZ ;  /* 0x0000000217177210 */ /* 0x000fe20007f5e0ff */
[----:B--2---:R-:W-:-:S04]  /*2d950*/  IMAD.MOV.U32 R114, RZ, RZ, R113 ;  /* 0x000000ffff727224 */ /* 0x004fc800078e0071 */
[----:B------:R-:W-:Y:S01]  /*2d960*/  IMAD.X R112, R112, 0x1, R0, P2 ;  /* 0x0000000170707824 */ /* 0x000fe200010e0600 */
[----:B------:R-:W-:Y:S04]  /*2d970*/  STL [R1+0x12d8], R23 ;  /* 0x0012d81701007387 */ /* 0x000fe80000100800 */
[----:B------:R-:W2:Y:S04]  /*2d980*/  LDL.LU R113, [R1+0x12f8] ;  /* 0x0012f80001717983 */ /* 0x000ea80000300800 */
[----:B------:R3:W-:Y:S04]  /*2d990*/  STL [R1+0x12d4], R112 ;  /* 0x0012d47001007387 */ /* 0x0007e80000100800 */
[----:B------:R-:W-:Y:S01]  /*2d9a0*/  LDGSTS.E [R5+0x4000], desc[UR8][R114.64], P0 ;  /* 0x0400000072057fae */ /* 0x000fe20008121848 */
[----:B-1----:R-:W-:-:S03]  /*2d9b0*/  IMAD.MOV.U32 R118, RZ, RZ, R23 ;  /* 0x000000ffff767224 */ /* 0x002fc600078e0017 */
[----:B------:R-:W2:Y:S01]  /*2d9c0*/  LDL.LU R114, [R1+0x12f4] ;  /* 0x0012f40001727983 */ /* 0x000ea20000300800 */
[----:B------:R-:W-:-:S03]  /*2d9d0*/  IMAD.MOV.U32 R119, RZ, RZ, R112 ;  /* 0x000000ffff777224 */ /* 0x000fc600078e0070 */
[----:B---3--:R-:W3:Y:S04]  /*2d9e0*/  LDL.LU R112, [R1+0x12fc] ;  /* 0x0012fc0001707983 */ /* 0x008ee80000300800 */
[----:B------:R-:W3:Y:S04]  /*2d9f0*/  LDL.LU R23, [R1+0x1300] ;  /* 0x0013000001177983 */ /* 0x000ee80000300800 */
[----:B------:R-:W3:Y:S04]  /*2da00*/  LDL.LU R115, [R1+0x1304] ;  /* 0x0013040001737983 */ /* 0x000ee80000300800 */
[----:B------:R1:W-:Y:S01]  /*2da10*/  LDGSTS.E [R5+0x8000], desc[UR8][R118.64], P0 ;  /* 0x0800000076057fae */ /* 0x0003e20008121848 */
[----:B----4-:R-:W-:-:S05]  /*2da20*/  IADD3 R110, P1, R110, R2, RZ ;  /* 0x000000026e6e7210 */ /* 0x010fca0007f3e0ff */
[----:B------:R-:W-:Y:S01]  /*2da30*/  IMAD.X R111, R111, 0x1, R0, P1 ;  /* 0x000000016f6f7824 */ /* 0x000fe200008e0600 */
[----:B------:R-:W-:Y:S03]  /*2da40*/  STL [R1+0x12e0], R110 ;  /* 0x0012e06e01007387 */ /* 0x000fe60000100800 */
[----:B-1----:R-:W-:Y:S01]  /*2da50*/  IMAD.MOV.U32 R119, RZ, RZ, R111 ;  /* 0x000000ffff777224 */ /* 0x002fe200078e006f */
[----:B------:R1:W-:Y:S04]  /*2da60*/  STL [R1+0x12dc], R111 ;  /* 0x0012dc6f01007387 */ /* 0x0003e80000100800 */
[----:B-1----:R-:W4:Y:S01]  /*2da70*/  LDL.LU R111, [R1+0x1308] ;  /* 0x00130800016f7983 */ /* 0x002f220000300800 */
[----:B------:R-:W-:Y:S01]  /*2da80*/  UISETP.GT.AND UP1, UPT, UR16, 0x15, UPT ;  /* 0x000000151000788c */ /* 0x000fe2000bf24270 */
[----:B------:R-:W-:-:S03]  /*2da90*/  IMAD.MOV.U32 R118, RZ, RZ, R110 ;  /* 0x000000ffff767224 */ /* 0x000fc600078e006e */
[----:B------:R-:W-:Y:S02]  /*2daa0*/  USEL UR12, URZ, 0x4, !UP1 ;  /* 0x000000043f0c7887 */ /* 0x000fe4000c800000 */
[----:B------:R1:W-:Y:S01]  /*2dab0*/  LDGSTS.E [R5+0xc000], desc[UR8][R118.64], P0 ;  /* 0x0c00000076057fae */ /* 0x0003e20008121848 */
[----:B------:R-:W-:Y:S01]  /*2dac0*/  IADD3 R108, P1, R108, R2, RZ ;  /* 0x000000026c6c7210 */ /* 0x000fe20007f3e0ff */
[----:B------:R-:W-:-:S04]  /*2dad0*/  USEL UR12, UR12, URZ, !UP0 ;  /* 0x0000003f0c0c7287 */ /* 0x000fc8000c000000 */
[----:B------:R-:W-:Y:S01]  /*2dae0*/  IMAD.X R109, R109, 0x1, R0, P1 ;  /* 0x000000016d6d7824 */ /* 0x000fe200008e0600 */
[----:B------:R-:W-:Y:S04]  /*2daf0*/  STL [R1+0x12e8], R108 ;  /* 0x0012e86c01007387 */ /* 0x000fe80000100800 */
[----:B------:R1:W-:Y:S02]  /*2db00*/  STL [R1+0x12e4], R109 ;  /* 0x0012e46d01007387 */ /* 0x0003e40000100800 */
[----:B-1----:R-:W-:Y:S01]  /*2db10*/  IMAD.MOV.U32 R119, RZ, RZ, R109 ;  /* 0x000000ffff777224 */ /* 0x002fe200078e006d */
[----:B------:R-:W-:Y:S01]  /*2db20*/  ISETP.NE.U32.AND P0, PT, RZ, UR12, PT ;  /* 0x0000000cff007c0c */ /* 0x000fe2000bf05070 */
[----:B------:R-:W-:-:S12]  /*2db30*/  IMAD.MOV.U32 R118, RZ, RZ, R108 ;  /* 0x000000ffff767224 */ /* 0x000fd800078e006c */
[----:B------:R-:W-:Y:S01]  /*2db40*/  LDGSTS.E [R5+0x4], desc[UR8][R118.64], P0 ;  /* 0x0000400076057fae */ /* 0x000fe20008121848 */
[----:B------:R-:W-:-:S05]  /*2db50*/  IADD3 R22, P2, R22, R2, RZ ;  /* 0x0000000216167210 */ /* 0x000fca0007f5e0ff */
[----:B------:R-:W-:Y:S01]  /*2db60*/  IMAD.X R116, R116, 0x1, R0, P2 ;  /* 0x0000000174747824 */ /* 0x000fe200010e0600 */
[----:B------:R-:W-:Y:S04]  /*2db70*/  STL [R1+0x12f0], R22 ;  /* 0x0012f01601007387 */ /* 0x000fe80000100800 */
[----:B------:R-:W4:Y:S04]  /*2db80*/  LDL.LU R110, [R1+0x130c] ;  /* 0x00130c00016e7983 */ /* 0x000f280000300800 */
[----:B------:R1:W-:Y:S04]  /*2db90*/  STL [R1+0x12ec], R116 ;  /* 0x0012ec7401007387 */ /* 0x0003e80000100800 */
[----:B------:R-:W4:Y:S01]  /*2dba0*/  LDL.LU R109, [R1+0x1310] ;  /* 0x00131000016d7983 */ /* 0x000f220000300800 */
[----:B------:R-:W-:-:S03]  /*2dbb0*/  IMAD.MOV.U32 R117, RZ, RZ, R116 ;  /* 0x000000ffff757224 */ /* 0x000fc600078e0074 */
[----:B------:R-:W4:Y:S01]  /*2dbc0*/  LDL.LU R108, [R1+0x1314] ;  /* 0x00131400016c7983 */ /* 0x000f220000300800 */
[----:B-1----:R-:W-:-:S03]  /*2dbd0*/  IMAD.MOV.U32 R116, RZ, RZ, R22 ;  /* 0x000000ffff747224 */ /* 0x002fc600078e0016 */
[----:B------:R-:W4:Y:S04]  /*2dbe0*/  LDL.LU R22, [R1+0x1318] ;  /* 0x0013180001167983 */ /* 0x000f280000300800 */
[----:B------:R1:W-:Y:S01]  /*2dbf0*/  LDGSTS.E [R5+0x4004], desc[UR8][R116.64], P0 ;  /* 0x0400400074057fae */ /* 0x0003e20008121848 */
[----:B--2---:R-:W-:-:S05]  /*2dc00*/  IADD3 R113, P1, R113, R2, RZ ;  /* 0x0000000271717210 */ /* 0x004fca0007f3e0ff */
[----:B------:R-:W-:Y:S01]  /*2dc10*/  STL [R1+0x12f8], R113 ;  /* 0x0012f87101007387 */ /* 0x000fe20000100800 */
[----:B-1----:R-:W-:Y:S02]  /*2dc20*/  IMAD.MOV.U32 R116, RZ, RZ, R113 ;  /* 0x000000ffff747224 */ /* 0x002fe400078e0071 */
[----:B------:R-:W-:-:S04]  /*2dc30*/  IMAD.X R114, R114, 0x1, R0, P1 ;  /* 0x0000000172727824 */ /* 0x000fc800008e0600 */
[----:B------:R-:W-:Y:S01]  /*2dc40*/  IMAD.MOV.U32 R117, RZ, RZ, R114 ;  /* 0x000000ffff757224 */ /* 0x000fe200078e0072 */
[----:B------:R1:W-:Y:S01]  /*2dc50*/  STL [R1+0x12f4], R114 ;  /* 0x0012f47201007387 */ /* 0x0003e20000100800 */
[----:B---3--:R-:W-:-:S03]  /*2dc60*/  IADD3 R23, P2, R23, R2, RZ ;  /* 0x0000000217177210 */ /* 0x008fc60007f5e0ff */
[----:B------:R2:W-:Y:S04]  /*2dc70*/  LDGSTS.E [R5+0x8004], desc[UR8][R116.64], P0 ;  /* 0x0800400074057fae */ /* 0x0005e80008121848 */
[----:B-1----:R-:W3:Y:S04]  /*2dc80*/  LDL.LU R114, [R1+0x131c] ;  /* 0x00131c0001727983 */ /* 0x002ee80000300800 */
[----:B------:R-:W3:Y:S01]  /*2dc90*/  LDL.LU R113, [R1+0x1320] ;  /* 0x0013200001717983 */ /* 0x000ee20000300800 */
[----:B------:R-:W-:Y:S02]  /*2dca0*/  IMAD.X R112, R112, 0x1, R0, P2 ;  /* 0x0000000170707824 */ /* 0x000fe400010e0600 */
[----:B--2---:R-:W-:Y:S01]  /*2dcb0*/  IMAD.MOV.U32 R116, RZ, RZ, R23 ;  /* 0x000000ffff747224 */ /* 0x004fe200078e0017 */
[----:B------:R-:W-:Y:S01]  /*2dcc0*/  STL [R1+0x1300], R23 ;  /* 0x0013001701007387 */ /* 0x000fe20000100800 */
[----:B------:R-:W-:-:S03]  /*2dcd0*/  IMAD.MOV.U32 R117, RZ, RZ, R112 ;  /* 0x000000ffff757224 */ /* 0x000fc600078e0070 */
[----:B------:R1:W-:Y:S04]  /*2dce0*/  STL [R1+0x12fc], R112 ;  /* 0x0012fc7001007387 */ /* 0x0003e80000100800 */
[----:B------:R2:W-:Y:S01]  /*2dcf0*/  LDGSTS.E [R5+0xc004], desc[UR8][R116.64], P0 ;  /* 0x0c00400074057fae */ /* 0x0005e20008121848 */
[----:B----4-:R-:W-:-:S05]  /*2dd00*/  IADD3 R111, P3, R111, R2, RZ ;  /* 0x000000026f6f7210 */ /* 0x010fca0007f7e0ff */
[----:B------:R-:W-:Y:S01]  /*2dd10*/  IMAD.X R115, R115, 0x1, R0, P3 ;  /* 0x0000000173737824 */ /* 0x000fe200018e0600 */
[----:B------:R-:W-:Y:S04]  /*2dd20*/  STL [R1+0x1308], R111 ;  /* 0x0013086f01007387 */ /* 0x000fe80000100800 */
[----:B-1----:R-:W4:Y:S01]  /*2dd30*/  LDL.LU R112, [R1+0x1324] ;  /* 0x0013240001707983 */ /* 0x002f220000300800 */
[----:B--2---:R-:W-:-:S03]  /*2dd40*/  IMAD.MOV.U32 R117, RZ, RZ, R115 ;  /* 0x000000ffff757224 */ /* 0x004fc600078e0073 */
[----:B------:R1:W-:Y:S01]  /*2dd50*/  STL [R1+0x1304], R115 ;  /* 0x0013047301007387 */ /* 0x0003e20000100800 */
[----:B------:R-:W-:-:S03]  /*2dd60*/  IMAD.MOV.U32 R116, RZ, RZ, R111 ;  /* 0x000000ffff747224 */ /* 0x000fc600078e006f */
[----:B------:R-:W2:Y:S04]  /*2dd70*/  LDL.LU R23, [R1+0x1328] ;  /* 0x0013280001177983 */ /* 0x000ea80000300800 */
[----:B-1----:R-:W4:Y:S04]  /*2dd80*/  LDL.LU R115, [R1+0x132c] ;  /* 0x00132c0001737983 */ /* 0x002f280000300800 */
[----:B------:R-:W4:Y:S01]  /*2dd90*/  LDL.LU R111, [R1+0x1330] ;  /* 0x00133000016f7983 */ /* 0x000f220000300800 */
        /* <DEDUP_REMOVED lines=9> */
[--C-:B------:R-:W-:Y:S01]  /*2de30*/  IMAD.X R110, R110, 0x1, R0.reuse, P0 ;  /* 0x000000016e6e7824 */ /* 0x100fe200000e0600 */
[----:B------:R-:W-:Y:S01]  /*2de40*/  IADD3 R22, P2, R22, R2, RZ ;  /* 0x0000000216167210 */ /* 0x000fe20007f5e0ff */
[----:B------:R1:W-:Y:S02]  /*2de50*/  STL [R1+0x1310], R109 ;  /* 0x0013106d01007387 */ /* 0x0003e40000100800 */
[----:B-1----:R-:W-:Y:S02]  /*2de60*/  IMAD.MOV.U32 R116, RZ, RZ, R109 ;  /* 0x000000ffff747224 */ /* 0x002fe400078e006d */
[----:B------:R1:W-:Y:S01]  /*2de70*/  STL [R1+0x130c], R110 ;  /* 0x00130c6e01007387 */ /* 0x0003e20000100800 */
[----:B------:R-:W-:-:S03]  /*2de80*/  IMAD.X R108, R108, 0x1, R0, P2 ;  /* 0x000000016c6c7824 */ /* 0x000fc600010e0600 */
[----:B------:R-:W-:Y:S04]  /*2de90*/  STL [R1+0x1318], R22 ;  /* 0x0013181601007387 */ /* 0x000fe80000100800 */
[----:B------:R-:W4:Y:S01]  /*2dea0*/  LDL.LU R109, [R1+0x1338] ;  /* 0x00133800016d7983 */ /* 0x000f220000300800 */
[----:B------:R-:W-:-:S03]  /*2deb0*/  IMAD.MOV.U32 R117, RZ, RZ, R110 ;  /* 0x000000ffff757224 */ /* 0x000fc600078e006e */
[----:B------:R1:W-:Y:S04]  /*2dec0*/  STL [R1+0x1314], R108 ;  /* 0x0013146c01007387 */ /* 0x0003e80000100800 */
[----:B-1----:R-:W4:Y:S04]  /*2ded0*/  LDL.LU R110, [R1+0x1334] ;  /* 0x00133400016e7983 */ /* 0x002f280000300800 */
[----:B------:R1:W-:Y:S02]  /*2dee0*/  LDGSTS.E [R5+0x4008], desc[UR8][R116.64], P1 ;  /* 0x0400800074057fae */ /* 0x0003e40008921848 */
[----:B-1----:R-:W-:-:S02]  /*2def0*/  IMAD.MOV.U32 R116, RZ, RZ, R22 ;  /* 0x000000ffff747224 */ /* 0x002fc400078e0016 */
[----:B------:R-:W-:Y:S02]  /*2df00*/  IMAD.MOV.U32 R117, RZ, RZ, R108 ;  /* 0x000000ffff757224 */ /* 0x000fe400078e006c */
[----:B------:R-:W4:Y:S04]  /*2df10*/  LDL.LU R108, [R1+0x133c] ;  /* 0x00133c00016c7983 */ /* 0x000f280000300800 */
[----:B------:R-:W4:Y:S04]  /*2df20*/  LDL.LU R22, [R1+0x1340] ;  /* 0x0013400001167983 */ /* 0x000f280000300800 */
[----:B------:R-:W-:Y:S01]  /*2df30*/  LDGSTS.E [R5+0x8008], desc[UR8][R116.64], P1 ;  /* 0x0800800074057fae */ /* 0x000fe20008921848 */
        /* <DEDUP_REMOVED lines=11> */
[--C-:B----4-:R-:W-:Y:S01]  /*2dff0*/  IMAD.X R112, R112, 0x1, R0.reuse, P1 ;  /* 0x0000000170707824 */ /* 0x110fe200008e0600 */
        /* <DEDUP_REMOVED lines=12> */
[----:B-1----:R-:W-:-:S03]  /*2e0c0*/  IMAD.MOV.U32 R118, RZ, RZ, R111 ;  /* 0x000000ffff767224 */ /* 0x002fc600078e006f */
[----:B------:R-:W4:Y:S01]  /*2e0d0*/  LDL.LU R111, [R1+0x16d8] ;  /* 0x0016d800016f7983 */ /* 0x000f220000300800 */
        /* <DEDUP_REMOVED lines=12> */
[----:B-1----:R-:W4:Y:S04]  /*2e1a0*/  LDL.LU R110, [R1+0x16dc] ;  /* 0x0016dc00016e7983 */ /* 0x002f280000300800 */
[----:B------:R-:W4:Y:S01]  /*2e1b0*/  LDL.LU R109, [R1+0x16e0] ;  /* 0x0016e000016d7983 */ /* 0x000f220000300800 */
        /* <DEDUP_REMOVED lines=8> */
[----:B---3--:R-:W-:-:S05]  /*2e240*/  IADD3 R114, P3, R114, R2, RZ ;  /* 0x0000000272727210 */ /* 0x008fca0007f7e0ff */
[----:B------:R-:W-:Y:S01]  /*2e250*/  IMAD.X R116, R116, 0x1, R0, P3 ;  /* 0x0000000174747824 */ /* 0x000fe200018e0600 */
[----:B------:R-:W-:Y:S04]  /*2e260*/  STL [R1+0x16c8], R114 ;  /* 0x0016c87201007387 */ /* 0x000fe80000100800 */
[----:B-1----:R-:W3:Y:S01]  /*2e270*/  LDL.LU R108, [R1+0x16e4] ;  /* 0x0016e400016c7983 */ /* 0x002ee20000300800 */
        /* <DEDUP_REMOVED lines=24> */
[----:B----4-:R-:W4:Y:S04]  /*2e400*/  LDL.LU R112, [R1+0x16fc] ;  /* 0x0016fc0001707983 */ /* 0x010f280000300800 */
[----:B------:R-:W4:Y:S01]  /*2e410*/  LDL.LU R111, [R1+0x1700] ;  /* 0x00170000016f7983 */ /* 0x000f220000300800 */
[----:B------:R-:W-:-:S03]  /*2e420*/  USEL UR12, UR12, URZ, !UP0 ;  /* 0x0000003f0c0c7287 */ /* 0x000fc6000c000000 */
[----:B------:R1:W-:Y:S01]  /*2e430*/  LDGSTS.E [R5+0x18000], desc[UR8][R116.64], P1 ;  /* 0x1800000074057fae */ /* 0x0003e20008921848 */
        /* <DEDUP_REMOVED lines=8> */
[----:B-1----:R-:W4:Y:S04]  /*2e4c0*/  LDL.LU R110, [R1+0x1704] ;  /* 0x00170400016e7983 */ /* 0x002f280000300800 */
[----:B------:R-:W4:Y:S01]  /*2e4d0*/  LDL.LU R109, [R1+0x1708] ;  /* 0x00170800016d7983 */ /* 0x000f220000300800 */
[----:B---3--:R-:W-:-:S05]  /*2e4e0*/  IADD3 R22, P1, R22, R2, RZ ;  /* 0x0000000216167210 */ /* 0x008fca0007f3e0ff */
[----:B------:R-:W-:Y:S01]  /*2e4f0*/  IMAD.X R108, R108, 0x1, R0, P1 ;  /* 0x000000016c6c7824 */ /* 0x000fe200008e0600 */
        /* <DEDUP_REMOVED lines=21> */
[----:B------:R-:W-:Y:S01]  /*2e650*/  UISETP.GT.AND UP1, UPT, UR16, 0x36, UPT ;  /* 0x000000361000788c */ /* 0x000fe2000bf24270 */
[----:B------:R-:W-:Y:S01]  /*2e660*/  IMAD.MOV.U32 R119, RZ, RZ, R113 ;  /* 0x000000ffff777224 */ /* 0x000fe200078e0071 */
[----:B----4-:R-:W-:-:S02]  /*2e670*/  IADD3 R111, P2, R111, R2, RZ ;  /* 0x000000026f6f7210 */ /* 0x010fc40007f5e0ff */
[----:B------:R-:W-:Y:S02]  /*2e680*/  USEL UR12, URZ, 0x4, !UP1 ;  /* 0x000000043f0c7887 */ /* 0x000fe4000c800000 */
[----:B------:R1:W-:Y:S01]  /*2e690*/  LDGSTS.E [R5+0x18004], desc[UR8][R118.64], P0 ;  /* 0x1800400076057fae */ /* 0x0003e20008121848 */
[----:B------:R-:W-:-:S03]  /*2e6a0*/  IMAD.X R112, R112, 0x1, R0, P2 ;  /* 0x0000000170707824 */ /* 0x000fc600010e0600 */
[----:B------:R-:W-:Y:S04]  /*2e6b0*/  STL [R1+0x1700], R111 ;  /* 0x0017006f01007387 */ /* 0x000fe80000100800 */
[----:B------:R4:W-:Y:S01]  /*2e6c0*/  STL [R1+0x16fc], R112 ;  /* 0x0016fc7001007387 */ /* 0x0009e20000100800 */
[----:B------:R-:W-:Y:S01]  /*2e6d0*/  USEL UR12, UR12, URZ, !UP0 ;  /* 0x0000003f0c0c7287 */ /* 0x000fe2000c000000 */
[----:B-1----:R-:W-:Y:S02]  /*2e6e0*/  IMAD.MOV.U32 R118, RZ, RZ, R111 ;  /* 0x000000ffff767224 */ /* 0x002fe400078e006f */
[----:B------:R-:W-:-:S03]  /*2e6f0*/  IMAD.MOV.U32 R119, RZ, RZ, R112 ;  /* 0x000000ffff777224 */ /* 0x000fc600078e0070 */
[----:B------:R-:W-:Y:S02]  /*2e700*/  ISETP.NE.U32.AND P1, PT, RZ, UR12, PT ;  /* 0x0000000cff007c0c */ /* 0x000fe4000bf25070 */
[----:B------:R1:W-:Y:S01]  /*2e710*/  LDGSTS.E [R5+0x1c004], desc[UR8][R118.64], P0 ;  /* 0x1c00400076057fae */ /* 0x0003e20008121848 */
[----:B------:R-:W-:-:S05]  /*2e720*/  IADD3 R109, P3, R109, R2, RZ ;  /* 0x000000026d6d7210 */ /* 0x000fca0007f7e0ff */
[----:B------:R-:W-:Y:S01]  /*2e730*/  IMAD.X R110, R110, 0x1, R0, P3 ;  /* 0x000000016e6e7824 */ /* 0x000fe200018e0600 */
[----:B------:R-:W-:Y:S04]  /*2e740*/  STL [R1+0x1708], R109 ;  /* 0x0017086d01007387 */ /* 0x000fe80000100800 */
[----:B------:R-:W2:Y:S04]  /*2e750*/  LDL.LU R114, [R1+0x1724] ;  /* 0x0017240001727983 */ /* 0x000ea80000300800 */
[----:B------:R3:W-:Y:S04]  /*2e760*/  STL [R1+0x1704], R110 ;  /* 0x0017046e01007387 */ /* 0x0007e80000100800 */
[----:B------:R-:W2:Y:S04]  /*2e770*/  LDL.LU R113, [R1+0x1728] ;  /* 0x0017280001717983 */ /* 0x000ea80000300800 */
[----:B----4-:R-:W4:Y:S04]  /*2e780*/  LDL.LU R112, [R1+0x172c] ;  /* 0x00172c0001707983 */ /* 0x010f280000300800 */
[----:B------:R-:W4:Y:S01]  /*2e790*/  LDL.LU R111, [R1+0x1730] ;  /* 0x00173000016f7983 */ /* 0x000f220000300800 */
[----:B-1----:R-:W-:-:S02]  /*2e7a0*/  IMAD.MOV.U32 R118, RZ, RZ, R109 ;  /* 0x000000ffff767224 */ /* 0x002fc400078e006d */
[----:B------:R-:W-:-:S05]  /*2e7b0*/  IMAD.MOV.U32 R119, RZ, RZ, R110 ;  /* 0x000000ffff777224 */ /* 0x000fca00078e006e */
[----:B------:R1:W-:Y:S01]  /*2e7c0*/  LDGSTS.E [R5+0x10008], desc[UR8][R118.64], P1 ;  /* 0x1000800076057fae */ /* 0x0003e20008921848 */
[----:B---3--:R-:W-:-:S05]  /*2e7d0*/  IADD3 R22, P0, R22, R2, RZ ;  /* 0x0000000216167210 */ /* 0x008fca0007f1e0ff */
[--C-:B------:R-:W-:Y:S01]  /*2e7e0*/  IMAD.X R108, R108, 0x1, R0.reuse, P0 ;  /* 0x000000016c6c7824 */ /* 0x100fe200000e0600 */
[----:B------:R-:W-:Y:S01]  /*2e7f0*/  IADD3 R116, P2, R116, R2, RZ ;  /* 0x0000000274747210 */ /* 0x000fe20007f5e0ff */
[----:B------:R3:W-:Y:S04]  /*2e800*/  STL [R1+0x1710], R22 ;  /* 0x0017101601007387 */ /* 0x0007e80000100800 */
[----:B------:R-:W-:Y:S01]  /*2e810*/  IMAD.X R117, R117, 0x1, R0, P2 ;  /* 0x0000000175757824 */ /* 0x000fe200010e0600 */
[----:B------:R3:W-:Y:S01]  /*2e820*/  STL [R1+0x170c], R108 ;  /* 0x00170c6c01007387 */ /* 0x0007e20000100800 */
[----:B-1----:R-:W-:-:S03]  /*2e830*/  IMAD.MOV.U32 R118, RZ, RZ, R22 ;  /* 0x000000ffff767224 */ /* 0x002fc600078e0016 */
[----:B------:R1:W-:Y:S04]  /*2e840*/  STL [R1+0x1718], R116 ;  /* 0x0017187401007387 */ /* 0x0003e80000100800 */
[----:B------:R-:W4:Y:S04]  /*2e850*/  LDL.LU R110, [R1+0x1734] ;  /* 0x00173400016e7983 */ /* 0x000f280000300800 */
[----:B------:R1:W-:Y:S01]  /*2e860*/  STL [R1+0x1714], R117 ;  /* 0x0017147501007387 */ /* 0x0003e20000100800 */
[----:B------:R-:W-:-:S03]  /*2e870*/  IMAD.MOV.U32 R119, RZ, RZ, R108 ;  /* 0x000000ffff777224 */ /* 0x000fc600078e006c */
[----:B---3--:R-:W3:Y:S04]  /*2e880*/  LDL.LU R22, [R1+0x1738] ;  /* 0x0017380001167983 */ /* 0x008ee80000300800 */
        /* <DEDUP_REMOVED lines=10> */
[----:B------:R-:W-:-:S03]  /*2e930*/  UISETP.GT.AND UP1, UPT, UR16, 0x37, UPT ;  /* 0x000000371000788c */ /* 0x000fc6000bf24270 */
[----:B------:R2:W-:Y:S04]  /*2e940*/  LDGSTS.E [R5+0x1c008], desc[UR8][R116.64], P1 ;  /* 0x1c00800074057fae */ /* 0x0005e80008921848 */
[----:B-1----:R-:W3:Y:S04]  /*2e950*/  LDL.LU R115, [R1+0x1344] ;  /* 0x0013440001737983 */ /* 0x002ee80000300800 */
[----:B------:R-:W3:Y:S01]  /*2e960*/  LDL.LU R23, [R1+0x1348] ;  /* 0x0013480001177983 */ /* 0x000ee20000300800 */
        /* <DEDUP_REMOVED lines=8> */
[----:B----4-:R-:W-:Y:S01]  /*2e9f0*/  IADD3 R111, P2, R111, R2, RZ ;  /* 0x000000026f6f7210 */ /* 0x010fe20007f5e0ff */
[----:B------:R1:W-:Y:S01]  /*2ea00*/  STL [R1+0x1728], R113 ;  /* 0x0017287101007387 */ /* 0x0003e20000100800 */
[----:B--2---:R-:W-:Y:S02]  /*2ea10*/  IMAD.MOV.U32 R116, RZ, RZ, R113 ;  /* 0x000000ffff747224 */ /* 0x004fe400078e0071 */
[----:B------:R-:W-:Y:S01]  /*2ea20*/  IMAD.MOV.U32 R117, RZ, RZ, R114 ;  /* 0x000000ffff757224 */ /* 0x000fe200078e0072 */
[----:B------:R2:W-:Y:S01]  /*2ea30*/  STL [R1+0x1724], R114 ;  /* 0x0017247201007387 */ /* 0x0005e20000100800 */
[----:B------:R-:W-:-:S03]  /*2ea40*/  IMAD.X R112, R112, 0x1, R0, P2 ;  /* 0x0000000170707824 */ /* 0x000fc600010e0600 */
[----:B------:R-:W-:Y:S04]  /*2ea50*/  STL [R1+0x1730], R111 ;  /* 0x0017306f01007387 */ /* 0x000fe80000100800 */
[----:B-1----:R-:W4:Y:S04]  /*2ea60*/  LDL.LU R113, [R1+0x1350] ;  /* 0x0013500001717983 */ /* 0x002f280000300800 */
        /* <DEDUP_REMOVED lines=8> */
[----:B---3--:R-:W-:-:S05]  /*2eaf0*/  IADD3 R22, P1, R22, R2, RZ ;  /* 0x0000000216167210 */ /* 0x008fca0007f3e0ff */
[----:B------:R-:W-:Y:S01]  /*2eb00*/  IMAD.X R110, R110, 0x1, R0, P1 ;  /* 0x000000016e6e7824 */ /* 0x000fe200008e0600 */
[----:B------:R-:W-:Y:S01]  /*2eb10*/  IADD3 R108, P2, R108, R2, RZ ;  /* 0x000000026c6c7210 */ /* 0x000fe20007f5e0ff */
[----:B-1----:R-:W-:Y:S02]  /*2eb20*/  IMAD.MOV.U32 R116, RZ, RZ, R22 ;  /* 0x000000ffff747224 */ /* 0x002fe400078e0016 */
[----:B------:R-:W-:Y:S02]  /*2eb30*/  IMAD.MOV.U32 R117, RZ, RZ, R110 ;  /* 0x000000ffff757224 */ /* 0x000fe400078e006e */
[----:B------:R-:W-:Y:S01]  /*2eb40*/  IMAD.X R109, R109, 0x1, R0, P2 ;  /* 0x000000016d6d7824 */ /* 0x000fe200010e0600 */
[----:B------:R1:W-:Y:S04]  /*2eb50*/  STL [R1+0x1738], R22 ;  /* 0x0017381601007387 */ /* 0x0003e80000100800 */
[----:B------:R3:W-:Y:S04]  /*2eb60*/  STL [R1+0x1734], R110 ;  /* 0x0017346e01007387 */ /* 0x0007e80000100800 */
[----:B------:R-:W-:Y:S04]  /*2eb70*/  STL [R1+0x1740], R108 ;  /* 0x0017406c01007387 */ /* 0x000fe80000100800 */
[----:B------:R3:W-:Y:S04]  /*2eb80*/  LDGSTS.E [R5+0x1800c], desc[UR8][R116.64], P0 ;  /* 0x1800c00074057fae */ /* 0x0007e80008121848 */
[----:B------:R3:W-:Y:S04]  /*2eb90*/  STL [R1+0x173c], R109 ;  /* 0x00173c6d01007387 */ /* 0x0007e80000100800 */
[----:B-1----:R-:W2:Y:S01]  /*2eba0*/  LDL.LU R22, [R1+0x1360] ;  /* 0x0013600001167983 */ /* 0x002ea20000300800 */
[----:B---3--:R-:W-:-:S03]  /*2ebb0*/  LOP3.LUT R116, R152, 0x70, RZ, 0xc0, !PT ;  /* 0x0000007098747812 */ /* 0x008fc600078ec0ff */
[----:B------:R-:W3:Y:S02]  /*2ebc0*/  LDL.LU R110, [R1+0x135c] ;  /* 0x00135c00016e7983 */ /* 0x000ee40000300800 */
[----:B------:R-:W-:Y:S02]  /*2ebd0*/  IMAD R116, R153, 0x80, R116 ;  /* 0x0000008099747824 */ /* 0x000fe400078e0274 */
[----:B------:R1:W-:Y:S03]  /*2ebe0*/  LDGSTS.E [R5+0x1c00c], desc[UR8][R108.64], P0 ;  /* 0x1c00c0006c057fae */ /* 0x0003e60008121848 */
[----:B------:R-:W-:Y:S01]  /*2ebf0*/  LOP3.LUT R116, R116, 0x60, RZ, 0x3c, !PT ;  /* 0x0000006074747812 */ /* 0x000fe200078e3cff */
[----:B------:R-:W3:Y:S04]  /*2ec00*/  LDL.LU R109, [R1+0x1364] ;  /* 0x00136400016d7983 */ /* 0x000ee80000300800 */
[----:B-1----:R-:W-:Y:S01]  /*2ec10*/  VIADD R5, R116, UR17 ;  /* 0x0000001174057c36 */ /* 0x002fe20008000000 */
[----:B------:R-:W3:Y:S01]  /*2ec20*/  LDL.LU R108, [R1+0x1368] ;  /* 0x00136800016c7983 */ /* 0x000ee20000300800 */
[----:B------:R-:W-:-:S05]  /*2ec30*/  IADD3 R23, P1, R23, R2, RZ ;  /* 0x0000000217177210 */ /* 0x000fca0007f3e0ff */
[----:B------:R-:W-:Y:S01]  /*2ec40*/  IMAD.X R115, R115, 0x1, R0, P1 ;  /* 0x0000000173737824 */ /* 0x000fe200008e0600 */
[----:B------:R1:W-:Y:S01]  /*2ec50*/  STL [R1+0x1348], R23 ;  /* 0x0013481701007387 */ /* 0x0003e20000100800 */
[----:B------:R-:W-:-:S03]  /*2ec60*/  IMAD.MOV.U32 R118, RZ, RZ, R23 ;  /* 0x000000ffff767224 */ /* 0x000fc600078e0017 */
[----:B------:R2:W-:Y:S04]  /*2ec70*/  STL [R1+0x1344], R115 ;  /* 0x0013447301007387 */ /* 0x0005e80000100800 */
[----:B------:R-:W3:Y:S04]  /*2ec80*/  LDL.LU R116, [R1+0x136c] ;  /* 0x00136c0001747983 */ /* 0x000ee80000300800 */
[----:B-1----:R-:W3:Y:S01]  /*2ec90*/  LDL.LU R23, [R1+0x1370] ;  /* 0x0013700001177983 */ /* 0x002ee20000300800 */
[----:B------:R-:W-:-:S04]  /*2eca0*/  UISETP.GT.AND UP1, UPT, UR16, 0x18, UPT ;  /* 0x000000181000788c */ /* 0x000fc8000bf24270 */
[----:B------:R-:W-:-:S04]  /*2ecb0*/  USEL UR12, URZ, 0x4, !UP1 ;  /* 0x000000043f0c7887 */ /* 0x000fc8000c800000 */
[----:B------:R-:W-:-:S06]  /*2ecc0*/  USEL UR12, UR12, URZ, !UP0 ;  /* 0x0000003f0c0c7287 */ /* 0x000fcc000c000000 */
[----:B------:R-:W-:Y:S01]  /*2ecd0*/  ISETP.NE.U32.AND P0, PT, RZ, UR12, PT ;  /* 0x0000000cff007c0c */ /* 0x000fe2000bf05070 */
[----:B------:R-:W-:-:S12]  /*2ece0*/  IMAD.MOV.U32 R119, RZ, RZ, R115 ;  /* 0x000000ffff777224 */ /* 0x000fd800078e0073 */
[----:B------:R1:W-:Y:S01]  /*2ecf0*/  LDGSTS.E [R5], desc[UR8][R118.64], P0 ;  /* 0x0000000076057fae */ /* 0x0003e20008121848 */
[----:B----4-:R-:W-:-:S05]  /*2ed00*/  IADD3 R113, P1, R113, R2, RZ ;  /* 0x0000000271717210 */ /* 0x010fca0007f3e0ff */
[----:B------:R-:W-:Y:S01]  /*2ed10*/  STL [R1+0x1350], R113 ;  /* 0x0013507101007387 */ /* 0x000fe20000100800 */
[----:B--2---:R-:W-:-:S04]  /*2ed20*/  IMAD.X R114, R114, 0x1, R0, P1 ;  /* 0x0000000172727824 */ /* 0x004fc800008e0600 */
[----:B------:R-:W-:Y:S01]  /*2ed30*/  IMAD.MOV.U32 R115, RZ, RZ, R114 ;  /* 0x000000ffff737224 */ /* 0x000fe200078e0072 */
        /* <DEDUP_REMOVED lines=11> */
[----:B----4-:R-:W4:Y:S04]  /*2edf0*/  LDL.LU R112, [R1+0x137c] ;  /* 0x00137c0001707983 */ /* 0x010f280000300800 */
[----:B------:R-:W4:Y:S04]  /*2ee00*/  LDL.LU R111, [R1+0x1380] ;  /* 0x00138000016f7983 */ /* 0x000f280000300800 */
[----:B------:R-:W4:Y:S04]  /*2ee10*/  LDL.LU R115, [R1+0x1384] ;  /* 0x0013840001737983 */ /* 0x000f280000300800 */
[----:B------:R1:W-:Y:S01]  /*2ee20*/  LDGSTS.E [R5+0x8000], desc[UR8][R118.64], P0 ;  /* 0x0800000076057fae */ /* 0x0003e20008121848 */
[----:B------:R-:W-:-:S05]  /*2ee30*/  IADD3 R22, P1, R22, R2, RZ ;  /* 0x0000000216167210 */ /* 0x000fca0007f3e0ff */
[----:B---3--:R-:W-:Y:S01]  /*2ee40*/  IMAD.X R110, R110, 0x1, R0, P1 ;  /* 0x000000016e6e7824 */ /* 0x008fe200008e0600 */
[----:B------:R3:W-:Y:S01]  /*2ee50*/  STL [R1+0x1360], R22 ;  /* 0x0013601601007387 */ /* 0x0007e20000100800 */
[----:B-1----:R-:W-:-:S03]  /*2ee60*/  IMAD.MOV.U32 R118, RZ, RZ, R22 ;  /* 0x000000ffff767224 */ /* 0x002fc600078e0016 */
[----:B------:R1:W-:Y:S04]  /*2ee70*/  STL [R1+0x135c], R110 ;  /* 0x00135c6e01007387 */ /* 0x0003e80000100800 */
[----:B---3--:R-:W3:Y:S01]  /*2ee80*/  LDL.LU R22, [R1+0x1388] ;  /* 0x0013880001167983 */ /* 0x008ee20000300800 */
[----:B------:R-:W-:-:S05]  /*2ee90*/  IMAD.MOV.U32 R119, RZ, RZ, R110 ;  /* 0x000000ffff777224 */ /* 0x000fca00078e006e */
[----:B------:R1:W-:Y:S01]  /*2eea0*/  LDGSTS.E [R5+0xc000], desc[UR8][R118.64], P0 ;  /* 0x0c00000076057fae */ /* 0x0003e20008121848 */
[----:B------:R-:W-:-:S05]  /*2eeb0*/  IADD3 R108, P1, R108, R2, RZ ;  /* 0x000000026c6c7210 */ /* 0x000fca0007f3e0ff */
[----:B------:R-:W-:Y:S01]  /*2eec0*/  IMAD.X R109, R109, 0x1, R0, P1 ;  /* 0x000000016d6d7824 */ /* 0x000fe200008e0600 */
[----:B------:R-:W-:Y:S04]  /*2eed0*/  STL [R1+0x1368], R108 ;  /* 0x0013686c01007387 */ /* 0x000fe80000100800 */
[----:B------:R1:W-:Y:S02]  /*2eee0*/  STL [R1+0x1364], R109 ;  /* 0x0013646d01007387 */ /* 0x0003e40000100800 */
[----:B-1----:R-:W-:Y:S02]  /*2eef0*/  IMAD.MOV.U32 R119, RZ, RZ, R109 ;  /* 0x000000ffff777224 */ /* 0x002fe400078e006d */
[----:B------:R-:W-:Y:S01]  /*2ef00*/  IMAD.MOV.U32 R118, RZ, RZ, R108 ;  /* 0x000000ffff767224 */ /* 0x000fe200078e006c */
        /* <DEDUP_REMOVED lines=19> */
[----:B--2---:R-:W-:-:S05]  /*2f040*/  IADD3 R113, P1, R113, R2, RZ ;  /* 0x0000000271717210 */ /* 0x004fca0007f3e0ff */
[----:B------:R-:W-:Y:S01]  /*2f050*/  STL [R1+0x1378], R113 ;  /* 0x0013787101007387 */ /* 0x000fe20000100800 */
[----:B-1----:R-:W-:Y:S02]  /*2f060*/  IMAD.MOV.U32 R116, RZ, RZ, R113 ;  /* 0x000000ffff747224 */ /* 0x002fe400078e0071 */
[----:B------:R-:W-:-:S04]  /*2f070*/  IMAD.X R114, R114, 0x1, R0, P1 ;  /* 0x0000000172727824 */ /* 0x000fc800008e0600 */
[----:B------:R-:W-:Y:S01]  /*2f080*/  IMAD.MOV.U32 R117, RZ, RZ, R114 ;  /* 0x000000ffff757224 */ /* 0x000fe200078e0072 */
[----:B------:R1:W-:Y:S01]  /*2f090*/  STL [R1+0x1374], R114 ;  /* 0x0013747201007387 */ /* 0x0003e20000100800 */
[----:B----4-:R-:W-:-:S03]  /*2f0a0*/  IADD3 R111, P2, R111, R2, RZ ;  /* 0x000000026f6f7210 */ /* 0x010fc60007f5e0ff */
[----:B------:R2:W-:Y:S04]  /*2f0b0*/  LDGSTS.E [R5+0x8004], desc[UR8][R116.64], P0 ;  /* 0x0800400074057fae */ /* 0x0005e80008121848 */
[----:B-1----:R-:W4:Y:S04]  /*2f0c0*/  LDL.LU R114, [R1+0x139c] ;  /* 0x00139c0001727983 */ /* 0x002f280000300800 */
[----:B------:R-:W4:Y:S01]  /*2f0d0*/  LDL.LU R113, [R1+0x13a0] ;  /* 0x0013a00001717983 */ /* 0x000f220000300800 */
[----:B------:R-:W-:Y:S02]  /*2f0e0*/  IMAD.X R112, R112, 0x1, R0, P2 ;  /* 0x0000000170707824 */ /* 0x000fe400010e0600 */
[----:B--2---:R-:W-:Y:S01]  /*2f0f0*/  IMAD.MOV.U32 R116, RZ, RZ, R111 ;  /* 0x000000ffff747224 */ /* 0x004fe200078e006f */
[----:B------:R-:W-:Y:S01]  /*2f100*/  STL [R1+0x1380], R111 ;  /* 0x0013806f01007387 */ /* 0x000fe20000100800 */
[----:B------:R-:W-:-:S03]  /*2f110*/  IMAD.MOV.U32 R117, RZ, RZ, R112 ;  /* 0x000000ffff757224 */ /* 0x000fc600078e0070 */
[----:B------:R1:W-:Y:S01]  /*2f120*/  STL [R1+0x137c], R112 ;  /* 0x00137c7001007387 */ /* 0x0003e20000100800 */
[----:B------:R-:W-:-:S03]  /*2f130*/  ISETP.NE.U32.AND P1, PT, RZ, UR12, PT ;  /* 0x0000000cff007c0c */ /* 0x000fc6000bf25070 */
[----:B------:R2:W-:Y:S01]  /*2f140*/  LDGSTS.E [R5+0xc004], desc[UR8][R116.64], P0 ;  /* 0x0c00400074057fae */ /* 0x0005e20008121848 */
[----:B---3--:R-:W-:-:S05]  /*2f150*/  IADD3 R22, P3, R22, R2, RZ ;  /* 0x0000000216167210 */ /* 0x008fca0007f7e0ff */
        /* <DEDUP_REMOVED lines=8> */
[----:B-1----:R-:W3:Y:S04]  /*2f1e0*/  LDL.LU R115, [R1+0x13ac] ;  /* 0x0013ac0001737983 */ /* 0x002ee80000300800 */
[----:B------:R-:W3:Y:S01]  /*2f1f0*/  LDL.LU R22, [R1+0x13b0] ;  /* 0x0013b00001167983 */ /* 0x000ee20000300800 */
        /* <DEDUP_REMOVED lines=8> */
[----:B-1----:R-:W3:Y:S01]  /*2f280*/  LDL.LU R109, [R1+0x13b8] ;  /* 0x0013b800016d7983 */ /* 0x002ee20000300800 */
[----:B------:R-:W-:-:S03]  /*2f290*/  IMAD.MOV.U32 R117, RZ, RZ, R110 ;  /* 0x000000ffff757224 */ /* 0x000fc600078e006e */
[----:B------:R1:W-:Y:S04]  /*2f2a0*/  STL [R1+0x1394], R108 ;  /* 0x0013946c01007387 */ /* 0x0003e80000100800 */
[----:B------:R-:W3:Y:S04]  /*2f2b0*/  LDL.LU R110, [R1+0x13b4] ;  /* 0x0013b400016e7983 */ /* 0x000ee80000300800 */
        /* <DEDUP_REMOVED lines=9> */
[----:B----4-:R-:W-:-:S05]  /*2f350*/  IADD3 R113, P0, R113, R2, RZ ;  /* 0x0000000271717210 */ /* 0x010fca0007f1e0ff */
[----:B------:R-:W-:Y:S01]  /*2f360*/  IMAD.X R114, R114, 0x1, R0, P0 ;  /* 0x0000000172727824 */ /* 0x000fe200000e0600 */
[----:B------:R-:W-:Y:S03]  /*2f370*/  STL [R1+0x13a0], R113 ;  /* 0x0013a07101007387 */ /* 0x000fe60000100800 */
[----:B------:R-:W-:Y:S01]  /*2f380*/  IMAD.MOV.U32 R119, RZ, RZ, R114 ;  /* 0x000000ffff777224 */ /* 0x000fe200078e0072 */
[----:B------:R1:W-:Y:S04]  /*2f390*/  STL [R1+0x139c], R114 ;  /* 0x00139c7201007387 */ /* 0x0003e80000100800 */
[----:B------:R-:W4:Y:S01]  /*2f3a0*/  LDL.LU R116, [R1+0x1744] ;  /* 0x0017440001747983 */ /* 0x000f220000300800 */
[----:B------:R-:W-:-:S03]  /*2f3b0*/  IMAD.MOV.U32 R118, RZ, RZ, R113 ;  /* 0x000000ffff767224 */ /* 0x000fc600078e0071 */
[----:B-1----:R-:W4:Y:S04]  /*2f3c0*/  LDL.LU R114, [R1+0x1748] ;  /* 0x0017480001727983 */ /* 0x002f280000300800 */
[----:B------:R1:W-:Y:S01]  /*2f3d0*/  LDGSTS.E [R5+0xc008], desc[UR8][R118.64], P1 ;  /* 0x0c00800076057fae */ /* 0x0003e20008921848 */
[----:B------:R-:W-:Y:S02]  /*2f3e0*/  ISETP.NE.U32.AND P0, PT, RZ, UR12, PT ;  /* 0x0000000cff007c0c */ /* 0x000fe4000bf05070 */
[----:B--2---:R-:W-:-:S05]  /*2f3f0*/  IADD3 R111, P1, R111, R2, RZ ;  /* 0x000000026f6f7210 */ /* 0x004fca0007f3e0ff */
[----:B---3--:R-:W-:Y:S01]  /*2f400*/  IMAD.X R112, R112, 0x1, R0, P1 ;  /* 0x0000000170707824 */ /* 0x008fe200008e0600 */
[----:B------:R-:W-:Y:S01]  /*2f410*/  STL [R1+0x13a8], R111 ;  /* 0x0013a86f01007387 */ /* 0x000fe20000100800 */
[----:B------:R-:W-:-:S03]  /*2f420*/  IADD3 R22, P2, R22, R2, RZ ;  /* 0x0000000216167210 */ /* 0x000fc60007f5e0ff */
[----:B------:R2:W-:Y:S02]  /*2f430*/  STL [R1+0x13a4], R112 ;  /* 0x0013a47001007387 */ /* 0x0005e40000100800 */
[----:B------:R-:W-:Y:S02]  /*2f440*/  IMAD.X R115, R115, 0x1, R0, P2 ;  /* 0x0000000173737824 */ /* 0x000fe400010e0600 */
[----:B------:R3:W-:Y:S01]  /*2f450*/  STL [R1+0x13b0], R22 ;  /* 0x0013b01601007387 */ /* 0x0007e20000100800 */
[----:B-1----:R-:W-:Y:S02]  /*2f460*/  IMAD.MOV.U32 R118, RZ, RZ, R111 ;  /* 0x000000ffff767224 */ /* 0x002fe400078e006f */
[----:B------:R-:W-:Y:S01]  /*2f470*/  IMAD.MOV.U32 R119, RZ, RZ, R112 ;  /* 0x000000ffff777224 */ /* 0x000fe200078e0070 */
[----:B------:R-:W4:Y:S04]  /*2f480*/  LDL.LU R113, [R1+0x174c] ;  /* 0x00174c0001717983 */ /* 0x000f280000300800 */
[----:B------:R-:W-:Y:S04]  /*2f490*/  STL [R1+0x13ac], R115 ;  /* 0x0013ac7301007387 */ /* 0x000fe80000100800 */
[----:B--2---:R-:W2:Y:S04]  /*2f4a0*/  LDL.LU R112, [R1+0x1750] ;  /* 0x0017500001707983 */ /* 0x004ea80000300800 */
[----:B------:R1:W-:Y:S04]  /*2f4b0*/  LDGSTS.E [R5+0xc], desc[UR8][R118.64], P0 ;  /* 0x0000c00076057fae */ /* 0x0003e80008121848 */
[----:B------:R-:W2:Y:S01]  /*2f4c0*/  LDL.LU R111, [R1+0x1754] ;  /* 0x00175400016f7983 */ /* 0x000ea20000300800 */
[----:B-1----:R-:W-:-:S03]  /*2f4d0*/  IMAD.MOV.U32 R118, RZ, RZ, R22 ;  /* 0x000000ffff767224 */ /* 0x002fc600078e0016 */
[----:B---3--:R-:W3:Y:S01]  /*2f4e0*/  LDL.LU R22, [R1+0x1758] ;  /* 0x0017580001167983 */ /* 0x008ee20000300800 */
[----:B------:R-:W-:-:S05]  /*2f4f0*/  IMAD.MOV.U32 R119, RZ, RZ, R115 ;  /* 0x000000ffff777224 */ /* 0x000fca00078e0073 */
[----:B------:R1:W-:Y:S01]  /*2f500*/  LDGSTS.E [R5+0x400c], desc[UR8][R118.64], P0 ;  /* 0x0400c00076057fae */ /* 0x0003e20008121848 */
[----:B------:R-:W-:-:S05]  /*2f510*/  IADD3 R109, P1, R109, R2, RZ ;  /* 0x000000026d6d7210 */ /* 0x000fca0007f3e0ff */
        /* <DEDUP_REMOVED lines=9> */
[----:B------:R-:W-:-:S05]  /*2f5b0*/  IADD3 R23, P2, R23, R2, RZ ;  /* 0x0000000217177210 */ /* 0x000fca0007f5e0ff */
[----:B------:R-:W-:Y:S01]  /*2f5c0*/  IMAD.X R108, R108, 0x1, R0, P2 ;  /* 0x000000016c6c7824 */ /* 0x000fe200010e0600 */
[----:B------:R-:W-:Y:S01]  /*2f5d0*/  STL [R1+0x13c0], R23 ;  /* 0x0013c01701007387 */ /* 0x000fe20000100800 */
[----:B------:R-:W-:Y:S02]  /*2f5e0*/  IMAD.MOV.U32 R118, RZ, RZ, R23 ;  /* 0x000000ffff767224 */ /* 0x000fe400078e0017 */
[----:B------:R-:W-:Y:S01]  /*2f5f0*/  IMAD.MOV.U32 R119, RZ, RZ, R108 ;  /* 0x000000ffff777224 */ /* 0x000fe200078e006c */
[----:B------:R1:W-:Y:S01]  /*2f600*/  STL [R1+0x13bc], R108 ;  /* 0x0013bc6c01007387 */ /* 0x0003e20000100800 */
[----:B------:R-:W-:-:S03]  /*2f610*/  USEL UR12, URZ, 0x4, !UP1 ;  /* 0x000000043f0c7887 */ /* 0x000fc6000c800000 */
[----:B------:R-:W-:Y:S01]  /*2f620*/  LDGSTS.E [R5+0xc00c], desc[UR8][R118.64], P0 ;  /* 0x0c00c00076057fae */ /* 0x000fe20008121848 */
[----:B------:R-:W-:-:S06]  /*2f630*/  USEL UR12, UR12, URZ, !UP0 ;  /* 0x0000003f0c0c7287 */ /* 0x000fcc000c000000 */
[----:B------:R-:W-:Y:S02]  /*2f640*/  ISETP.NE.U32.AND P1, PT, RZ, UR12, PT ;  /* 0x0000000cff007c0c */ /* 0x000fe4000bf25070 */
[----:B----4-:R-:W-:-:S05]  /*2f650*/  IADD3 R114, P3, R114, R2, RZ ;  /* 0x0000000272727210 */ /* 0x010fca0007f7e0ff */
[----:B------:R-:W-:Y:S01]  /*2f660*/  IMAD.X R116, R116, 0x1, R0, P3 ;  /* 0x0000000174747824 */ /* 0x000fe200018e0600 */
[----:B------:R-:W-:Y:S04]  /*2f670*/  STL [R1+0x1748], R114 ;  /* 0x0017487201007387 */ /* 0x000fe80000100800 */
[----:B-1----:R-:W4:Y:S01]  /*2f680*/  LDL.LU R108, [R1+0x1764] ;  /* 0x00176400016c7983 */ /* 0x002f220000300800 */
[----:B------:R-:W-:-:S03]  /*2f690*/  IMAD.MOV.U32 R117, RZ, RZ, R116 ;  /* 0x000000ffff757224 */ /* 0x000fc600078e0074 */
[----:B------:R1:W-:Y:S04]  /*2f6a0*/  STL [R1+0x1744], R116 ;  /* 0x0017447401007387 */ /* 0x0003e80000100800 */
[----:B------:R-:W4:Y:S04]  /*2f6b0*/  LDL.LU R23, [R1+0x1768] ;  /* 0x0017680001177983 */ /* 0x000f280000300800 */
[----:B------:R-:W4:Y:S01]  /*2f6c0*/  LDL.LU R115, [R1+0x176c] ;  /* 0x00176c0001737983 */ /* 0x000f220000300800 */
[----:B-1----:R-:W-:-:S03]  /*2f6d0*/  IMAD.MOV.U32 R116, RZ, RZ, R114 ;  /* 0x000000ffff747224 */ /* 0x002fc600078e0072 */
[----:B------:R-:W4:Y:S04]  /*2f6e0*/  LDL.LU R114, [R1+0x1770] ;  /* 0x0017700001727983 */ /* 0x000f280000300800 */
[----:B------:R1:W-:Y:S01]  /*2f6f0*/  LDGSTS.E [R5+0x10000], desc[UR8][R116.64], P1 ;  /* 0x1000000074057fae */ /* 0x0003e20008921848 */
[----:B--2---:R-:W-:-:S05]  /*2f700*/  IADD3 R112, P0, R112, R2, RZ ;  /* 0x0000000270707210 */ /* 0x004fca0007f1e0ff */
[----:B------:R-:W-:Y:S01]  /*2f710*/  IMAD.X R113, R113, 0x1, R0, P0 ;  /* 0x0000000171717824 */ /* 0x000fe200000e0600 */
[----:B------:R2:W-:Y:S01]  /*2f720*/  STL [R1+0x1750], R112 ;  /* 0x0017507001007387 */ /* 0x0005e20000100800 */
[----:B-1----:R-:W-:-:S03]  /*2f730*/  IMAD.MOV.U32 R116, RZ, RZ, R112 ;  /* 0x000000ffff747224 */ /* 0x002fc600078e0070 */
[----:B------:R1:W-:Y:S01]  /*2f740*/  STL [R1+0x174c], R113 ;  /* 0x00174c7101007387 */ /* 0x0003e20000100800 */
[----:B---3--:R-:W-:Y:S01]  /*2f750*/  IADD3 R22, P2, R22, R2, RZ ;  /* 0x0000000216167210 */ /* 0x008fe20007f5e0ff */
        /* <DEDUP_REMOVED lines=9> */
[----:B---3--:R-:W3:Y:S04]  /*2f7f0*/  LDL.LU R111, [R1+0x177c] ;  /* 0x00177c00016f7983 */ /* 0x008ee80000300800 */
[----:B------:R-:W3:Y:S04]  /*2f800*/  LDL.LU R22, [R1+0x1780] ;  /* 0x0017800001167983 */ /* 0x000ee80000300800 */
[----:B------:R1:W-:Y:S01]  /*2f810*/  LDGSTS.E [R5+0x18000], desc[UR8][R116.64], P1 ;  /* 0x1800000074057fae */ /* 0x0003e20008921848 */
[----:B------:R-:W-:-:S05]  /*2f820*/  IADD3 R109, P0, R109, R2, RZ ;  /* 0x000000026d6d7210 */ /* 0x000fca0007f1e0ff */
[----:B------:R-:W-:Y:S01]  /*2f830*/  IMAD.X R110, R110, 0x1, R0, P0 ;  /* 0x000000016e6e7824 */ /* 0x000fe200000e0600 */
[----:B------:R-:W-:Y:S01]  /*2f840*/  STL [R1+0x1760], R109 ;  /* 0x0017606d01007387 */ /* 0x000fe20000100800 */
[----:B-1----:R-:W-:-:S03]  /*2f850*/  IMAD.MOV.U32 R116, RZ, RZ, R109 ;  /* 0x000000ffff747224 */ /* 0x002fc600078e006d */
[----:B------:R1:W-:Y:S01]  /*2f860*/  STL [R1+0x175c], R110 ;  /* 0x00175c6e01007387 */ /* 0x0003e20000100800 */
[----:B------:R-:W-:Y:S01]  /*2f870*/  IMAD.MOV.U32 R117, RZ, RZ, R110 ;  /* 0x000000ffff757224 */ /* 0x000fe200078e006e */
[----:B------:R-:W-:Y:S02]  /*2f880*/  UISETP.GT.AND UP1, UPT, UR16, 0x39, UPT ;  /* 0x000000391000788c */ /* 0x000fe4000bf24270 */
[----:B-1----:R-:W3:Y:S04]  /*2f890*/  LDL.LU R110, [R1+0x1784] ;  /* 0x00178400016e7983 */ /* 0x002ee80000300800 */
[----:B------:R-:W3:Y:S01]  /*2f8a0*/  LDL.LU R109, [R1+0x1788] ;  /* 0x00178800016d7983 */ /* 0x000ee20000300800 */
[----:B------:R-:W-:-:S03]  /*2f8b0*/  USEL UR12, URZ, 0x4, !UP1 ;  /* 0x000000043f0c7887 */ /* 0x000fc6000c800000 */
[----:B------:R1:W-:Y:S01]  /*2f8c0*/  LDGSTS.E [R5+0x1c000], desc[UR8][R116.64], P1 ;  /* 0x1c00000074057fae */ /* 0x0003e20008921848 */
[----:B------:R-:W-:-:S06]  /*2f8d0*/  USEL UR12, UR12, URZ, !UP0 ;  /* 0x0000003f0c0c7287 */ /* 0x000fcc000c000000 */
[----:B------:R-:W-:Y:S02]  /*2f8e0*/  ISETP.NE.U32.AND P0, PT, RZ, UR12, PT ;  /* 0x0000000cff007c0c */ /* 0x000fe4000bf05070 */
[----:B----4-:R-:W-:-:S05]  /*2f8f0*/  IADD3 R23, P1, R23, R2, RZ ;  /* 0x0000000217177210 */ /* 0x010fca0007f3e0ff */
        /* <DEDUP_REMOVED lines=9> */
[----:B-1----:R-:W4:Y:S04]  /*2f990*/  LDL.LU R108, [R1+0x178c] ;  /* 0x00178c00016c7983 */ /* 0x002f280000300800 */
[----:B------:R1:W-:Y:S04]  /*2f9a0*/  STL [R1+0x176c], R115 ;  /* 0x00176c7301007387 */ /* 0x0003e80000100800 */
[----:B------:R-:W4:Y:S04]  /*2f9b0*/  LDL.LU R23, [R1+0x1790] ;  /* 0x0017900001177983 */ /* 0x000f280000300800 */
[----:B------:R-:W4:Y:S04]  /*2f9c0*/  LDL.LU R117, [R1+0x1794] ;  /* 0x0017940001757983 */ /* 0x000f280000300800 */
[----:B------:R-:W4:Y:S04]  /*2f9d0*/  LDL.LU R116, [R1+0x1798] ;  /* 0x0017980001747983 */ /* 0x000f280000300800 */
[----:B------:R-:W-:Y:S01]  /*2f9e0*/  LDGSTS.E [R5+0x14004], desc[UR8][R114.64], P0 ;  /* 0x1400400072057fae */ /* 0x000fe20008121848 */
[----:B--2---:R-:W-:-:S05]  /*2f9f0*/  IADD3 R112, P1, R112, R2, RZ ;  /* 0x0000000270707210 */ /* 0x004fca0007f3e0ff */
[----:B------:R-:W-:Y:S01]  /*2fa00*/  IMAD.X R113, R113, 0x1, R0, P1 ;  /* 0x0000000171717824 */ /* 0x000fe200008e0600 */
[----:B------:R-:W-:Y:S03]  /*2fa10*/  STL [R1+0x1778], R112 ;  /* 0x0017787001007387 */ /* 0x000fe60000100800 */
[----:B------:R-:W-:Y:S01]  /*2fa20*/  IMAD.MOV.U32 R119, RZ, RZ, R113 ;  /* 0x000000ffff777224 */ /* 0x000fe200078e0071 */
[----:B------:R2:W-:Y:S04]  /*2fa30*/  STL [R1+0x1774], R113 ;  /* 0x0017747101007387 */ /* 0x0005e80000100800 */
[----:B-1----:R-:W4:Y:S04]  /*2fa40*/  LDL.LU R115, [R1+0x179c] ;  /* 0x00179c0001737983 */ /* 0x002f280000300800 */
[----:B--2---:R-:W2:Y:S01]  /*2fa50*/  LDL.LU R113, [R1+0x17a0] ;  /* 0x0017a00001717983 */ /* 0x004ea20000300800 */
[----:B------:R-:W-:-:S05]  /*2fa60*/  IMAD.MOV.U32 R118, RZ, RZ, R112 ;  /* 0x000000ffff767224 */ /* 0x000fca00078e0070 */
[----:B------:R1:W-:Y:S01]  /*2fa70*/  LDGSTS.E [R5+0x18004], desc[UR8][R118.64], P0 ;  /* 0x1800400076057fae */ /* 0x0003e20008121848 */
[----:B---3--:R-:W-:-:S05]  /*2fa80*/  IADD3 R22, P2, R22, R2, RZ ;  /* 0x0000000216167210 */ /* 0x008fca0007f5e0ff */
[----:B------:R-:W-:Y:S01]  /*2fa90*/  IMAD.X R111, R111, 0x1, R0, P2 ;  /* 0x000000016f6f7824 */ /* 0x000fe200010e0600 */
[----:B------:R3:W-:Y:S04]  /*2faa0*/  STL [R1+0x1780], R22 ;  /* 0x0017801601007387 */ /* 0x0007e80000100800 */
[----:B------:R3:W-:Y:S01]  /*2fab0*/  STL [R1+0x177c], R111 ;  /* 0x00177c6f01007387 */ /* 0x0007e20000100800 */
[----:B-1----:R-:W-:Y:S02]  /*2fac0*/  IMAD.MOV.U32 R118, RZ, RZ, R22 ;  /* 0x000000ffff767224 */ /* 0x002fe400078e0016 */
[----:B------:R-:W-:-:S05]  /*2fad0*/  IMAD.MOV.U32 R119, RZ, RZ, R111 ;  /* 0x000000ffff777224 */ /* 0x000fca00078e006f */
[----:B------:R1:W-:Y:S01]  /*2fae0*/  LDGSTS.E [R5+0x1c004], desc[UR8][R118.64], P0 ;  /* 0x1c00400076057fae */ /* 0x0003e20008121848 */
[----:B------:R-:W-:-:S05]  /*2faf0*/  IADD3 R109, P3, R109, R2, RZ ;  /* 0x000000026d6d7210 */ /* 0x000fca0007f7e0ff */
[----:B------:R-:W-:Y:S01]  /*2fb00*/  IMAD.X R110, R110, 0x1, R0, P3 ;  /* 0x000000016e6e7824 */ /* 0x000fe200018e0600 */
[----:B------:R-:W-:Y:S04]  /*2fb10*/  STL [R1+0x1788], R109 ;  /* 0x0017886d01007387 */ /* 0x000fe80000100800 */
[----:B------:R-:W2:Y:S04]  /*2fb20*/  LDL.LU R112, [R1+0x17a4] ;  /* 0x0017a40001707983 */ /* 0x000ea80000300800 */
[----:B------:R1:W-:Y:S04]  /*2fb30*/  STL [R1+0x1784], R110 ;  /* 0x0017846e01007387 */ /* 0x0003e80000100800 */
[----:B---3--:R-:W3:Y:S01]  /*2fb40*/  LDL.LU R22, [R1+0x17a8] ;  /* 0x0017a80001167983 */ /* 0x008ee20000300800 */
[----:B-1----:R-:W-:-:S03]  /*2fb50*/  IMAD.MOV.U32 R119, RZ, RZ, R110 ;  /* 0x000000ffff777224 */ /* 0x002fc600078e006e */
[----:B------:R-:W3:Y:S04]  /*2fb60*/  LDL.LU R111, [R1+0x17ac] ;  /* 0x0017ac00016f7983 */ /* 0x000ee80000300800 */
[----:B------:R-:W3:Y:S01]  /*2fb70*/  LDL.LU R110, [R1+0x17b0] ;  /* 0x0017b000016e7983 */ /* 0x000ee20000300800 */
[----:B------:R-:W-:-:S04]  /*2fb80*/  UISETP.GT.AND UP1, UPT, UR16, 0x3a, UPT ;  /* 0x0000003a1000788c */ /* 0x000fc8000bf24270 */
[----:B------:R-:W-:-:S04]  /*2fb90*/  USEL UR12, URZ, 0x4, !UP1 ;  /* 0x000000043f0c7887 */ /* 0x000fc8000c800000 */
[----:B------:R-:W-:-:S06]  /*2fba0*/  USEL UR12, UR12, URZ, !UP0 ;  /* 0x0000003f0c0c7287 */ /* 0x000fcc000c000000 */
[----:B------:R-:W-:Y:S01]  /*2fbb0*/  ISETP.NE.U32.AND P1, PT, RZ, UR12, PT ;  /* 0x0000000cff007c0c */ /* 0x000fe2000bf25070 */
[----:B------:R-:W-:-:S12]  /*2fbc0*/  IMAD.MOV.U32 R118, RZ, RZ, R109 ;  /* 0x000000ffff767224 */ /* 0x000fd800078e006d */
[----:B------:R1:W-:Y:S01]  /*2fbd0*/  LDGSTS.E [R5+0x10008], desc[UR8][R118.64], P1 ;  /* 0x1000800076057fae */ /* 0x0003e20008921848 */
[----:B------:R-:W-:-:S04]  /*2fbe0*/  UISETP.GT.AND UP1, UPT, UR16, 0x3b, UPT ;  /* 0x0000003b1000788c */ /* 0x000fc8000bf24270 */
[----:B------:R-:W-:-:S04]  /*2fbf0*/  USEL UR12, URZ, 0x4, !UP1 ;  /* 0x000000043f0c7887 */ /* 0x000fc8000c800000 */
[----:B------:R-:W-:Y:S01]  /*2fc00*/  USEL UR12, UR12, URZ, !UP0 ;  /* 0x0000003f0c0c7287 */ /* 0x000fe2000c000000 */
[----:B----4-:R-:W-:-:S05]  /*2fc10*/  IADD3 R23, P0, R23, R2, RZ ;  /* 0x0000000217177210 */ /* 0x010fca0007f1e0ff */
[--C-:B------:R-:W-:Y:S01]  /*2fc20*/  IMAD.X R108, R108, 0x1, R0.reuse, P0 ;  /* 0x000000016c6c7824 */ /* 0x100fe200000e0600 */
[----:B------:R-:W-:Y:S01]  /*2fc30*/  IADD3 R116, P2, R116, R2, RZ ;  /* 0x0000000274747210 */ /* 0x000fe20007f5e0ff */
[----:B------:R-:W-:Y:S04]  /*2fc40*/  STL [R1+0x1790], R23 ;  /* 0x0017901701007387 */ /* 0x000fe80000100800 */
[----:B------:R-:W-:Y:S01]  /*2fc50*/  IMAD.X R117, R117, 0x1, R0, P2 ;  /* 0x0000000175757824 */ /* 0x000fe200010e0600 */
[----:B------:R4:W-:Y:S01]  /*2fc60*/  STL [R1+0x178c], R108 ;  /* 0x00178c6c01007387 */ /* 0x0009e20000100800 */
[----:B-1----:R-:W-:-:S03]  /*2fc70*/  IMAD.MOV.U32 R119, RZ, RZ, R108 ;  /* 0x000000ffff777224 */ /* 0x002fc600078e006c */
[----:B------:R1:W-:Y:S01]  /*2fc80*/  STL [R1+0x1798], R116 ;  /* 0x0017987401007387 */ /* 0x0003e20000100800 */
[----:B------:R-:W-:-:S03]  /*2fc90*/  IMAD.MOV.U32 R118, RZ, RZ, R23 ;  /* 0x000000ffff767224 */ /* 0x000fc600078e0017 */
[----:B------:R-:W3:Y:S04]  /*2fca0*/  LDL.LU R114, [R1+0x17b4] ;  /* 0x0017b40001727983 */ /* 0x000ee80000300800 */
[----:B------:R1:W-:Y:S04]  /*2fcb0*/  STL [R1+0x1794], R117 ;  /* 0x0017947501007387 */ /* 0x0003e80000100800 */
[----:B------:R-:W3:Y:S04]  /*2fcc0*/  LDL.LU R109, [R1+0x17b8] ;  /* 0x0017b800016d7983 */ /* 0x000ee80000300800 */
[----:B----4-:R-:W4:Y:S04]  /*2fcd0*/  LDL.LU R108, [R1+0x17bc] ;  /* 0x0017bc00016c7983 */ /* 0x010f280000300800 */
[----:B------:R-:W4:Y:S04]  /*2fce0*/  LDL.LU R23, [R1+0x17c0] ;  /* 0x0017c00001177983 */ /* 0x000f280000300800 */
[----:B------:R-:W-:Y:S04]  /*2fcf0*/  LDGSTS.E [R5+0x14008], desc[UR8][R118.64], P1 ;  /* 0x1400800076057fae */ /* 0x000fe80008921848 */
[----:B------:R1:W-:Y:S01]  /*2fd00*/  LDGSTS.E [R5+0x18008], desc[UR8][R116.64], P1 ;  /* 0x1800800074057fae */ /* 0x0003e20008921848 */
[----:B--2---:R-:W-:-:S05]  /*2fd10*/  IADD3 R113, P0, R113, R2, RZ ;  /* 0x0000000271717210 */ /* 0x004fca0007f1e0ff */
[----:B------:R-:W-:Y:S02]  /*2fd20*/  IMAD.X R115, R115, 0x1, R0, P0 ;  /* 0x0000000173737824 */ /* 0x000fe400000e0600 */
[----:B-1----:R-:W-:Y:S02]  /*2fd30*/  IMAD.MOV.U32 R116, RZ, RZ, R113 ;  /* 0x000000ffff747224 */ /* 0x002fe400078e0071 */
[----:B------:R-:W-:Y:S01]  /*2fd40*/  IMAD.MOV.U32 R117, RZ, RZ, R115 ;  /* 0x000000ffff757224 */ /* 0x000fe200078e0073 */
[----:B------:R-:W-:Y:S01]  /*2fd50*/  STL [R1+0x17a0], R113 ;  /* 0x0017a07101007387 */ /* 0x000fe20000100800 */
[----:B------:R-:W-:-:S03]  /*2fd60*/  ISETP.NE.U32.AND P0, PT, RZ, UR12, PT ;  /* 0x0000000cff007c0c */ /* 0x000fc6000bf05070 */
[----:B------:R1:W-:Y:S04]  /*2fd70*/  LDGSTS.E [R5+0x1c008], desc[UR8][R116.64], P1 ;  /* 0x1c00800074057fae */ /* 0x0003e80008921848 */
[----:B------:R2:W-:Y:S04]  /*2fd80*/  STL [R1+0x179c], R115 ;  /* 0x00179c7301007387 */ /* 0x0005e80000100800 */
[----:B--2---:R-:W2:Y:S04]  /*2fd90*/  LDL.LU R115, [R1+0x13c4] ;  /* 0x0013c40001737983 */ /* 0x004ea80000300800 */
[----:B------:R-:W2:Y:S01]  /*2fda0*/  LDL.LU R113, [R1+0x13c8] ;  /* 0x0013c80001717983 */ /* 0x000ea20000300800 */
[----:B---3--:R-:W-:-:S05]  /*2fdb0*/  IADD3 R22, P1, R22, R2, RZ ;  /* 0x0000000216167210 */ /* 0x008fca0007f3e0ff */
[----:B------:R-:W-:Y:S01]  /*2fdc0*/  IMAD.X R112, R112, 0x1, R0, P1 ;  /* 0x0000000170707824 */ /* 0x000fe200008e0600 */
[----:B------:R-:W-:Y:S01]  /*2fdd0*/  IADD3 R110, P2, R110, R2, RZ ;  /* 0x000000026e6e7210 */ /* 0x000fe20007f5e0ff */
[----:B------:R3:W-:Y:S01]  /*2fde0*/  STL [R1+0x17a8], R22 ;  /* 0x0017a81601007387 */ /* 0x0007e20000100800 */
[----:B-1----:R-:W-:Y:S02]  /*2fdf0*/  IMAD.MOV.U32 R116, RZ, RZ, R22 ;  /* 0x000000ffff747224 */ /* 0x002fe400078e0016 */
[----:B------:R-:W-:Y:S01]  /*2fe00*/  IMAD.MOV.U32 R117, RZ, RZ, R112 ;  /* 0x000000ffff757224 */ /* 0x000fe200078e0070 */
[----:B------:R1:W-:Y:S01]  /*2fe10*/  STL [R1+0x17a4], R112 ;  /* 0x0017a47001007387 */ /* 0x0003e20000100800 */
[----:B------:R-:W-:-:S03]  /*2fe20*/  IMAD.X R111, R111, 0x1, R0, P2 ;  /* 0x000000016f6f7824 */ /* 0x000fc600010e0600 */
[----:B------:R-:W-:Y:S04]  /*2fe30*/  STL [R1+0x17b0], R110 ;  /* 0x0017b06e01007387 */ /* 0x000fe80000100800 */
[----:B---3--:R-:W3:Y:S04]  /*2fe40*/  LDL.LU R22, [R1+0x13d0] ;  /* 0x0013d00001167983 */ /* 0x008ee80000300800 */
[----:B------:R1:W-:Y:S04]  /*2fe50*/  STL [R1+0x17ac], R111 ;  /* 0x0017ac6f01007387 */ /* 0x0003e80000100800 */
[----:B------:R1:W-:Y:S04]  /*2fe60*/  LDGSTS.E [R5+0x1000c], desc[UR8][R116.64], P0 ;  /* 0x1000c00074057fae */ /* 0x0003e80008121848 */
[----:B-1----:R-:W3:Y:S01]  /*2fe70*/  LDL.LU R112, [R1+0x13cc] ;  /* 0x0013cc0001707983 */ /* 0x002ee20000300800 */
[----:B------:R-:W-:-:S02]  /*2fe80*/  IMAD.MOV.U32 R117, RZ, RZ, R111 ;  /* 0x000000ffff757224 */ /* 0x000fc400078e006f */
[----:B------:R-:W-:Y:S01]  /*2fe90*/  IMAD.MOV.U32 R116, RZ, RZ, R110 ;  /* 0x000000ffff747224 */ /* 0x000fe200078e006e */
[----:B------:R-:W3:Y:S04]  /*2fea0*/  LDL.LU R111, [R1+0x13d4] ;  /* 0x0013d400016f7983 */ /* 0x000ee80000300800 */
[----:B------:R-:W3:Y:S01]  /*2feb0*/  LDL.LU R110, [R1+0x13d8] ;  /* 0x0013d800016e7983 */ /* 0x000ee20000300800 */
[----:B------:R-:W1:Y:S03]  /*2fec0*/  S2R R153, SR_TID.X ;  /* 0x0000000000997919 */ /* 0x000e660000002100 */
[----:B------:R4:W-:Y:S01]  /*2fed0*/  LDGSTS.E [R5+0x1400c], desc[UR8][R116.64], P0 ;  /* 0x1400c00074057fae */ /* 0x0009e20008121848 */
[----:B------:R-:W-:-:S04]  /*2fee0*/  UISETP.GT.AND UP1, UPT, UR16, 0x1c, UPT ;  /* 0x0000001c1000788c */ /* 0x000fc8000bf24270 */
[----:B------:R-:W-:-:S04]  /*2fef0*/  USEL UR12, URZ, 0x4, !UP1 ;  /* 0x000000043f0c7887 */ /* 0x000fc8000c800000 */
[----:B------:R-:W-:Y:S01]  /*2ff00*/  USEL UR12, UR12, URZ, !UP0 ;  /* 0x0000003f0c0c7287 */ /* 0x000fe2000c000000 */
[C---:B-1----:R-:W-:Y:S01]  /*2ff10*/  IMAD.SHL.U32 R152, R153.reuse, 0x10, RZ ;  /* 0x0000001099987824 */ /* 0x042fe200078e00ff */
[----:B------:R-:W-:Y:S02]  /*2ff20*/  LOP3.LUT R153, R153, 0x7f, RZ, 0xc0, !PT ;  /* 0x0000007f99997812 */ /* 0x000fe400078ec0ff */
[----:B------:R-:W-:-:S05]  /*2ff30*/  IADD3 R109, P1, R109, R2, RZ ;  /* 0x000000026d6d7210 */ /* 0x000fca0007f3e0ff */
[--C-:B------:R-:W-:Y:S01]  /*2ff40*/  IMAD.X R114, R114, 0x1, R0.reuse, P1 ;  /* 0x0000000172727824 */ /* 0x100fe200008e0600 */
[----:B----4-:R-:W-:Y:S01]  /*2ff50*/  IADD3 R23, P2, R23, R2, RZ ;  /* 0x0000000217177210 */ /* 0x010fe20007f5e0ff */
[----:B------:R1:W-:Y:S04]  /*2ff60*/  STL [R1+0x17b8], R109 ;  /* 0x0017b86d01007387 */ /* 0x0003e80000100800 */
[----:B------:R-:W-:Y:S01]  /*2ff70*/  IMAD.X R108, R108, 0x1, R0, P2 ;  /* 0x000000016c6c7824 */ /* 0x000fe200010e0600 */
[----:B------:R4:W-:Y:S01]  /*2ff80*/  STL [R1+0x17b4], R114 ;  /* 0x0017b47201007387 */ /* 0x0009e20000100800 */
[----:B------:R-:W-:Y:S02]  /*2ff90*/  IMAD.MOV.U32 R116, RZ, RZ, R109 ;  /* 0x000000ffff747224 */ /* 0x000fe400078e006d */
[----:B------:R-:W-:Y:S01]  /*2ffa0*/  IMAD.MOV.U32 R117, RZ, RZ, R114 ;  /* 0x000000ffff757224 */ /* 0x000fe200078e0072 */
[----:B------:R-:W-:Y:S04]  /*2ffb0*/  STL [R1+0x17c0], R23 ;  /* 0x0017c01701007387 */ /* 0x000fe80000100800 */
[----:B------:R4:W-:Y:S04]  /*2ffc0*/  STL [R1+0x17bc], R108 ;  /* 0x0017bc6c01007387 */ /* 0x0009e80000100800 */
[----:B-1----:R-:W3:Y:S04]  /*2ffd0*/  LDL.LU R109, [R1+0x13e0] ;  /* 0x0013e000016d7983 */ /* 0x002ee80000300800 */
[----:B------:R1:W-:Y:S04]  /*2ffe0*/  LDGSTS.E [R5+0x1800c], desc[UR8][R116.64], P0 ;  /* 0x1800c00074057fae */ /* 0x0003e80008121848 */
[----:B----4-:R-:W4:Y:S01]  /*2fff0*/  LDL.LU R114, [R1+0x13dc] ;  /* 0x0013dc0001727983 */ /* 0x010f220000300800 */
[----:B-1----:R-:W-:-:S02]  /*30000*/  IMAD.MOV.U32 R116, RZ, RZ, R23 ;  /* 0x000000ffff747224 */ /* 0x002fc400078e0017 */
[----:B------:R-:W-:Y:S02]  /*30010*/  IMAD.MOV.U32 R117, RZ, RZ, R108 ;  /* 0x000000ffff757224 */ /* 0x000fe400078e006c */
[----:B------:R-:W4:Y:S04]  /*30020*/  LDL.LU R108, [R1+0x13e4] ;  /* 0x0013e400016c7983 */ /* 0x000f280000300800 */
[----:B------:R1:W-:Y:S04]  /*30030*/  LDGSTS.E [R5+0x1c00c], desc[UR8][R116.64], P0 ;  /* 0x1c00c00074057fae */ /* 0x0003e80008121848 */
[----:B------:R-:W4:Y:S01]  /*30040*/  LDL.LU R23, [R1+0x13e8] ;  /* 0x0013e80001177983 */ /* 0x000f220000300800 */
[----:B-1----:R-:W-:-:S05]  /*30050*/  LOP3.LUT R116, R152, 0x70, RZ, 0xc0, !PT ;  /* 0x0000007098747812 */ /* 0x002fca00078ec0ff */
[----:B------:R-:W-:-:S05]  /*30060*/  IMAD R116, R153, 0x80, R116 ;  /* 0x0000008099747824 */ /* 0x000fca00078e0274 */
[----:B------:R-:W-:Y:S02]  /*30070*/  LOP3.LUT R116, R116, 0x70, RZ, 0x3c, !PT ;  /* 0x0000007074747812 */ /* 0x000fe400078e3cff */
[----:B------:R-:W-:Y:S02]  /*30080*/  ISETP.NE.U32.AND P0, PT, RZ, UR12, PT ;  /* 0x0000000cff007c0c */ /* 0x000fe4000bf05070 */
[----:B--2---:R-:W-:-:S05]  /*30090*/  IADD3 R113, P1, R113, R2, RZ ;  /* 0x0000000271717210 */ /* 0x004fca0007f3e0ff */
[----:B------:R-:W-:Y:S01]  /*300a0*/  IMAD.X R115, R115, 0x1, R0, P1 ;  /* 0x0000000173737824 */ /* 0x000fe200008e0600 */
[----:B------:R1:W-:Y:S01]  /*300b0*/  STL [R1+0x13c8], R113 ;  /* 0x0013c87101007387 */ /* 0x0003e20000100800 */
[----:B------:R-:W-:-:S03]  /*300c0*/  VIADD R5, R116, UR17 ;  /* 0x0000001174057c36 */ /* 0x000fc60008000000 */
[----:B------:R-:W-:Y:S04]  /*300d0*/  STL [R1+0x13c4], R115 ;  /* 0x0013c47301007387 */ /* 0x000fe80000100800 */
[----:B------:R-:W2:Y:S04]  /*300e0*/  LDL.LU R117, [R1+0x13ec] ;  /* 0x0013ec0001757983 */ /* 0x000ea80000300800 */
[----:B------:R-:W2:Y:S01]  /*300f0*/  LDL.LU R116, [R1+0x13f0] ;  /* 0x0013f00001747983 */ /* 0x000ea20000300800 */
[----:B------:R-:W-:Y:S02]  /*30100*/  IMAD.MOV.U32 R118, RZ, RZ, R113 ;  /* 0x000000ffff767224 */ /* 0x000fe400078e0071 */
[----:B------:R-:W-:-:S05]  /*30110*/  IMAD.MOV.U32 R119, RZ, RZ, R115 ;  /* 0x000000ffff777224 */ /* 0x000fca00078e0073 */
[----:B------:R4:W-:Y:S01]  /*30120*/  LDGSTS.E [R5], desc[UR8][R118.64], P0 ;  /* 0x0000000076057fae */ /* 0x0009e20008121848 */
[----:B---3--:R-:W-:-:S05]  /*30130*/  IADD3 R22, P1, R22, R2, RZ ;  /* 0x0000000216167210 */ /* 0x008fca0007f3e0ff */
[----:B------:R-:W-:Y:S01]  /*30140*/  STL [R1+0x13d0], R22 ;  /* 0x0013d01601007387 */ /* 0x000fe20000100800 */
[----:B------:R-:W-:-:S04]  /*30150*/  IMAD.X R112, R112, 0x1, R0, P1 ;  /* 0x0000000170707824 */ /* 0x000fc800008e0600 */
[----:B-1----:R-:W-:Y:S01]  /*30160*/  IMAD.MOV.U32 R113, RZ, RZ, R112 ;  /* 0x000000ffff717224 */ /* 0x002fe200078e0070 */
[----:B------:R1:W-:Y:S01]  /*30170*/  STL [R1+0x13cc], R112 ;  /* 0x0013cc7001007387 */ /* 0x0003e20000100800 */
[----:B------:R-:W-:Y:S01]  /*30180*/  IADD3 R110, P2, R110, R2, RZ ;  /* 0x000000026e6e7210 */ /* 0x000fe20007f5e0ff */
[----:B-1----:R-:W-:-:S04]  /*30190*/  IMAD.MOV.U32 R112, RZ, RZ, R22 ;  /* 0x000000ffff707224 */ /* 0x002fc800078e0016 */
[----:B------:R-:W-:Y:S01]  /*301a0*/  IMAD.X R111, R111, 0x1, R0, P2 ;  /* 0x000000016f6f7824 */ /* 0x000fe200010e0600 */
[----:B------:R-:W-:Y:S04]  /*301b0*/  STL [R1+0x13d8], R110 ;  /* 0x0013d86e01007387 */ /* 0x000fe80000100800 */
[----:B------:R-:W3:Y:S04]  /*301c0*/  LDL.LU R22, [R1+0x13f8] ;  /* 0x0013f80001167983 */ /* 0x000ee80000300800 */
[----:B------:R1:W-:Y:S04]  /*301d0*/  STL [R1+0x13d4], R111 ;  /* 0x0013d46f01007387 */ /* 0x0003e80000100800 */
[----:B------:R-:W-:Y:S04]  /*301e0*/  LDGSTS.E [R5+0x4000], desc[UR8][R112.64], P0 ;  /* 0x0400000070057fae */ /* 0x000fe80008121848 */
[----:B------:R-:W-:Y:S04]  /*301f0*/  LDGSTS.E [R5+0x8000], desc[UR8][R110.64], P0 ;  /* 0x080000006e057fae */ /* 0x000fe80008121848 */
[----:B------:R-:W3:Y:S04]  /*30200*/  LDL.LU R113, [R1+0x13f4] ;  /* 0x0013f40001717983 */ /* 0x000ee80000300800 */
[----:B------:R-:W3:Y:S04]  /*30210*/  LDL.LU R112, [R1+0x13fc] ;  /* 0x0013fc0001707983 */ /* 0x000ee80000300800 */
[----:B-1----:R-:W3:Y:S04]  /*30220*/  LDL.LU R111, [R1+0x1400] ;  /* 0x00140000016f7983 */ /* 0x002ee80000300800 */
[----:B------:R-:W3:Y:S01]  /*30230*/  LDL.LU R110, [R1+0x1404] ;  /* 0x00140400016e7983 */ /* 0x000ee20000300800 */
[----:B------:R-:W-:-:S04]  /*30240*/  UISETP.GT.AND UP1, UPT, UR16, 0x1d, UPT ;  /* 0x0000001d1000788c */ /* 0x000fc8000bf24270 */
[----:B------:R-:W-:-:S04]  /*30250*/  USEL UR12, URZ, 0x4, !UP1 ;  /* 0x000000043f0c7887 */ /* 0x000fc8000c800000 */
[----:B------:R-:W-:Y:S01]  /*30260*/  USEL UR12, UR12, URZ, !UP0 ;  /* 0x0000003f0c0c7287 */ /* 0x000fe2000c000000 */
[----:B------:R-:W-:-:S05]  /*30270*/  IADD3 R109, P1, R109, R2, RZ ;  /* 0x000000026d6d7210 */ /* 0x000fca0007f3e0ff */
[----:B----4-:R-:W-:Y:S01]  /*30280*/  IMAD.X R114, R114, 0x1, R0, P1 ;  /* 0x0000000172727824 */ /* 0x010fe200008e0600 */
[----:B------:R-:W-:Y:S03]  /*30290*/  STL [R1+0x13e0], R109 ;  /* 0x0013e06d01007387 */ /* 0x000fe60000100800 */
[----:B------:R-:W-:Y:S01]  /*302a0*/  IMAD.MOV.U32 R115, RZ, RZ, R114 ;  /* 0x000000ffff737224 */ /* 0x000fe200078e0072 */
[----:B------:R1:W-:Y:S02]  /*302b0*/  STL [R1+0x13dc], R114 ;  /* 0x0013dc7201007387 */ /* 0x0003e40000100800 */
[----:B-1----:R-:W-:Y:S02]  /*302c0*/  IMAD.MOV.U32 R114, RZ, RZ, R109 ;  /* 0x000000ffff727224 */ /* 0x002fe400078e006d */
[----:B------:R-:W4:Y:S01]  /*302d0*/  LDL.LU R109, [R1+0x1408] ;  /* 0x00140800016d7983 */ /* 0x000f220000300800 */
[----:B------:R-:W-:-:S03]  /*302e0*/  IADD3 R23, P1, R23, R2, RZ ;  /* 0x0000000217177210 */ /* 0x000fc60007f3e0ff */
[----:B------:R-:W-:Y:S01]  /*302f0*/  LDGSTS.E [R5+0xc000], desc[UR8][R114.64], P0 ;  /* 0x0c00000072057fae */ /* 0x000fe20008121848 */
[----:B------:R-:W-:Y:S01]  /*30300*/  ISETP.NE.U32.AND P0, PT, RZ, UR12, PT ;  /* 0x0000000cff007c0c */ /* 0x000fe2000bf05070 */
[----:B------:R-:W-:Y:S02]  /*30310*/  IMAD.X R108, R108, 0x1, R0, P1 ;  /* 0x000000016c6c7824 */ /* 0x000fe400008e0600 */
[----:B------:R-:W-:Y:S04]  /*30320*/  STL [R1+0x13e8], R23 ;  /* 0x0013e81701007387 */ /* 0x000fe80000100800 */
[----:B------:R1:W-:Y:S01]  /*30330*/  STL [R1+0x13e4], R108 ;  /* 0x0013e46c01007387 */ /* 0x0003e20000100800 */
[----:B------:R-:W-:Y:S02]  /*30340*/  IMAD.MOV.U32 R119, RZ, RZ, R108 ;  /* 0x000000ffff777224 */ /* 0x000fe400078e006c */
[----:B------:R-:W-:-:S05]  /*30350*/  IMAD.MOV.U32 R118, RZ, RZ, R23 ;  /* 0x000000ffff767224 */ /* 0x000fca00078e0017 */
[----:B------:R-:W-:Y:S01]  /*30360*/  LDGSTS.E [R5+0x4], desc[UR8][R118.64], P0 ;  /* 0x0000400076057fae */ /* 0x000fe20008121848 */
[----:B--2---:R-:W-:-:S05]  /*30370*/  IADD3 R116, P2, R116, R2, RZ ;  /* 0x0000000274747210 */ /* 0x004fca0007f5e0ff */
[----:B------:R-:W-:Y:S01]  /*30380*/  IMAD.X R117, R117, 0x1, R0, P2 ;  /* 0x0000000175757824 */ /* 0x000fe200010e0600 */
[----:B------:R2:W-:Y:S04]  /*30390*/  STL [R1+0x13f0], R116 ;  /* 0x0013f07401007387 */ /* 0x0005e80000100800 */
[----:B------:R-:W4:Y:S04]  /*303a0*/  LDL.LU R115, [R1+0x140c] ;  /* 0x00140c0001737983 */ /* 0x000f280000300800 */
[----:B------:R-:W-:Y:S04]  /*303b0*/  STL [R1+0x13ec], R117 ;  /* 0x0013ec7501007387 */ /* 0x000fe80000100800 */
[----:B------:R-:W4:Y:S04]  /*303c0*/  LDL.LU R114, [R1+0x1410] ;  /* 0x0014100001727983 */ /* 0x000f280000300800 */
[----:B-1----:R-:W4:Y:S04]  /*303d0*/  LDL.LU R108, [R1+0x1414] ;  /* 0x00141400016c7983 */ /* 0x002f280000300800 */
[----:B------:R-:W4:Y:S04]  /*303e0*/  LDL.LU R23, [R1+0x1418] ;  /* 0x0014180001177983 */ /* 0x000f280000300800 */
[----:B------:R2:W-:Y:S01]  /*303f0*/  LDGSTS.E [R5+0x4004], desc[UR8][R116.64], P0 ;  /* 0x0400400074057fae */ /* 0x0005e20008121848 */
[----:B---3--:R-:W-:-:S05]  /*30400*/  IADD3 R22, P1, R22, R2, RZ ;  /* 0x0000000216167210 */ /* 0x008fca0007f3e0ff */
[----:B------:R1:W-:Y:S01]  /*30410*/  STL [R1+0x13f8], R22 ;  /* 0x0013f81601007387 */ /* 0x0003e20000100800 */
[----:B--2---:R-:W-:Y:S02]  /*30420*/  IMAD.MOV.U32 R116, RZ, RZ, R22 ;  /* 0x000000ffff747224 */ /* 0x004fe400078e0016 */
[----:B------:R-:W-:-:S05]  /*30430*/  IMAD.X R113, R113, 0x1, R0, P1 ;  /* 0x0000000171717824 */ /* 0x000fca00008e0600 */
[----:B------:R2:W-:Y:S04]  /*30440*/  STL [R1+0x13f4], R113 ;  /* 0x0013f47101007387 */ /* 0x0005e80000100800 */
[----:B-1----:R-:W3:Y:S01]  /*30450*/  LDL.LU R22, [R1+0x1420] ;  /* 0x0014200001167983 */ /* 0x002ee20000300800 */
[----:B------:R-:W-:-:S03]  /*30460*/  IMAD.MOV.U32 R117, RZ, RZ, R113 ;  /* 0x000000ffff757224 */ /* 0x000fc600078e0071 */
[----:B--2---:R-:W2:Y:S01]  /*30470*/  LDL.LU R113, [R1+0x141c] ;  /* 0x00141c0001717983 */ /* 0x004ea20000300800 */
[----:B------:R-:W-:Y:S01]  /*30480*/  IADD3 R111, P2, R111, R2, RZ ;  /* 0x000000026f6f7210 */ /* 0x000fe20007f5e0ff */
[----:B------:R-:W-:Y:S02]  /*30490*/  UISETP.GT.AND UP1, UPT, UR16, 0x1e, UPT ;  /* 0x0000001e1000788c */ /* 0x000fe4000bf24270 */
[----:B------:R1:W-:Y:S02]  /*304a0*/  LDGSTS.E [R5+0x8004], desc[UR8][R116.64], P0 ;  /* 0x0800400074057fae */ /* 0x0003e40008121848 */
[----:B------:R-:W-:Y:S02]  /*304b0*/  IMAD.X R112, R112, 0x1, R0, P2 ;  /* 0x0000000170707824 */ /* 0x000fe400010e0600 */
[----:B------:R-:W-:Y:S04]  /*304c0*/  STL [R1+0x1400], R111 ;  /* 0x0014006f01007387 */ /* 0x000fe80000100800 */
[----:B------:R4:W-:Y:S01]  /*304d0*/  STL [R1+0x13fc], R112 ;  /* 0x0013fc7001007387 */ /* 0x0009e20000100800 */
[----:B-1----:R-:W-:-:S02]  /*304e0*/  IMAD.MOV.U32 R116, RZ, RZ, R111 ;  /* 0x000000ffff747224 */ /* 0x002fc400078e006f */
[----:B------:R-:W-:Y:S01]  /*304f0*/  IMAD.MOV.U32 R117, RZ, RZ, R112 ;  /* 0x000000ffff757224 */ /* 0x000fe200078e0070 */
[----:B------:R-:W-:-:S04]  /*30500*/  USEL UR12, URZ, 0x4, !UP1 ;  /* 0x000000043f0c7887 */ /* 0x000fc8000c800000 */
[----:B------:R1:W-:Y:S01]  /*30510*/  LDGSTS.E [R5+0xc004], desc[UR8][R116.64], P0 ;  /* 0x0c00400074057fae */ /* 0x0003e20008121848 */
[----:B------:R-:W-:-:S06]  /*30520*/  USEL UR12, UR12, URZ, !UP0 ;  /* 0x0000003f0c0c7287 */ /* 0x000fcc000c000000 */
[----:B------:R-:W-:Y:S02]  /*30530*/  ISETP.NE.U32.AND P1, PT, RZ, UR12, PT ;  /* 0x0000000cff007c0c */ /* 0x000fe4000bf25070 */
[----:B----4-:R-:W-:-:S05]  /*30540*/  IADD3 R109, P3, R109, R2, RZ ;  /* 0x000000026d6d7210 */ /* 0x010fca0007f7e0ff */
[----:B------:R-:W-:Y:S01]  /*30550*/  IMAD.X R110, R110, 0x1, R0, P3 ;  /* 0x000000016e6e7824 */ /* 0x000fe200018e0600 */
[----:B------:R-:W-:Y:S04]  /*30560*/  STL [R1+0x1408], R109 ;  /* 0x0014086d01007387 */ /* 0x000fe80000100800 */
[----:B------:R-:W4:Y:S01]  /*30570*/  LDL.LU R112, [R1+0x1424] ;  /* 0x0014240001707983 */ /* 0x000f220000300800 */
[----:B-1----:R-:W-:-:S03]  /*30580*/  IMAD.MOV.U32 R117, RZ, RZ, R110 ;  /* 0x000000ffff757224 */ /* 0x002fc600078e006e */
[----:B------:R1:W-:Y:S01]  /*30590*/  STL [R1+0x1404], R110 ;  /* 0x0014046e01007387 */ /* 0x0003e20000100800 */
[----:B------:R-:W-:-:S03]  /*305a0*/  IMAD.MOV.U32 R116, RZ, RZ, R109 ;  /* 0x000000ffff747224 */ /* 0x000fc600078e006d */
[----:B------:R-:W4:Y:S04]  /*305b0*/  LDL.LU R111, [R1+0x1428] ;  /* 0x00142800016f7983 */ /* 0x000f280000300800 */
[----:B------:R-:W-:Y:S04]  /*305c0*/  LDGSTS.E [R5+0x8], desc[UR8][R116.64], P1 ;  /* 0x0000800074057fae */ /* 0x000fe80008921848 */
[----:B-1----:R-:W4:Y:S04]  /*305d0*/  LDL.LU R110, [R1+0x142c] ;  /* 0x00142c00016e7983 */ /* 0x002f280000300800 */
[----:B------:R-:W4:Y:S01]  /*305e0*/  LDL.LU R109, [R1+0x1430] ;  /* 0x00143000016d7983 */ /* 0x000f220000300800 */
[----:B------:R-:W-:-:S05]  /*305f0*/  IADD3 R114, P0, R114, R2, RZ ;  /* 0x0000000272727210 */ /* 0x000fca0007f1e0ff */
[--C-:B------:R-:W-:Y:S01]  /*30600*/  IMAD.X R115, R115, 0x1, R0.reuse, P0 ;  /* 0x0000000173737824 */ /* 0x100fe200000e0600 */
[----:B------:R-:W-:Y:S01]  /*30610*/  IADD3 R23, P2, R23, R2, RZ ;  /* 0x0000000217177210 */ /* 0x000fe20007f5e0ff */
[----:B------:R1:W-:Y:S04]  /*30620*/  STL [R1+0x1410], R114 ;  /* 0x0014107201007387 */ /* 0x0003e80000100800 */
[----:B------:R-:W-:Y:S01]  /*30630*/  IMAD.X R108, R108, 0x1, R0, P2 ;  /* 0x000000016c6c7824 */ /* 0x000fe200010e0600 */
[----:B------:R1:W-:Y:S04]  /*30640*/  STL [R1+0x140c], R115 ;  /* 0x00140c7301007387 */ /* 0x0003e80000100800 */
[----:B------:R1:W-:Y:S04]  /*30650*/  LDGSTS.E [R5+0x4008], desc[UR8][R114.64], P1 ;  /* 0x0400800072057fae */ /* 0x0003e80008921848 */
[----:B------:R-:W-:Y:S04]  /*30660*/  STL [R1+0x1418], R23 ;  /* 0x0014181701007387 */ /* 0x000fe80000100800 */
[----:B------:R1:W-:Y:S02]  /*30670*/  STL [R1+0x1414], R108 ;  /* 0x0014146c01007387 */ /* 0x0003e40000100800 */
[----:B-1----:R-:W-:-:S02]  /*30680*/  IMAD.MOV.U32 R114, RZ, RZ, R23 ;  /* 0x000000ffff727224 */ /* 0x002fc400078e0017 */
[----:B------:R-:W4:Y:S01]  /*30690*/  LDL.LU R116, [R1+0x1438] ;  /* 0x0014380001747983 */ /* 0x000f220000300800 */
[----:B------:R-:W-:-:S03]  /*306a0*/  IMAD.MOV.U32 R115, RZ, RZ, R108 ;  /* 0x000000ffff737224 */ /* 0x000fc600078e006c */
[----:B------:R-:W4:Y:S04]  /*306b0*/  LDL.LU R117, [R1+0x1434] ;  /* 0x0014340001757983 */ /* 0x000f280000300800 */
[----:B------:R-:W4:Y:S04]  /*306c0*/  LDL.LU R108, [R1+0x143c] ;  /* 0x00143c00016c7983 */ /* 0x000f280000300800 */
[----:B------:R-:W-:Y:S04]  /*306d0*/  LDGSTS.E [R5+0x8008], desc[UR8][R114.64], P1 ;  /* 0x0800800072057fae */ /* 0x000fe80008921848 */
[----:B------:R-:W4:Y:S04]  /*306e0*/  LDL.LU R23, [R1+0x1440] ;  /* 0x0014400001177983 */ /* 0x000f280000300800 */
[----:B------:R-:W4:Y:S01]  /*306f0*/  LDL.LU R114, [R1+0x17c4] ;  /* 0x0017c40001727983 */ /* 0x000f220000300800 */
[----:B---3--:R-:W-:-:S05]  /*30700*/  IADD3 R22, P0, R22, R2, RZ ;  /* 0x0000000216167210 */ /* 0x008fca0007f1e0ff */
[----:B--2---:R-:W-:Y:S01]  /*30710*/  IMAD.X R113, R113, 0x1, R0, P0 ;  /* 0x0000000171717824 */ /* 0x004fe200000e0600 */
[----:B------:R1:W-:Y:S01]  /*30720*/  STL [R1+0x1420], R22 ;  /* 0x0014201601007387 */ /* 0x0003e20000100800 */
[----:B------:R-:W-:-:S03]  /*30730*/  IMAD.MOV.U32 R118, RZ, RZ, R22 ;  /* 0x000000ffff767224 */ /* 0x000fc600078e0016 */
[----:B------:R2:W-:Y:S04]  /*30740*/  STL [R1+0x141c], R113 ;  /* 0x00141c7101007387 */ /* 0x0005e80000100800 */
[----:B-1----:R-:W3:Y:S01]  /*30750*/  LDL.LU R22, [R1+0x17c8] ;  /* 0x0017c80001167983 */ /* 0x002ee20000300800 */
[----:B------:R-:W-:Y:S01]  /*30760*/  IMAD.MOV.U32 R119, RZ, RZ, R113 ;  /* 0x000000ffff777224 */ /* 0x000fe200078e0071 */
[----:B------:R-:W-:-:S04]  /*30770*/  UISETP.GT.AND UP1, UPT, UR16, 0x1f, UPT ;  /* 0x0000001f1000788c */ /* 0x000fc8000bf24270 */
[----:B------:R1:W-:Y:S01]  /*30780*/  LDGSTS.E [R5+0xc008], desc[UR8][R118.64], P1 ;  /* 0x0c00800076057fae */ /* 0x0003e20008921848 */
[----:B------:R-:W-:-:S04]  /*30790*/  USEL UR12, URZ, 0x4, !UP1 ;  /* 0x000000043f0c7887 */ /* 0x000fc8000c800000 */
[----:B------:R-:W-:-:S06]  /*307a0*/  USEL UR12, UR12, URZ, !UP0 ;  /* 0x0000003f0c0c7287 */ /* 0x000fcc000c000000 */
[----:B------:R-:W-:Y:S02]  /*307b0*/  ISETP.NE.U32.AND P0, PT, RZ, UR12, PT ;  /* 0x0000000cff007c0c */ /* 0x000fe4000bf05070 */
[----:B----4-:R-:W-:-:S05]  /*307c0*/  IADD3 R111, P1, R111, R2, RZ ;  /* 0x000000026f6f7210 */ /* 0x010fca0007f3e0ff */
[----:B------:R-:W-:Y:S01]  /*307d0*/  IMAD.X R112, R112, 0x1, R0, P1 ;  /* 0x0000000170707824 */ /* 0x000fe200008e0600 */
[----:B------:R-:W-:Y:S01]  /*307e0*/  STL [R1+0x1428], R111 ;  /* 0x0014286f01007387 */ /* 0x000fe20000100800 */
[----:B------:R-:W-:-:S03]  /*307f0*/  IADD3 R109, P2, R109, R2, RZ ;  /* 0x000000026d6d7210 */ /* 0x000fc60007f5e0ff */
[----:B------:R4:W-:Y:S02]  /*30800*/  STL [R1+0x1424], R112 ;  /* 0x0014247001007387 */ /* 0x0009e40000100800 */
[----:B------:R-:W-:Y:S02]  /*30810*/  IMAD.X R110, R110, 0x1, R0, P2 ;  /* 0x000000016e6e7824 */ /* 0x000fe400010e0600 */
[----:B------:R-:W-:Y:S01]  /*30820*/  STL [R1+0x1430], R109 ;  /* 0x0014306d01007387 */ /* 0x000fe20000100800 */
[----:B-1----:R-:W-:-:S03]  /*30830*/  IMAD.MOV.U32 R119, RZ, RZ, R112 ;  /* 0x000000ffff777224 */ /* 0x002fc600078e0070 */
[----:B--2---:R-:W2:Y:S04]  /*30840*/  LDL.LU R113, [R1+0x17cc] ;  /* 0x0017cc0001717983 */ /* 0x004ea80000300800 */
[----:B------:R1:W-:Y:S04]  /*30850*/  STL [R1+0x142c], R110 ;  /* 0x00142c6e01007387 */ /* 0x0003e80000100800 */
[----:B----4-:R-:W4:Y:S01]  /*30860*/  LDL.LU R112, [R1+0x17d0] ;  /* 0x0017d00001707983 */ /* 0x010f220000300800 */
[----:B------:R-:W-:-:S03]  /*30870*/  IMAD.MOV.U32 R118, RZ, RZ, R111 ;  /* 0x000000ffff767224 */ /* 0x000fc600078e006f */
[----:B------:R-:W2:Y:S04]  /*30880*/  LDL.LU R115, [R1+0x17d4] ;  /* 0x0017d40001737983 */ /* 0x000ea80000300800 */
[----:B------:R-:W2:Y:S04]  /*30890*/  LDL.LU R111, [R1+0x17d8] ;  /* 0x0017d800016f7983 */ /* 0x000ea80000300800 */
[----:B------:R1:W-:Y:S02]  /*308a0*/  LDGSTS.E [R5+0xc], desc[UR8][R118.64], P0 ;  /* 0x0000c00076057fae */ /* 0x0003e40008121848 */
[----:B-1----:R-:W-:-:S02]  /*308b0*/  IMAD.MOV.U32 R119, RZ, RZ, R110 ;  /* 0x000000ffff777224 */ /* 0x002fc400078e006e */
[----:B------:R-:W-:Y:S01]  /*308c0*/  IMAD.MOV.U32 R118, RZ, RZ, R109 ;  /* 0x000000ffff767224 */ /* 0x000fe200078e006d */
[----:B------:R-:W2:Y:S04]  /*308d0*/  LDL.LU R110, [R1+0x17dc] ;  /* 0x0017dc00016e7983 */ /* 0x000ea80000300800 */
[----:B------:R-:W2:Y:S04]  /*308e0*/  LDL.LU R109, [R1+0x17e0] ;  /* 0x0017e000016d7983 */ /* 0x000ea80000300800 */
[----:B------:R-:W-:Y:S01]  /*308f0*/  LDGSTS.E [R5+0x400c], desc[UR8][R118.64], P0 ;  /* 0x0400c00076057fae */ /* 0x000fe20008121848 */
[----:B------:R-:W-:-:S05]  /*30900*/  IADD3 R116, P1, R116, R2, RZ ;  /* 0x0000000274747210 */ /* 0x000fca0007f3e0ff */
[----:B------:R-:W-:Y:S01]  /*30910*/  IMAD.X R117, R117, 0x1, R0, P1 ;  /* 0x0000000175757824 */ /* 0x000fe200008e0600 */
[----:B------:R1:W-:Y:S01]  /*30920*/  STL [R1+0x1438], R116 ;  /* 0x0014387401007387 */ /* 0x0003e20000100800 */
[----:B------:R-:W-:-:S03]  /*30930*/  IADD3 R23, P2, R23, R2, RZ ;  /* 0x0000000217177210 */ /* 0x000fc60007f5e0ff */
[----:B------:R1:W-:Y:S02]  /*30940*/  STL [R1+0x1434], R117 ;  /* 0x0014347501007387 */ /* 0x0003e40000100800 */
[----:B------:R-:W-:Y:S02]  /*30950*/  IMAD.X R108, R108, 0x1, R0, P2 ;  /* 0x000000016c6c7824 */ /* 0x000fe400010e0600 */
[----:B------:R1:W-:Y:S04]  /*30960*/  LDGSTS.E [R5+0x800c], desc[UR8][R116.64], P0 ;  /* 0x0800c00074057fae */ /* 0x0003e80008121848 */
[----:B------:R-:W-:Y:S04]  /*30970*/  STL [R1+0x1440], R23 ;  /* 0x0014401701007387 */ /* 0x000fe80000100800 */
[----:B------:R3:W-:Y:S01]  /*30980*/  STL [R1+0x143c], R108 ;  /* 0x00143c6c01007387 */ /* 0x0007e20000100800 */
[----:B-1----:R-:W-:-:S02]  /*30990*/  IMAD.MOV.U32 R116, RZ, RZ, R23 ;  /* 0x000000ffff747224 */ /* 0x002fc400078e0017 */
[----:B------:R-:W-:-:S05]  /*309a0*/  IMAD.MOV.U32 R117, RZ, RZ, R108 ;  /* 0x000000ffff757224 */ /* 0x000fca00078e006c */
[----:B------:R1:W-:Y:S01]  /*309b0*/  LDGSTS.E [R5+0xc00c], desc[UR8][R116.64], P0 ;  /* 0x0c00c00074057fae */ /* 0x0003e20008121848 */
[----:B---3--:R-:W-:-:S05]  /*309c0*/  IADD3 R22, P3, R22, R2, RZ ;  /* 0x0000000216167210 */ /* 0x008fca0007f7e0ff */
[----:B------:R-:W-:Y:S01]  /*309d0*/  IMAD.X R114, R114, 0x1, R0, P3 ;  /* 0x0000000172727824 */ /* 0x000fe200018e0600 */
[----:B------:R-:W-:Y:S04]  /*309e0*/  STL [R1+0x17c8], R22 ;  /* 0x0017c81601007387 */ /* 0x000fe80000100800 */
[----:B------:R-:W3:Y:S01]  /*309f0*/  LDL.LU R108, [R1+0x17e4] ;  /* 0x0017e400016c7983 */ /* 0x000ee20000300800 */
[----:B-1----:R-:W-:-:S03]  /*30a00*/  IMAD.MOV.U32 R117, RZ, RZ, R114 ;  /* 0x000000ffff757224 */ /* 0x002fc600078e0072 */
[----:B------:R1:W-:Y:S01]  /*30a10*/  STL [R1+0x17c4], R114 ;  /* 0x0017c47201007387 */ /* 0x0003e20000100800 */
[----:B------:R-:W-:-:S03]  /*30a20*/  IMAD.MOV.U32 R116, RZ, RZ, R22 ;  /* 0x000000ffff747224 */ /* 0x000fc600078e0016 */
[----:B------:R-:W3:Y:S04]  /*30a30*/  LDL.LU R23, [R1+0x17e8] ;  /* 0x0017e80001177983 */ /* 0x000ee80000300800 */
[----:B-1----:R-:W3:Y:S04]  /*30a40*/  LDL.LU R114, [R1+0x17ec] ;  /* 0x0017ec0001727983 */ /* 0x002ee80000300800 */
[----:B------:R-:W3:Y:S01]  /*30a50*/  LDL.LU R22, [R1+0x17f0] ;  /* 0x0017f00001167983 */ /* 0x000ee20000300800 */
[----:B------:R-:W-:-:S04]  /*30a60*/  UISETP.GT.AND UP1, UPT, UR16, 0x3c, UPT ;  /* 0x0000003c1000788c */ /* 0x000fc8000bf24270 */
[----:B------:R-:W-:-:S04]  /*30a70*/  USEL UR12, URZ, 0x4, !UP1 ;  /* 0x000000043f0c7887 */ /* 0x000fc8000c800000 */
[----:B------:R-:W-:-:S06]  /*30a80*/  USEL UR12, UR12, URZ, !UP0 ;  /* 0x0000003f0c0c7287 */ /* 0x000fcc000c000000 */
[----:B------:R-:W-:-:S13]  /*30a90*/  ISETP.NE.U32.AND P1, PT, RZ, UR12, PT ;  /* 0x0000000cff007c0c */ /* 0x000fda000bf25070 */
[----:B------:R1:W-:Y:S01]  /*30aa0*/  LDGSTS.E [R5+0x10000], desc[UR8][R116.64], P1 ;  /* 0x1000000074057fae */ /* 0x0003e20008921848 */
[----:B----4-:R-:W-:-:S05]  /*30ab0*/  IADD3 R112, P0, R112, R2, RZ ;  /* 0x0000000270707210 */ /* 0x010fca0007f1e0ff */
[----:B--2---:R-:W-:Y:S01]  /*30ac0*/  IMAD.X R113, R113, 0x1, R0, P0 ;  /* 0x0000000171717824 */ /* 0x004fe200000e0600 */
[----:B------:R-:W-:Y:S01]  /*30ad0*/  IADD3 R111, P2, R111, R2, RZ ;  /* 0x000000026f6f7210 */ /* 0x000fe20007f5e0ff */
[----:B------:R2:W-:Y:S01]  /*30ae0*/  STL [R1+0x17d0], R112 ;  /* 0x0017d07001007387 */ /* 0x0005e20000100800 */
[----:B-1----:R-:W-:-:S03]  /*30af0*/  IMAD.MOV.U32 R116, RZ, RZ, R112 ;  /* 0x000000ffff747224 */ /* 0x002fc600078e0070 */
[----:B------:R1:W-:Y:S01]  /*30b00*/  STL [R1+0x17cc], R113 ;  /* 0x0017cc7101007387 */ /* 0x0003e20000100800 */
[----:B------:R-:W-:Y:S02]  /*30b10*/  IMAD.X R115, R115, 0x1, R0, P2 ;  /* 0x0000000173737824 */ /* 0x000fe400010e0600 */
[----:B------:R-:W-:Y:S01]  /*30b20*/  IMAD.MOV.U32 R117, RZ, RZ, R113 ;  /* 0x000000ffff757224 */ /* 0x000fe200078e0071 */
[----:B------:R4:W-:Y:S04]  /*30b30*/  STL [R1+0x17d8], R111 ;  /* 0x0017d86f01007387 */ /* 0x0009e80000100800 */
[----:B--2---:R-:W2:Y:S04]  /*30b40*/  LDL.LU R112, [R1+0x17f8] ;  /* 0x0017f80001707983 */ /* 0x004ea80000300800 */
[----:B------:R-:W-:Y:S04]  /*30b50*/  STL [R1+0x17d4], R115 ;  /* 0x0017d47301007387 */ /* 0x000fe80000100800 */
[----:B------:R4:W-:Y:S01]  /*30b60*/  LDGSTS.E [R5+0x14000], desc[UR8][R116.64], P1 ;  /* 0x1400000074057fae */ /* 0x0009e20008921848 */
[----:B------:R-:W-:-:S03]  /*30b70*/  IADD3 R109, P0, R109, R2, RZ ;  /* 0x000000026d6d7210 */ /* 0x000fc60007f1e0ff */
[----:B-1----:R-:W2:Y:S02]  /*30b80*/  LDL.LU R113, [R1+0x17f4] ;  /* 0x0017f40001717983 */ /* 0x002ea40000300800 */
[----:B------:R-:W-:Y:S02]  /*30b90*/  IMAD.X R110, R110, 0x1, R0, P0 ;  /* 0x000000016e6e7824 */ /* 0x000fe400000e0600 */
[----:B----4-:R-:W-:Y:S02]  /*30ba0*/  IMAD.MOV.U32 R116, RZ, RZ, R111 ;  /* 0x000000ffff747224 */ /* 0x010fe400078e006f */
[----:B------:R-:W-:Y:S02]  /*30bb0*/  IMAD.MOV.U32 R117, RZ, RZ, R115 ;  /* 0x000000ffff757224 */ /* 0x000fe400078e0073 */
[----:B------:R-:W-:-:S03]  /*30bc0*/  IMAD.MOV.U32 R118, RZ, RZ, R109 ;  /* 0x000000ffff767224 */ /* 0x000fc600078e006d */
[----:B------:R-:W-:Y:S01]  /*30bd0*/  LDGSTS.E [R5+0x18000], desc[UR8][R116.64], P1 ;  /* 0x1800000074057fae */ /* 0x000fe20008921848 */
[----:B------:R-:W-:-:S05]  /*30be0*/  IMAD.MOV.U32 R119, RZ, RZ, R110 ;  /* 0x000000ffff777224 */ /* 0x000fca00078e006e */
[----:B------:R1:W-:Y:S04]  /*30bf0*/  LDGSTS.E [R5+0x1c000], desc[UR8][R118.64], P1 ;  /* 0x1c00000076057fae */ /* 0x0003e80008921848 */
[----:B------:R-:W4:Y:S04]  /*30c00*/  LDL.LU R116, [R1+0x1800] ;  /* 0x0018000001747983 */ /* 0x000f280000300800 */
[----:B------:R-:W-:Y:S04]  /*30c10*/  STL [R1+0x17e0], R109 ;  /* 0x0017e06d01007387 */ /* 0x000fe80000100800 */
[----:B------:R1:W-:Y:S04]  /*30c20*/  STL [R1+0x17dc], R110 ;  /* 0x0017dc6e01007387 */ /* 0x0003e80000100800 */
[----:B------:R-:W4:Y:S04]  /*30c30*/  LDL.LU R117, [R1+0x17fc] ;  /* 0x0017fc0001757983 */ /* 0x000f280000300800 */
[----:B------:R-:W4:Y:S04]  /*30c40*/  LDL.LU R111, [R1+0x1804] ;  /* 0x00180400016f7983 */ /* 0x000f280000300800 */
[----:B-1----:R-:W4:Y:S01]  /*30c50*/  LDL.LU R110, [R1+0x1808] ;  /* 0x00180800016e7983 */ /* 0x002f220000300800 */
[----:B---3--:R-:W-:-:S05]  /*30c60*/  IADD3 R23, P1, R23, R2, RZ ;  /* 0x0000000217177210 */ /* 0x008fca0007f3e0ff */
[--C-:B------:R-:W-:Y:S01]  /*30c70*/  IMAD.X R108, R108, 0x1, R0.reuse, P1 ;  /* 0x000000016c6c7824 */ /* 0x100fe200008e0600 */
[----:B------:R-:W-:Y:S01]  /*30c80*/  IADD3 R22, P2, R22, R2, RZ ;  /* 0x0000000216167210 */ /* 0x000fe20007f5e0ff */
[----:B------:R-:W-:Y:S04]  /*30c90*/  STL [R1+0x17e8], R23 ;  /* 0x0017e81701007387 */ /* 0x000fe80000100800 */
[----:B------:R-:W-:Y:S01]  /*30ca0*/  IMAD.X R114, R114, 0x1, R0, P2 ;  /* 0x0000000172727824 */ /* 0x000fe200010e0600 */
[----:B------:R1:W-:Y:S01]  /*30cb0*/  STL [R1+0x17e4], R108 ;  /* 0x0017e46c01007387 */ /* 0x0003e20000100800 */
[----:B------:R-:W-:-:S03]  /*30cc0*/  IMAD.MOV.U32 R119, RZ, RZ, R108 ;  /* 0x000000ffff777224 */ /* 0x000fc600078e006c */
[----:B------:R-:W-:Y:S01]  /*30cd0*/  STL [R1+0x17f0], R22 ;  /* 0x0017f01601007387 */ /* 0x000fe20000100800 */
[----:B------:R-:W-:-:S03]  /*30ce0*/  IMAD.MOV.U32 R118, RZ, RZ, R23 ;  /* 0x000000ffff767224 */ /* 0x000fc600078e0017 */
[----:B------:R-:W3:Y:S01]  /*30cf0*/  LDL.LU R109, [R1+0x180c] ;  /* 0x00180c00016d7983 */ /* 0x000ee20000300800 */
[----:B------:R-:W-:-:S03]  /*30d00*/  IMAD.MOV.U32 R115, RZ, RZ, R114 ;  /* 0x000000ffff737224 */ /* 0x000fc600078e0072 */
[----:B------:R1:W-:Y:S04]  /*30d10*/  STL [R1+0x17ec], R114 ;  /* 0x0017ec7201007387 */ /* 0x0003e80000100800 */
[----:B-1----:R-:W3:Y:S04]  /*30d20*/  LDL.LU R108, [R1+0x1810] ;  /* 0x00181000016c7983 */ /* 0x002ee80000300800 */
[----:B------:R-:W3:Y:S01]  /*30d30*/  LDL.LU R23, [R1+0x1814] ;  /* 0x0018140001177983 */ /* 0x000ee20000300800 */
[----:B------:R-:W-:-:S03]  /*30d40*/  IMAD.MOV.U32 R114, RZ, RZ, R22 ;  /* 0x000000ffff727224 */ /* 0x000fc600078e0016 */
[----:B------:R-:W3:Y:S01]  /*30d50*/  LDL.LU R22, [R1+0x1818] ;  /* 0x0018180001167983 */ /* 0x000ee20000300800 */
[----:B------:R-:W-:-:S04]  /*30d60*/  UISETP.GT.AND UP1, UPT, UR16, 0x3d, UPT ;  /* 0x0000003d1000788c */ /* 0x000fc8000bf24270 */
[----:B------:R-:W-:-:S04]  /*30d70*/  USEL UR12, URZ, 0x4, !UP1 ;  /* 0x000000043f0c7887 */ /* 0x000fc8000c800000 */
[----:B------:R-:W-:-:S06]  /*30d80*/  USEL UR12, UR12, URZ, !UP0 ;  /* 0x0000003f0c0c7287 */ /* 0x000fcc000c000000 */
[----:B------:R-:W-:Y:S01]  /*30d90*/  ISETP.NE.U32.AND P0, PT, RZ, UR12, PT ;  /* 0x0000000cff007c0c */ /* 0x000fe2000bf05070 */
[----:B------:R-:W-:-:S12]  /*30da0*/  UISETP.GT.AND UP1, UPT, UR16, 0x3e, UPT ;  /* 0x0000003e1000788c */ /* 0x000fd8000bf24270 */
[----:B------:R-:W-:Y:S04]  /*30db0*/  LDGSTS.E [R5+0x10004], desc[UR8][R118.64], P0 ;  /* 0x1000400076057fae */ /* 0x000fe80008121848 */
[----:B------:R-:W-:Y:S01]  /*30dc0*/  LDGSTS.E [R5+0x14004], desc[UR8][R114.64], P0 ;  /* 0x1400400072057fae */ /* 0x000fe20008121848 */
[----:B------:R-:W-:-:S04]  /*30dd0*/  USEL UR12, URZ, 0x4, !UP1 ;  /* 0x000000043f0c7887 */ /* 0x000fc8000c800000 */
[----:B------:R-:W-:Y:S01]  /*30de0*/  USEL UR12, UR12, URZ, !UP0 ;  /* 0x0000003f0c0c7287 */ /* 0x000fe2000c000000 */
[----:B--2---:R-:W-:-:S05]  /*30df0*/  IADD3 R112, P1, R112, R2, RZ ;  /* 0x0000000270707210 */ /* 0x004fca0007f3e0ff */
[----:B------:R-:W-:Y:S01]  /*30e00*/  STL [R1+0x17f8], R112 ;  /* 0x0017f87001007387 */ /* 0x000fe20000100800 */
[----:B------:R-:W-:-:S05]  /*30e10*/  IMAD.X R113, R113, 0x1, R0, P1 ;  /* 0x0000000171717824 */ /* 0x000fca00008e0600 */
[----:B------:R1:W-:Y:S04]  /*30e20*/  STL [R1+0x17f4], R113 ;  /* 0x0017f47101007387 */ /* 0x0003e80000100800 */
[----:B------:R-:W2:Y:S04]  /*30e30*/  LDL.LU R115, [R1+0x181c] ;  /* 0x00181c0001737983 */ /* 0x000ea80000300800 */
[----:B------:R-:W2:Y:S04]  /*30e40*/  LDL.LU R114, [R1+0x1820] ;  /* 0x0018200001727983 */ /* 0x000ea80000300800 */
[----:B------:R-:W-:Y:S01]  /*30e50*/  LDGSTS.E [R5+0x18004], desc[UR8][R112.64], P0 ;  /* 0x1800400070057fae */ /* 0x000fe20008121848 */
[----:B----4-:R-:W-:-:S03]  /*30e60*/  IADD3 R116, P2, R116, R2, RZ ;  /* 0x0000000274747210 */ /* 0x010fc60007f5e0ff */
[----:B-1----:R-:W4:Y:S04]  /*30e70*/  LDL.LU R113, [R1+0x1824] ;  /* 0x0018240001717983 */ /* 0x002f280000300800 */
[----:B------:R-:W4:Y:S01]  /*30e80*/  LDL.LU R112, [R1+0x1828] ;  /* 0x0018280001707983 */ /* 0x000f220000300800 */
[----:B------:R-:W-:-:S03]  /*30e90*/  IMAD.X R117, R117, 0x1, R0, P2 ;  /* 0x0000000175757824 */ /* 0x000fc600010e0600 */
[----:B------:R-:W-:Y:S01]  /*30ea0*/  STL [R1+0x1800], R116 ;  /* 0x0018007401007387 */ /* 0x000fe20000100800 */
[----:B------:R-:W-:-:S03]  /*30eb0*/  IADD3 R110, P3, R110, R2, RZ ;  /* 0x000000026e6e7210 */ /* 0x000fc60007f7e0ff */
[----:B------:R1:W-:Y:S02]  /*30ec0*/  STL [R1+0x17fc], R117 ;  /* 0x0017fc7501007387 */ /* 0x0003e40000100800 */
[----:B------:R-:W-:Y:S02]  /*30ed0*/  IMAD.X R111, R111, 0x1, R0, P3 ;  /* 0x000000016f6f7824 */ /* 0x000fe400018e0600 */
[----:B------:R-:W-:Y:S04]  /*30ee0*/  STL [R1+0x1808], R110 ;  /* 0x0018086e01007387 */ /* 0x000fe80000100800 */
[----:B------:R1:W-:Y:S01]  /*30ef0*/  LDGSTS.E [R5+0x1c004], desc[UR8][R116.64], P0 ;  /* 0x1c00400074057fae */ /* 0x0003e20008121848 */
[----:B------:R-:W-:-:S03]  /*30f00*/  ISETP.NE.U32.AND P1, PT, RZ, UR12, PT ;  /* 0x0000000cff007c0c */ /* 0x000fc6000bf25070 */
[----:B------:R1:W-:Y:S02]  /*30f10*/  STL [R1+0x1804], R111 ;  /* 0x0018046f01007387 */ /* 0x0003e40000100800 */
[----:B-1----:R-:W-:Y:S02]  /*30f20*/  IMAD.MOV.U32 R117, RZ, RZ, R111 ;  /* 0x000000ffff757224 */ /* 0x002fe400078e006f */
[----:B------:R-:W-:Y:S01]  /*30f30*/  IMAD.MOV.U32 R116, RZ, RZ, R110 ;  /* 0x000000ffff747224 */ /* 0x000fe200078e006e */
[----:B------:R-:W4:Y:S04]  /*30f40*/  LDL.LU R111, [R1+0x182c] ;  /* 0x00182c00016f7983 */ /* 0x000f280000300800 */
[----:B------:R-:W4:Y:S04]  /*30f50*/  LDL.LU R110, [R1+0x1830] ;  /* 0x00183000016e7983 */ /* 0x000f280000300800 */
[----:B------:R1:W-:Y:S01]  /*30f60*/  LDGSTS.E [R5+0x10008], desc[UR8][R116.64], P1 ;  /* 0x1000800074057fae */ /* 0x0003e20008921848 */
[----:B---3--:R-:W-:-:S05]  /*30f70*/  IADD3 R108, P0, R108, R2, RZ ;  /* 0x000000026c6c7210 */ /* 0x008fca0007f1e0ff */
[--C-:B------:R-:W-:Y:S01]  /*30f80*/  IMAD.X R109, R109, 0x1, R0.reuse, P0 ;  /* 0x000000016d6d7824 */ /* 0x100fe200000e0600 */
[----:B------:R-:W-:Y:S01]  /*30f90*/  IADD3 R22, P2, R22, R2, RZ ;  /* 0x0000000216167210 */ /* 0x000fe20007f5e0ff */
[----:B------:R-:W-:Y:S02]  /*30fa0*/  STL [R1+0x1810], R108 ;  /* 0x0018106c01007387 */ /* 0x000fe40000100800 */
[----:B-1----:R-:W-:Y:S02]  /*30fb0*/  IMAD.MOV.U32 R117, RZ, RZ, R109 ;  /* 0x000000ffff757224 */ /* 0x002fe400078e006d */
[----:B------:R-:W-:Y:S01]  /*30fc0*/  IMAD.X R23, R23, 0x1, R0, P2 ;  /* 0x0000000117177824 */ /* 0x000fe200010e0600 */
[----:B------:R1:W-:Y:S01]  /*30fd0*/  STL [R1+0x180c], R109 ;  /* 0x00180c6d01007387 */ /* 0x0003e20000100800 */
[----:B------:R-:W-:-:S03]  /*30fe0*/  IMAD.MOV.U32 R116, RZ, RZ, R108 ;  /* 0x000000ffff747224 */ /* 0x000fc600078e006c */
[----:B------:R-:W-:Y:S04]  /*30ff0*/  STL [R1+0x1818], R22 ;  /* 0x0018181601007387 */ /* 0x000fe80000100800 */
[----:B------:R3:W-:Y:S04]  /*31000*/  LDGSTS.E [R5+0x14008], desc[UR8][R116.64], P1 ;  /* 0x1400800074057fae */ /* 0x0007e80008921848 */
[----:B-1----:R-:W4:Y:S04]  /*31010*/  LDL.LU R109, [R1+0x1834] ;  /* 0x00183400016d7983 */ /* 0x002f280000300800 */
[----:B------:R1:W-:Y:S04]  /*31020*/  STL [R1+0x1814], R23 ;  /* 0x0018141701007387 */ /* 0x0003e80000100800 */
[----:B------:R-:W4:Y:S01]  /*31030*/  LDL.LU R108, [R1+0x1838] ;  /* 0x00183800016c7983 */ /* 0x000f220000300800 */
[----:B---3--:R-:W-:-:S02]  /*31040*/  IMAD.MOV.U32 R117, RZ, RZ, R23 ;  /* 0x000000ffff757224 */ /* 0x008fc400078e0017 */
[----:B------:R-:W-:Y:S01]  /*31050*/  IMAD.MOV.U32 R116, RZ, RZ, R22 ;  /* 0x000000ffff747224 */ /* 0x000fe200078e0016 */
[----:B-1----:R-:W3:Y:S04]  /*31060*/  LDL.LU R23, [R1+0x183c] ;  /* 0x00183c0001177983 */ /* 0x002ee80000300800 */
[----:B------:R-:W3:Y:S04]  /*31070*/  LDL.LU R22, [R1+0x1840] ;  /* 0x0018400001167983 */ /* 0x000ee80000300800 */
[----:B------:R-:W-:Y:S01]  /*31080*/  LDGSTS.E [R5+0x18008], desc[UR8][R116.64], P1 ;  /* 0x1800800074057fae */ /* 0x000fe20008921848 */
[----:B------:R-:W-:-:S04]  /*31090*/  UISETP.GT.AND UP1, UPT, UR16, 0x3f, UPT ;  /* 0x0000003f1000788c */ /* 0x000fc8000bf24270 */
[----:B------:R-:W-:-:S04]  /*310a0*/  USEL UR12, URZ, 0x4, !UP1 ;  /* 0x000000043f0c7887 */ /* 0x000fc8000c800000 */
[----:B------:R-:W-:Y:S01]  /*310b0*/  USEL UR12, UR12, URZ, !UP0 ;  /* 0x0000003f0c0c7287 */ /* 0x000fe2000c000000 */
[----:B--2---:R-:W-:-:S05]  /*310c0*/  IADD3 R114, P0, R114, R2, RZ ;  /* 0x0000000272727210 */ /* 0x004fca0007f1e0ff */
[----:B------:R-:W-:-:S05]  /*310d0*/  IMAD.X R115, R115, 0x1, R0, P0 ;  /* 0x0000000173737824 */ /* 0x000fca00000e0600 */
[----:B------:R-:W-:Y:S01]  /*310e0*/  LDGSTS.E [R5+0x1c008], desc[UR8][R114.64], P1 ;  /* 0x1c00800072057fae */ /* 0x000fe20008921848 */
[----:B----4-:R-:W-:-:S03]  /*310f0*/  IADD3 R112, P1, R112, R2, RZ ;  /* 0x0000000270707210 */ /* 0x010fc60007f3e0ff */
[----:B------:R-:W-:Y:S02]  /*31100*/  STL [R1+0x1820], R114 ;  /* 0x0018207201007387 */ /* 0x000fe40000100800 */
[----:B------:R-:W-:Y:S02]  /*31110*/  IMAD.X R113, R113, 0x1, R0, P1 ;  /* 0x0000000171717824 */ /* 0x000fe400008e0600 */
[----:B------:R1:W-:Y:S04]  /*31120*/  STL [R1+0x181c], R115 ;  /* 0x00181c7301007387 */ /* 0x0003e80000100800 */
[----:B------:R-:W-:Y:S04]  /*31130*/  STL [R1+0x1828], R112 ;  /* 0x0018287001007387 */ /* 0x000fe80000100800 */
[----:B------:R2:W-:Y:S01]  /*31140*/  STL [R1+0x1824], R113 ;  /* 0x0018247101007387 */ /* 0x0005e20000100800 */
[----:B------:R-:W-:-:S13]  /*31150*/  ISETP.NE.U32.AND P0, PT, RZ, UR12, PT ;  /* 0x0000000cff007c0c */ /* 0x000fda000bf05070 */
[----:B------:R-:W-:Y:S01]  /*31160*/  LDGSTS.E [R5+0x1000c], desc[UR8][R112.64], P0 ;  /* 0x1000c00070057fae */ /* 0x000fe20008121848 */
[----:B------:R-:W-:-:S05]  /*31170*/  IADD3 R110, P2, R110, R2, RZ ;  /* 0x000000026e6e7210 */ /* 0x000fca0007f5e0ff */
[----:B------:R-:W-:Y:S01]  /*31180*/  STL [R1+0x1830], R110 ;  /* 0x0018306e01007387 */ /* 0x000fe20000100800 */
[----:B------:R-:W-:-:S03]  /*31190*/  IMAD.X R111, R111, 0x1, R0, P2 ;  /* 0x000000016f6f7824 */ /* 0x000fc600010e0600 */
[----:B------:R-:W4:Y:S04]  /*311a0*/  LDL.LU.64 R122, [R1+0x1038] ;  /* 0x00103800017a7983 */ /* 0x000f280000300a00 */
[----:B------:R2:W-:Y:S04]  /*311b0*/  STL [R1+0x182c], R111 ;  /* 0x00182c6f01007387 */ /* 0x0005e80000100800 */
[----:B------:R-:W4:Y:S04]  /*311c0*/  LDL.LU.64 R120, [R1+0x1018] ;  /* 0x0010180001787983 */ /* 0x000f280000300a00 */
[----:B------:R-:W4:Y:S04]  /*311d0*/  LDL.LU.64 R118, [R1+0xff8] ;  /* 0x000ff80001767983 */ /* 0x000f280000300a00 */
[----:B------:R-:W4:Y:S01]  /*311e0*/  LDL.LU.64 R116, [R1+0xfd8] ;  /* 0x000fd80001747983 */ /* 0x000f220000300a00 */
[----:B------:R-:W2:Y:S03]  /*311f0*/  S2R R153, SR_TID.X ;  /* 0x0000000000997919 */ /* 0x000ea60000002100 */
[----:B------:R-:W-:Y:S01]  /*31200*/  LDGSTS.E [R5+0x1400c], desc[UR8][R110.64], P0 ;  /* 0x1400c0006e057fae */ /* 0x000fe20008121848 */
[----:B------:R-:W-:-:S05]  /*31210*/  IADD3 R108, P1, R108, R2, RZ ;  /* 0x000000026c6c7210 */ /* 0x000fca0007f3e0ff */
[----:B------:R-:W-:Y:S01]  /*31220*/  IMAD.X R109, R109, 0x1, R0, P1 ;  /* 0x000000016d6d7824 */ /* 0x000fe200008e0600 */
[----:B------:R-:W-:Y:S01]  /*31230*/  STL [R1+0x1838], R108 ;  /* 0x0018386c01007387 */ /* 0x000fe20000100800 */
[----:B---3--:R-:W-:-:S03]  /*31240*/  IADD3 R22, P2, R22, R2, RZ ;  /* 0x0000000216167210 */ /* 0x008fc60007f5e0ff */
[----:B------:R3:W-:Y:S04]  /*31250*/  STL [R1+0x1834], R109 ;  /* 0x0018346d01007387 */ /* 0x0007e80000100800 */
[----:B------:R-:W-:Y:S01]  /*31260*/  STL [R1+0x1840], R22 ;  /* 0x0018401601007387 */ /* 0x000fe20000100800 */
[----:B------:R-:W-:-:S03]  /*31270*/  IMAD.X R23, R23, 0x1, R0, P2 ;  /* 0x0000000117177824 */ /* 0x000fc600010e0600 */
[----:B-1----:R-:W4:Y:S04]  /*31280*/  LDL.LU.64 R114, [R1+0xfb8] ;  /* 0x000fb80001727983 */ /* 0x002f280000300a00 */
[----:B------:R1:W-:Y:S04]  /*31290*/  STL [R1+0x183c], R23 ;  /* 0x00183c1701007387 */ /* 0x0003e80000100800 */
[----:B--2---:R-:W2:Y:S01]  /*312a0*/  LDL.LU.64 R112, [R1+0xf98] ;  /* 0x000f980001707983 */ /* 0x004ea20000300a00 */
[----:B------:R-:W-:-:S03]  /*312b0*/  LOP3.LUT R124, R153, 0x3f, RZ, 0xc0, !PT ;  /* 0x0000003f997c7812 */ /* 0x000fc600078ec0ff */
[----:B------:R-:W-:Y:S04]  /*312c0*/  LDGSTS.E [R5+0x1800c], desc[UR8][R108.64], P0 ;  /* 0x1800c0006c057fae */ /* 0x000fe80008121848 */
[----:B------:R1:W-:Y:S01]  /*312d0*/  LDGSTS.E [R5+0x1c00c], desc[UR8][R22.64], P0 ;  /* 0x1c00c00016057fae */ /* 0x0003e20008121848 */
[----:B------:R-:W-:Y:S02]  /*312e0*/  ISETP.GE.AND P0, PT, R124, UR16, PT ;  /* 0x000000107c007c0c */ /* 0x000fe4000bf06270 */
[----:B------:R-:W-:Y:S01]  /*312f0*/  PLOP3.LUT P1, PT, PT, PT, UP0, 0x80, 0x0 ;  /* 0x000000000000781c */ /* 0x000fe20003f2f008 */
[----:B------:R-:W2:Y:S04]  /*31300*/  LDL.LU.64 R110, [R1+0xf78] ;  /* 0x000f7800016e7983 */ /* 0x000ea80000300a00 */
[----:B---3--:R-:W3:Y:S01]  /*31310*/  LDL.LU.64 R108, [R1+0xf58] ;  /* 0x000f5800016c7983 */ /* 0x008ee20000300a00 */
[----:B-1----:R-:W-:-:S03]  /*31320*/  SEL R5, RZ, 0x4, P0 ;  /* 0x00000004ff057807 */ /* 0x002fc60000000000 */
[----:B------:R-:W3:Y:S01]  /*31330*/  LDL.LU.64 R22, [R1+0xf38] ;  /* 0x000f380001167983 */ /* 0x000ee20000300a00 */
[----:B------:R-:W-:Y:S01]  /*31340*/  SEL R5, R5, RZ, !P1 ;  /* 0x000000ff05057207 */ /* 0x000fe20004800000 */
[----:B------:R-:W-:Y:S02]  /*31350*/  ULEA UR12, UR6, UR5, 0x10 ;  /* 0x00000005060c7291 */ /* 0x000fe4000f8e803f */
[----:B------:R-:W0:Y:S01]  /*31360*/  LDGDEPBAR ;  /* 0x00000000000079af */ /* 0x000e220000000000 */
[----:B------:R-:W-:Y:S02]  /*31370*/  ISETP.NE.U32.AND P0, PT, R5, RZ, PT ;  /* 0x000000ff0500720c */ /* 0x000fe40003f05070 */
[----:B----4-:R-:W-:-:S05]  /*31380*/  IADD3 R140, P1, R122, R4, RZ ;  /* 0x000000047a8c7210 */ /* 0x010fca0007f3e0ff */
[----:B------:R-:W-:Y:S01]  /*31390*/  IMAD.X R5, R123, 0x1, R3, P1 ;  /* 0x000000017b057824 */ /* 0x000fe200008e0603 */
[----:B------:R-:W-:-:S05]  /*313a0*/  IADD3 R138, P1, R120, R4, RZ ;  /* 0x00000004788a7210 */ /* 0x000fca0007f3e0ff */
[--C-:B------:R-:W-:Y:S01]  /*313b0*/  IMAD.X R139, R121, 0x1, R3.reuse, P1 ;  /* 0x00000001798b7824 */ /* 0x100fe200008e0603 */
[-C--:B------:R-:W-:Y:S01]  /*313c0*/  IADD3 R136, P1, R118, R4.reuse, RZ ;  /* 0x0000000476887210 */ /* 0x080fe20007f3e0ff */
[----:B------:R-:W4:Y:S04]  /*313d0*/  LDL.LU.64 R120, [R1+0xf18] ;  /* 0x000f180001787983 */ /* 0x000f280000300a00 */
[--C-:B------:R-:W-:Y:S01]  /*313e0*/  IMAD.X R137, R119, 0x1, R3.reuse, P1 ;  /* 0x0000000177897824 */ /* 0x100fe200008e0603 */
[----:B------:R-:W-:Y:S01]  /*313f0*/  IADD3 R134, P1, R116, R4, RZ ;  /* 0x0000000474867210 */ /* 0x000fe20007f3e0ff */
[----:B------:R-:W4:Y:S04]  /*31400*/  LDL.LU.64 R118, [R1+0xef8] ;  /* 0x000ef80001767983 */ /* 0x000f280000300a00 */
[----:B------:R-:W-:-:S02]  /*31410*/  IMAD.X R135, R117, 0x1, R3, P1 ;  /* 0x0000000175877824 */ /* 0x000fc400008e0603 */
[----:B------:R-:W4:Y:S01]  /*31420*/  LDL.LU.64 R116, [R1+0xed8] ;  /* 0x000ed80001747983 */ /* 0x000f220000300a00 */
[----:B------:R-:W-:-:S05]  /*31430*/  IADD3 R132, P1, R114, R4, RZ ;  /* 0x0000000472847210 */ /* 0x000fca0007f3e0ff */
[----:B------:R-:W-:Y:S02]  /*31440*/  IMAD.X R133, R115, 0x1, R3, P1 ;  /* 0x0000000173857824 */ /* 0x000fe400008e0603 */
[----:B------:R-:W4:Y:S01]  /*31450*/  LDL.LU.64 R114, [R1+0xeb8] ;  /* 0x000eb80001727983 */ /* 0x000f220000300a00 */
[----:B--2---:R-:W-:-:S05]  /*31460*/  IADD3 R130, P1, R112, R4, RZ ;  /* 0x0000000470827210 */ /* 0x004fca0007f3e0ff */
[----:B------:R-:W-:Y:S02]  /*31470*/  IMAD.X R131, R113, 0x1, R3, P1 ;  /* 0x0000000171837824 */ /* 0x000fe400008e0603 */
[----:B------:R-:W2:Y:S01]  /*31480*/  LDL.LU.64 R112, [R1+0xe98] ;  /* 0x000e980001707983 */ /* 0x000ea20000300a00 */
[----:B------:R-:W-:-:S05]  /*31490*/  IADD3 R128, P1, R110, R4, RZ ;  /* 0x000000046e807210 */ /* 0x000fca0007f3e0ff */
[----:B------:R-:W-:Y:S01]  /*314a0*/  IMAD.X R129, R111, 0x1, R3, P1 ;  /* 0x000000016f817824 */ /* 0x000fe200008e0603 */
[-C--:B---3--:R-:W-:Y:S01]  /*314b0*/  IADD3 R126, P1, R108, R4.reuse, RZ ;  /* 0x000000046c7e7210 */ /* 0x088fe20007f3e0ff */
[----:B------:R-:W-:Y:S01]  /*314c0*/  IMAD.MOV.U32 R141, RZ, RZ, R5 ;  /* 0x000000ffff8d7224 */ /* 0x000fe200078e0005 */
[----:B------:R-:W3:Y:S03]  /*314d0*/  LDL.LU.64 R110, [R1+0xe78] ;  /* 0x000e7800016e7983 */ /* 0x000ee60000300a00 */
[--C-:B------:R-:W-:Y:S01]  /*314e0*/  IMAD.X R127, R109, 0x1, R3.reuse, P1 ;  /* 0x000000016d7f7824 */ /* 0x100fe200008e0603 */
[----:B------:R-:W-:Y:S01]  /*314f0*/  IADD3 R124, P1, R22, R4, RZ ;  /* 0x00000004167c7210 */ /* 0x000fe20007f3e0ff */
[----:B------:R-:W3:Y:S04]  /*31500*/  LDL.LU.64 R108, [R1+0xe58] ;  /* 0x000e5800016c7983 */ /* 0x000ee80000300a00 */
[----:B------:R-:W-:-:S02]  /*31510*/  IMAD.X R125, R23, 0x1, R3, P1 ;  /* 0x00000001177d7824 */ /* 0x000fc400008e0603 */
[----:B------:R-:W3:Y:S04]  /*31520*/  LDL.LU.64 R22, [R1+0xe38] ;  /* 0x000e380001167983 */ /* 0x000ee80000300a00 */
[----:B------:R-:W3:Y:S04]  /*31530*/  LDL.LU.64 R142, [R1+0xe18] ;  /* 0x000e1800018e7983 */ /* 0x000ee80000300a00 */
        /* <DEDUP_REMOVED lines=9> */
[----:B----4-:R-:W-:-:S05]  /*315d0*/  IADD3 R122, P1, R120, R4, RZ ;  /* 0x00000004787a7210 */ /* 0x010fca0007f3e0ff */
[----:B------:R-:W-:Y:S01]  /*315e0*/  IMAD.X R123, R121, 0x1, R3, P1 ;  /* 0x00000001797b7824 */ /* 0x000fe200008e0603 */
[----:B------:R-:W-:-:S05]  /*315f0*/  IADD3 R120, P1, R118, R4, RZ ;  /* 0x0000000476787210 */ /* 0x000fca0007f3e0ff */
[----:B------:R-:W-:Y:S01]  /*31600*/  IMAD.X R121, R119, 0x1, R3, P1 ;  /* 0x0000000177797824 */ /* 0x000fe200008e0603 */
[----:B------:R-:W-:-:S05]  /*31610*/  IADD3 R118, P1, R116, R4, RZ ;  /* 0x0000000474767210 */ /* 0x000fca0007f3e0ff */
[----:B------:R-:W-:Y:S01]  /*31620*/  IMAD.X R119, R117, 0x1, R3, P1 ;  /* 0x0000000175777824 */ /* 0x000fe200008e0603 */
[----:B------:R1:W-:Y:S04]  /*31630*/  STL.64 [R1+0xf18], R122 ;  /* 0x000f187a01007387 */ /* 0x0003e80000100a00 */
[----:B------:R4:W-:Y:S04]  /*31640*/  STL.64 [R1+0xef8], R120 ;  /* 0x000ef87801007387 */ /* 0x0009e80000100a00 */
[----:B------:R4:W-:Y:S01]  /*31650*/  STL.64 [R1+0xed8], R118 ;  /* 0x000ed87601007387 */ /* 0x0009e20000100a00 */
[----:B------:R-:W-:-:S05]  /*31660*/  IADD3 R116, P1, R114, R4, RZ ;  /* 0x0000000472747210 */ /* 0x000fca0007f3e0ff */
[----:B------:R-:W-:Y:S01]  /*31670*/  IMAD.X R117, R115, 0x1, R3, P1 ;  /* 0x0000000173757824 */ /* 0x000fe200008e0603 */
[----:B--2---:R-:W-:-:S05]  /*31680*/  IADD3 R114, P1, R112, R4, RZ ;  /* 0x0000000470727210 */ /* 0x004fca0007f3e0ff */
[----:B------:R-:W-:Y:S01]  /*31690*/  IMAD.X R115, R113, 0x1, R3, P1 ;  /* 0x0000000171737824 */ /* 0x000fe200008e0603 */
[----:B------:R2:W-:Y:S04]  /*316a0*/  STL.64 [R1+0xeb8], R116 ;  /* 0x000eb87401007387 */ /* 0x0005e80000100a00 */
[----:B------:R2:W-:Y:S04]  /*316b0*/  STL.64 [R1+0xe98], R114 ;  /* 0x000e987201007387 */ /* 0x0005e80000100a00 */
[----:B------:R-:W4:Y:S01]  /*316c0*/  LDL R5, [R1+0x1844] ;  /* 0x0018440001057983 */ /* 0x000f220000100800 */
[----:B---3--:R-:W-:-:S05]  /*316d0*/  IADD3 R112, P1, R110, R4, RZ ;  /* 0x000000046e707210 */ /* 0x008fca0007f3e0ff */
[----:B------:R-:W-:Y:S01]  /*316e0*/  IMAD.X R113, R111, 0x1, R3, P1 ;  /* 0x000000016f717824 */ /* 0x000fe200008e0603 */
[----:B------:R-:W-:-:S05]  /*316f0*/  IADD3 R110, P1, R108, R4, RZ ;  /* 0x000000046c6e7210 */ /* 0x000fca0007f3e0ff */
[----:B------:R-:W-:Y:S01]  /*31700*/  IMAD.X R111, R109, 0x1, R3, P1 ;  /* 0x000000016d6f7824 */ /* 0x000fe200008e0603 */
[----:B------:R-:W-:-:S05]  /*31710*/  IADD3 R108, P1, R22, R4, RZ ;  /* 0x00000004166c7210 */ /* 0x000fca0007f3e0ff */
[--C-:B------:R-:W-:Y:S01]  /*31720*/  IMAD.X R109, R23, 0x1, R3.reuse, P1 ;  /* 0x00000001176d7824 */ /* 0x100fe200008e0603 */
[-C--:B------:R-:W-:Y:S01]  /*31730*/  IADD3 R22, P1, R142, R4.reuse, RZ ;  /* 0x000000048e167210 */ /* 0x080fe20007f3e0ff */
[----:B------:R3:W-:Y:S04]  /*31740*/  STL.64 [R1+0xe78], R112 ;  /* 0x000e787001007387 */ /* 0x0007e80000100a00 */
[----:B------:R-:W-:Y:S01]  /*31750*/  IMAD.X R23, R143, 0x1, R3, P1 ;  /* 0x000000018f177824 */ /* 0x000fe200008e0603 */
[----:B------:R3:W-:Y:S04]  /*31760*/  STL.64 [R1+0xe58], R110 ;  /* 0x000e586e01007387 */ /* 0x0007e80000100a00 */
[----:B------:R3:W-:Y:S04]  /*31770*/  STL.64 [R1+0xe38], R108 ;  /* 0x000e386c01007387 */ /* 0x0007e80000100a00 */
[----:B------:R3:W-:Y:S01]  /*31780*/  STL.64 [R1+0xe18], R22 ;  /* 0x000e181601007387 */ /* 0x0007e20000100a00 */
[----:B------:R-:W-:-:S05]  /*31790*/  IADD3 R155, P1, R250, R4, RZ ;  /* 0x00000004fa9b7210 */ /* 0x000fca0007f3e0ff */
[----:B------:R-:W-:Y:S01]  /*317a0*/  IMAD.X R250, R251, 0x1, R3, P1 ;  /* 0x00000001fbfa7824 */ /* 0x000fe200008e0603 */
[----:B------:R-:W-:-:S05]  /*317b0*/  IADD3 R154, P1, R12, R4, RZ ;  /* 0x000000040c9a7210 */ /* 0x000fca0007f3e0ff */
[----:B------:R-:W-:Y:S01]  /*317c0*/  IMAD.X R12, R13, 0x1, R3, P1 ;  /* 0x000000010d0c7824 */ /* 0x000fe200008e0603 */
[----:B------:R-:W-:-:S05]  /*317d0*/  IADD3 R153, P1, R242, R4, RZ ;  /* 0x00000004f2997210 */ /* 0x000fca0007f3e0ff */
[----:B------:R-:W-:Y:S01]  /*317e0*/  IMAD.X R242, R243, 0x1, R3, P1 ;  /* 0x00000001f3f27824 */ /* 0x000fe200008e0603 */
[----:B------:R-:W-:Y:S01]  /*317f0*/  IADD3 R152, P1, R234, R4, RZ ;  /* 0x00000004ea987210 */ /* 0x000fe20007f3e0ff */
[----:B----4-:R-:W-:-:S05]  /*31800*/  VIADD R5, R5, UR12 ;  /* 0x0000000c05057c36 */ /* 0x010fca0008000000 */
        /* <DEDUP_REMOVED lines=12> */
[----:B-1----:R-:W4:Y:S04]  /*318d0*/  LDL.LU.64 R122, [R1+0x1030] ;  /* 0x00103000017a7983 */ /* 0x002f280000300a00 */
[----:B------:R-:W4:Y:S04]  /*318e0*/  LDL.LU.64 R120, [R1+0x1010] ;  /* 0x0010100001787983 */ /* 0x000f280000300a00 */
[----:B------:R-:W4:Y:S04]  /*318f0*/  LDL.LU.64 R118, [R1+0xff0] ;  /* 0x000ff00001767983 */ /* 0x000f280000300a00 */
[----:B------:R-:W-:Y:S04]  /*31900*/  LDGSTS.E [R5+0x63000], desc[UR8][R116.64], P0 ;  /* 0x6300000074057fae */ /* 0x000fe80008121848 */
[----:B------:R-:W-:Y:S01]  /*31910*/  LDGSTS.E [R5+0x63400], desc[UR8][R114.64], P0 ;  /* 0x6340000072057fae */ /* 0x000fe20008121848 */
[----:B------:R-:W-:-:S03]  /*31920*/  IMAD.X R234, R235, 0x1, R3, P1 ;  /* 0x00000001ebea7824 */ /* 0x000fc600008e0603 */
[----:B--2---:R-:W2:Y:S04]  /*31930*/  LDL.LU.64 R116, [R1+0xfd0] ;  /* 0x000fd00001747983 */ /* 0x004ea80000300a00 */
[----:B------:R-:W2:Y:S01]  /*31940*/  LDL.LU.64 R114, [R1+0xfb0] ;  /* 0x000fb00001727983 */ /* 0x000ea20000300a00 */
[-C--:B------:R-:W-:Y:S01]  /*31950*/  IADD3 R151, P1, R226, R4.reuse, RZ ;  /* 0x00000004e2977210 */ /* 0x080fe20007f3e0ff */
[----:B------:R-:W-:Y:S02]  /*31960*/  IMAD.MOV.U32 R251, RZ, RZ, R250 ;  /* 0x000000fffffb7224 */ /* 0x000fe400078e00fa */
[----:B------:R-:W-:Y:S01]  /*31970*/  IMAD.MOV.U32 R243, RZ, RZ, R242 ;  /* 0x000000fffff37224 */ /* 0x000fe200078e00f2 */
[----:B------:R-:W-:Y:S01]  /*31980*/  LDGSTS.E [R5+0x63800], desc[UR8][R112.64], P0 ;  /* 0x6380000070057fae */ /* 0x000fe20008121848 */
[----:B------:R-:W-:Y:S01]  /*31990*/  IMAD.X R226, R227, 0x1, R3, P1 ;  /* 0x00000001e3e27824 */ /* 0x000fe200008e0603 */
[-C--:B------:R-:W-:Y:S01]  /*319a0*/  IADD3 R150, P1, R218, R4.reuse, RZ ;  /* 0x00000004da967210 */ /* 0x080fe20007f3e0ff */
[----:B------:R-:W-:Y:S01]  /*319b0*/  IMAD.MOV.U32 R250, RZ, RZ, R155 ;  /* 0x000000fffffa7224 */ /* 0x000fe200078e009b */
[----:B------:R-:W-:Y:S03]  /*319c0*/  LDGSTS.E [R5+0x63c00], desc[UR8][R110.64], P0 ;  /* 0x63c000006e057fae */ /* 0x000fe60008121848 */
[----:B------:R-:W-:Y:S01]  /*319d0*/  IMAD.X R218, R219, 0x1, R3, P1 ;  /* 0x00000001dbda7824 */ /* 0x000fe200008e0603 */
[-C--:B------:R-:W-:Y:S01]  /*319e0*/  IADD3 R149, P1, R210, R4.reuse, RZ ;  /* 0x00000004d2957210 */ /* 0x080fe20007f3e0ff */
[----:B------:R-:W-:Y:S01]  /*319f0*/  IMAD.MOV.U32 R242, RZ, RZ, R153 ;  /* 0x000000fffff27224 */ /* 0x000fe200078e0099 */
[----:B------:R-:W-:Y:S03]  /*31a00*/  LDGSTS.E [R5+0x64000], desc[UR8][R108.64], P0 ;  /* 0x640000006c057fae */ /* 0x000fe60008121848 */
[--C-:B------:R-:W-:Y:S01]  /*31a10*/  IMAD.X R210, R211, 0x1, R3.reuse, P1 ;  /* 0x00000001d3d27824 */ /* 0x100fe200008e0603 */
[-C--:B------:R-:W-:Y:S01]  /*31a20*/  IADD3 R148, P1, R202, R4.reuse, RZ ;  /* 0x00000004ca947210 */ /* 0x080fe20007f3e0ff */
[----:B------:R-:W-:Y:S01]  /*31a30*/  IMAD.MOV.U32 R235, RZ, RZ, R234 ;  /* 0x000000ffffeb7224 */ /* 0x000fe200078e00ea */
[----:B---3--:R-:W3:Y:S03]  /*31a40*/  LDL.LU.64 R112, [R1+0xf90] ;  /* 0x000f900001707983 */ /* 0x008ee60000300a00 */
[--C-:B------:R-:W-:Y:S01]  /*31a50*/  IMAD.X R202, R203, 0x1, R3.reuse, P1 ;  /* 0x00000001cbca7824 */ /* 0x100fe200008e0603 */
[-C--:B------:R-:W-:Y:S01]  /*31a60*/  IADD3 R147, P1, R194, R4.reuse, RZ ;  /* 0x00000004c2937210 */ /* 0x080fe20007f3e0ff */
[----:B------:R-:W-:Y:S01]  /*31a70*/  IMAD.MOV.U32 R234, RZ, RZ, R152 ;  /* 0x000000ffffea7224 */ /* 0x000fe200078e0098 */
[----:B------:R-:W-:Y:S03]  /*31a80*/  LDGSTS.E [R5+0x64400], desc[UR8][R22.64], P0 ;  /* 0x6440000016057fae */ /* 0x000fe60008121848 */
[--C-:B------:R-:W-:Y:S01]  /*31a90*/  IMAD.X R194, R195, 0x1, R3.reuse, P1 ;  /* 0x00000001c3c27824 */ /* 0x100fe200008e0603 */
        /* <DEDUP_REMOVED lines=10> */
[----:B------:R-:W-:Y:S03]  /*31b40*/  LDGSTS.E [R5+0x65000], desc[UR8][R234.64], P0 ;  /* 0x65000000ea057fae */ /* 0x000fe60008121848 */
[--C-:B------:R-:W-:Y:S01]  /*31b50*/  IMAD.X R170, R171, 0x1, R3.reuse, P1 ;  /* 0x00000001abaa7824 */ /* 0x100fe200008e0603 */
[-C--:B------:R-:W-:Y:S01]  /*31b60*/  IADD3 R143, P1, R162, R4.reuse, RZ ;  /* 0x00000004a28f7210 */ /* 0x080fe20007f3e0ff */
[----:B------:R-:W-:Y:S01]  /*31b70*/  IMAD.MOV.U32 R218, RZ, RZ, R150 ;  /* 0x000000ffffda7224 */ /* 0x000fe200078e0096 */
[----:B------:R-:W3:Y:S03]  /*31b80*/  LDL.LU.64 R110, [R1+0xf70] ;  /* 0x000f7000016e7983 */ /* 0x000ee60000300a00 */
[----:B------:R-:W-:Y:S01]  /*31b90*/  IMAD.X R162, R163, 0x1, R3, P1 ;  /* 0x00000001a3a27824 */ /* 0x000fe200008e0603 */
[----:B------:R-:W-:Y:S01]  /*31ba0*/  IADD3 R142, P1, R20, R4, RZ ;  /* 0x00000004148e7210 */ /* 0x000fe20007f3e0ff */
[----:B------:R-:W-:Y:S01]  /*31bb0*/  IMAD.MOV.U32 R211, RZ, RZ, R210 ;  /* 0x000000ffffd37224 */ /* 0x000fe200078e00d2 */
[----:B------:R-:W-:Y:S01]  /*31bc0*/  LDGSTS.E [R5+0x65400], desc[UR8][R226.64], P0 ;  /* 0x65400000e2057fae */ /* 0x000fe20008121848 */
[----:B------:R-:W-:-:S02]  /*31bd0*/  IMAD.MOV.U32 R210, RZ, RZ, R149 ;  /* 0x000000ffffd27224 */ /* 0x000fc400078e0095 */
[----:B------:R-:W-:Y:S01]  /*31be0*/  IMAD.MOV.U32 R203, RZ, RZ, R202 ;  /* 0x000000ffffcb7224 */ /* 0x000fe200078e00ca */
[----:B------:R-:W-:Y:S01]  /*31bf0*/  LDGSTS.E [R5+0x65800], desc[UR8][R218.64], P0 ;  /* 0x65800000da057fae */ /* 0x000fe20008121848 */
[----:B------:R-:W-:Y:S02]  /*31c00*/  IMAD.MOV.U32 R202, RZ, RZ, R148 ;  /* 0x000000ffffca7224 */ /* 0x000fe400078e0094 */
[----:B------:R-:W-:Y:S01]  /*31c10*/  IMAD.MOV.U32 R195, RZ, RZ, R194 ;  /* 0x000000ffffc37224 */ /* 0x000fe200078e00c2 */
[----:B------:R-:W-:Y:S01]  /*31c20*/  LDGSTS.E [R5+0x65c00], desc[UR8][R210.64], P0 ;  /* 0x65c00000d2057fae */ /* 0x000fe20008121848 */
[----:B------:R-:W-:Y:S02]  /*31c30*/  IMAD.X R20, R21, 0x1, R3, P1 ;  /* 0x0000000115147824 */ /* 0x000fe400008e0603 */
        /* <DEDUP_REMOVED lines=8> */
[----:B------:R-:W-:Y:S02]  /*31cc0*/  IMAD.MOV.U32 R171, RZ, RZ, R170 ;  /* 0x000000ffffab7224 */ /* 0x000fe400078e00aa */
[----:B------:R-:W-:Y:S01]  /*31cd0*/  IMAD.MOV.U32 R170, RZ, RZ, R144 ;  /* 0x000000ffffaa7224 */ /* 0x000fe200078e0090 */
[----:B------:R-:W3:Y:S01]  /*31ce0*/  LDL.LU.64 R108, [R1+0xf50] ;  /* 0x000f5000016c7983 */ /* 0x000ee20000300a00 */
        /* <DEDUP_REMOVED lines=8> */
[----:B------:R-:W-:Y:S04]  /*31d70*/  LDGSTS.E [R5+0x67400], desc[UR8][R162.64], P0 ;  /* 0x67400000a2057fae */ /* 0x000fe80008121848 */
[----:B------:R-:W-:Y:S04]  /*31d80*/  LDGSTS.E [R5+0x67800], desc[UR8][R20.64], P0 ;  /* 0x6780000014057fae */ /* 0x000fe80008121848 */
[----:B------:R1:W-:Y:S04]  /*31d90*/  LDGSTS.E [R5+0x67c00], desc[UR8][R12.64], P0 ;  /* 0x67c000000c057fae */ /* 0x0003e80008121848 */
[----:B------:R-:W3:Y:S01]  /*31da0*/  LDL.LU.64 R22, [R1+0xf30] ;  /* 0x000f300001167983 */ /* 0x000ee20000300a00 */
[----:B----4-:R-:W-:-:S05]  /*31db0*/  IADD3 R140, P1, R122, R4, RZ ;  /* 0x000000047a8c7210 */ /* 0x010fca0007f3e0ff */
[----:B-1----:R-:W-:Y:S01]  /*31dc0*/  IMAD.X R5, R123, 0x1, R3, P1 ;  /* 0x000000017b057824 */ /* 0x002fe200008e0603 */
[----:B------:R-:W-:-:S05]  /*31dd0*/  IADD3 R138, P1, R120, R4, RZ ;  /* 0x00000004788a7210 */ /* 0x000fca0007f3e0ff */
[--C-:B------:R-:W-:Y:S01]  /*31de0*/  IMAD.X R139, R121, 0x1, R3.reuse, P1 ;  /* 0x00000001798b7824 */ /* 0x100fe200008e0603 */
[-C--:B------:R-:W-:Y:S01]  /*31df0*/  IADD3 R136, P1, R118, R4.reuse, RZ ;  /* 0x0000000476887210 */ /* 0x080fe20007f3e0ff */
[----:B------:R-:W4:Y:S04]  /*31e00*/  LDL.LU.64 R120, [R1+0xf10] ;  /* 0x000f100001787983 */ /* 0x000f280000300a00 */
[----:B------:R-:W-:Y:S02]  /*31e10*/  IMAD.X R137, R119, 0x1, R3, P1 ;  /* 0x0000000177897824 */ /* 0x000fe400008e0603 */
[----:B------:R-:W4:Y:S01]  /*31e20*/  LDL.LU.64 R118, [R1+0xef0] ;  /* 0x000ef00001767983 */ /* 0x000f220000300a00 */
[----:B--2---:R-:W-:-:S05]  /*31e30*/  IADD3 R134, P1, R116, R4, RZ ;  /* 0x0000000474867210 */ /* 0x004fca0007f3e0ff */
[--C-:B------:R-:W-:Y:S01]  /*31e40*/  IMAD.X R135, R117, 0x1, R3.reuse, P1 ;  /* 0x0000000175877824 */ /* 0x100fe200008e0603 */
[-C--:B------:R-:W-:Y:S01]  /*31e50*/  IADD3 R132, P1, R114, R4.reuse, RZ ;  /* 0x0000000472847210 */ /* 0x080fe20007f3e0ff */
[----:B------:R-:W2:Y:S04]  /*31e60*/  LDL.LU.64 R116, [R1+0xed0] ;  /* 0x000ed00001747983 */ /* 0x000ea80000300a00 */
[----:B------:R-:W-:Y:S02]  /*31e70*/  IMAD.X R133, R115, 0x1, R3, P1 ;  /* 0x0000000173857824 */ /* 0x000fe400008e0603 */
[----:B------:R-:W2:Y:S01]  /*31e80*/  LDL.LU.64 R114, [R1+0xeb0] ;  /* 0x000eb00001727983 */ /* 0x000ea20000300a00 */
[----:B---3--:R-:W-:-:S05]  /*31e90*/  IADD3 R130, P1, R112, R4, RZ ;  /* 0x0000000470827210 */ /* 0x008fca0007f3e0ff */
[----:B------:R-:W-:Y:S02]  /*31ea0*/  IMAD.X R131, R113, 0x1, R3, P1 ;  /* 0x0000000171837824 */ /* 0x000fe400008e0603 */
[----:B------:R-:W3:Y:S01]  /*31eb0*/  LDL.LU.64 R112, [R1+0xe90] ;  /* 0x000e900001707983 */ /* 0x000ee20000300a00 */
[----:B------:R-:W-:-:S05]  /*31ec0*/  IADD3 R128, P1, R110, R4, RZ ;  /* 0x000000046e807210 */ /* 0x000fca0007f3e0ff */
[----:B------:R-:W-:Y:S02]  /*31ed0*/  IMAD.X R129, R111, 0x1, R3, P1 ;  /* 0x000000016f817824 */ /* 0x000fe400008e0603 */
[----:B------:R-:W-:Y:S01]  /*31ee0*/  IMAD.MOV.U32 R141, RZ, RZ, R5 ;  /* 0x000000ffff8d7224 */ /* 0x000fe200078e0005 */
[----:B------:R-:W3:Y:S01]  /*31ef0*/  LDL.LU.64 R110, [R1+0xe70] ;  /* 0x000e7000016e7983 */ /* 0x000ee20000300a00 */
[----:B------:R-:W-:-:S05]  /*31f00*/  IADD3 R126, P1, R108, R4, RZ ;  /* 0x000000046c7e7210 */ /* 0x000fca0007f3e0ff */
[----:B------:R-:W-:Y:S02]  /*31f10*/  IMAD.X R127, R109, 0x1, R3, P1 ;  /* 0x000000016d7f7824 */ /* 0x000fe400008e0603 */
[----:B------:R-:W3:Y:S01]  /*31f20*/  LDL.LU.64 R108, [R1+0xe50] ;  /* 0x000e5000016c7983 */ /* 0x000ee20000300a00 */
[----:B------:R-:W-:-:S05]  /*31f30*/  IADD3 R124, P1, R22, R4, RZ ;  /* 0x00000004167c7210 */ /* 0x000fca0007f3e0ff */
[----:B------:R-:W-:Y:S02]  /*31f40*/  IMAD.X R125, R23, 0x1, R3, P1 ;  /* 0x00000001177d7824 */ /* 0x000fe400008e0603 */
        /* <DEDUP_REMOVED lines=15> */
[----:B--2---:R-:W-:-:S05]  /*32040*/  IADD3 R118, P1, R116, R4, RZ ;  /* 0x0000000474767210 */ /* 0x004fca0007f3e0ff */
[--C-:B------:R-:W-:Y:S01]  /*32050*/  IMAD.X R119, R117, 0x1, R3.reuse, P1 ;  /* 0x0000000175777824 */ /* 0x100fe200008e0603 */
[-C--:B------:R-:W-:Y:S01]  /*32060*/  IADD3 R116, P1, R114, R4.reuse, RZ ;  /* 0x0000000472747210 */ /* 0x080fe20007f3e0ff */
[----:B------:R1:W-:Y:S04]  /*32070*/  STL.64 [R1+0xf10], R122 ;  /* 0x000f107a01007387 */ /* 0x0003e80000100a00 */
[----:B------:R-:W-:Y:S01]  /*32080*/  IMAD.X R117, R115, 0x1, R3, P1 ;  /* 0x0000000173757824 */ /* 0x000fe200008e0603 */
[----:B------:R2:W-:Y:S04]  /*32090*/  STL.64 [R1+0xef0], R120 ;  /* 0x000ef07801007387 */ /* 0x0005e80000100a00 */
[----:B------:R4:W-:Y:S04]  /*320a0*/  STL.64 [R1+0xed0], R118 ;  /* 0x000ed07601007387 */ /* 0x0009e80000100a00 */
[----:B------:R4:W-:Y:S04]  /*320b0*/  STL.64 [R1+0xeb0], R116 ;  /* 0x000eb07401007387 */ /* 0x0009e80000100a00 */
[----:B------:R-:W2:Y:S01]  /*320c0*/  LDL R5, [R1+0x1afc] ;  /* 0x001afc0001057983 */ /* 0x000ea20000100800 */
[----:B---3--:R-:W-:-:S05]  /*320d0*/  IADD3 R114, P1, R112, R4, RZ ;  /* 0x0000000470727210 */ /* 0x008fca0007f3e0ff */
[----:B------:R-:W-:Y:S01]  /*320e0*/  IMAD.X R115, R113, 0x1, R3, P1 ;  /* 0x0000000171737824 */ /* 0x000fe200008e0603 */
[----:B------:R-:W-:-:S05]  /*320f0*/  IADD3 R112, P1, R110, R4, RZ ;  /* 0x000000046e707210 */ /* 0x000fca0007f3e0ff */
[----:B------:R-:W-:Y:S01]  /*32100*/  IMAD.X R113, R111, 0x1, R3, P1 ;  /* 0x000000016f717824 */ /* 0x000fe200008e0603 */
[----:B------:R3:W-:Y:S04]  /*32110*/  STL.64 [R1+0xe90], R114 ;  /* 0x000e907201007387 */ /* 0x0007e80000100a00 */
[----:B------:R3:W-:Y:S01]  /*32120*/  STL.64 [R1+0xe70], R112 ;  /* 0x000e707001007387 */ /* 0x0007e20000100a00 */
[----:B------:R-:W-:-:S05]  /*32130*/  IADD3 R110, P1, R108, R4, RZ ;  /* 0x000000046c6e7210 */ /* 0x000fca0007f3e0ff */
[----:B------:R-:W-:-:S05]  /*32140*/  IMAD.X R111, R109, 0x1, R3, P1 ;  /* 0x000000016d6f7824 */ /* 0x000fca00008e0603 */
[----:B------:R3:W-:Y:S01]  /*32150*/  STL.64 [R1+0xe50], R110 ;  /* 0x000e506e01007387 */ /* 0x0007e20000100a00 */
[----:B------:R-:W-:-:S05]  /*32160*/  IADD3 R108, P1, R22, R4, RZ ;  /* 0x00000004166c7210 */ /* 0x000fca0007f3e0ff */
[----:B------:R-:W-:Y:S01]  /*32170*/  IMAD.X R109, R23, 0x1, R3, P1 ;  /* 0x00000001176d7824 */ /* 0x000fe200008e0603 */
[----:B------:R-:W-:-:S05]  /*32180*/  IADD3 R22, P1, R142, R4, RZ ;  /* 0x000000048e167210 */ /* 0x000fca0007f3e0ff */
[----:B------:R-:W-:Y:S01]  /*32190*/  IMAD.X R23, R143, 0x1, R3, P1 ;  /* 0x000000018f177824 */ /* 0x000fe200008e0603 */
[----:B------:R3:W-:Y:S04]  /*321a0*/  STL.64 [R1+0xe30], R108 ;  /* 0x000e306c01007387 */ /* 0x0007e80000100a00 */
[----:B------:R3:W-:Y:S01]  /*321b0*/  STL.64 [R1+0xe10], R22 ;  /* 0x000e101601007387 */ /* 0x0007e20000100a00 */
[----:B--2---:R-:W-:-:S05]  /*321c0*/  VIADD R5, R5, UR12 ;  /* 0x0000000c05057c36 */ /* 0x004fca0008000000 */
        /* <DEDUP_REMOVED lines=12> */
[----:B-1----:R-:W2:Y:S04]  /*32290*/  LDL.LU.64 R122, [R1+0x1028] ;  /* 0x00102800017a7983 */ /* 0x002ea80000300a00 */
[----:B------:R-:W2:Y:S04]  /*322a0*/  LDL.LU.64 R120, [R1+0x1008] ;  /* 0x0010080001787983 */ /* 0x000ea80000300a00 */
[----:B----4-:R-:W4:Y:S04]  /*322b0*/  LDL.LU.64 R118, [R1+0xfe8] ;  /* 0x000fe80001767983 */ /* 0x010f280000300a00 */
[----:B------:R-:W-:Y:S04]  /*322c0*/  LDGSTS.E [R5+0x63100], desc[UR8][R116.64], P0 ;  /* 0x6310000074057fae */ /* 0x000fe80008121848 */
[----:B------:R-:W-:Y:S01]  /*322d0*/  LDGSTS.E [R5+0x63500], desc[UR8][R114.64], P0 ;  /* 0x6350000072057fae */ /* 0x000fe20008121848 */
[----:B------:R-:W-:-:S03]  /*322e0*/  IADD3 R155, P1, R248, R4, RZ ;  /* 0x00000004f89b7210 */ /* 0x000fc60007f3e0ff */
[----:B------:R-:W-:Y:S04]  /*322f0*/  LDGSTS.E [R5+0x63900], desc[UR8][R112.64], P0 ;  /* 0x6390000070057fae */ /* 0x000fe80008121848 */
[----:B------:R-:W4:Y:S04]  /*32300*/  LDL.LU.64 R116, [R1+0xfc8] ;  /* 0x000fc80001747983 */ /* 0x000f280000300a00 */
[----:B---3--:R-:W3:Y:S01]  /*32310*/  LDL.LU.64 R114, [R1+0xfa8] ;  /* 0x000fa80001727983 */ /* 0x008ee20000300a00 */
[----:B------:R-:W-:Y:S01]  /*32320*/  IMAD.X R248, R249, 0x1, R3, P1 ;  /* 0x00000001f9f87824 */ /* 0x000fe200008e0603 */
[----:B------:R-:W-:-:S02]  /*32330*/  IADD3 R154, P1, R240, R4, RZ ;  /* 0x00000004f09a7210 */ /* 0x000fc40007f3e0ff */
[----:B------:R-:W-:Y:S03]  /*32340*/  LDGSTS.E [R5+0x63d00], desc[UR8][R110.64], P0 ;  /* 0x63d000006e057fae */ /* 0x000fe60008121848 */
[--C-:B------:R-:W-:Y:S01]  /*32350*/  IMAD.X R240, R241, 0x1, R3.reuse, P1 ;  /* 0x00000001f1f07824 */ /* 0x100fe200008e0603 */
[-C--:B------:R-:W-:Y:S01]  /*32360*/  IADD3 R153, P1, R232, R4.reuse, RZ ;  /* 0x00000004e8997210 */ /* 0x080fe20007f3e0ff */
[----:B------:R-:W-:Y:S01]  /*32370*/  IMAD.MOV.U32 R249, RZ, RZ, R248 ;  /* 0x000000fffff97224 */ /* 0x000fe200078e00f8 */
[----:B------:R-:W3:Y:S03]  /*32380*/  LDL.LU.64 R112, [R1+0xf88] ;  /* 0x000f880001707983 */ /* 0x000ee60000300a00 */
        /* <DEDUP_REMOVED lines=18> */
[----:B------:R-:W3:Y:S04]  /*324b0*/  LDL.LU.64 R110, [R1+0xf68] ;  /* 0x000f6800016e7983 */ /* 0x000ee80000300a00 */
[----:B------:R-:W-:Y:S01]  /*324c0*/  IMAD.X R200, R201, 0x1, R3, P1 ;  /* 0x00000001c9c87824 */ /* 0x000fe200008e0603 */
[-C--:B------:R-:W-:Y:S01]  /*324d0*/  IADD3 R147, P1, R192, R4.reuse, RZ ;  /* 0x00000004c0937210 */ /* 0x080fe20007f3e0ff */
[----:B------:R-:W-:Y:S01]  /*324e0*/  IMAD.MOV.U32 R232, RZ, RZ, R153 ;  /* 0x000000ffffe87224 */ /* 0x000fe200078e0099 */
[----:B------:R-:W3:Y:S03]  /*324f0*/  LDL.LU.64 R108, [R1+0xf48] ;  /* 0x000f4800016c7983 */ /* 0x000ee60000300a00 */
        /* <DEDUP_REMOVED lines=9> */
[----:B------:R-:W-:-:S05]  /*32590*/  IADD3 R144, P1, R168, R4, RZ ;  /* 0x00000004a8907210 */ /* 0x000fca0007f3e0ff */
[----:B------:R-:W-:Y:S01]  /*325a0*/  IMAD.X R168, R169, 0x1, R3, P1 ;  /* 0x00000001a9a87824 */ /* 0x000fe200008e0603 */
[----:B------:R-:W-:Y:S01]  /*325b0*/  IADD3 R143, P1, R160, R4, RZ ;  /* 0x00000004a08f7210 */ /* 0x000fe20007f3e0ff */
[----:B------:R-:W-:-:S04]  /*325c0*/  IMAD.MOV.U32 R224, RZ, RZ, R152 ;  /* 0x000000ffffe07224 */ /* 0x000fc800078e0098 */
[----:B------:R-:W-:Y:S01]  /*325d0*/  IMAD.X R160, R161, 0x1, R3, P1 ;  /* 0x00000001a1a07824 */ /* 0x000fe200008e0603 */
[----:B------:R-:W-:Y:S01]  /*325e0*/  IADD3 R142, P1, R18, R4, RZ ;  /* 0x00000004128e7210 */ /* 0x000fe20007f3e0ff */
[----:B------:R-:W-:Y:S01]  /*325f0*/  IMAD.MOV.U32 R216, RZ, RZ, R150 ;  /* 0x000000ffffd87224 */ /* 0x000fe200078e0096 */
[----:B------:R-:W-:Y:S01]  /*32600*/  LDGSTS.E [R5+0x65500], desc[UR8][R224.64], P0 ;  /* 0x65500000e0057fae */ /* 0x000fe20008121848 */
[----:B------:R-:W-:Y:S02]  /*32610*/  IMAD.MOV.U32 R209, RZ, RZ, R208 ;  /* 0x000000ffffd17224 */ /* 0x000fe400078e00d0 */
[----:B------:R-:W-:Y:S01]  /*32620*/  IMAD.MOV.U32 R208, RZ, RZ, R149 ;  /* 0x000000ffffd07224 */ /* 0x000fe200078e0095 */
[----:B------:R-:W-:Y:S01]  /*32630*/  LDGSTS.E [R5+0x65900], desc[UR8][R216.64], P0 ;  /* 0x65900000d8057fae */ /* 0x000fe20008121848 */
[----:B------:R-:W-:Y:S02]  /*32640*/  IMAD.MOV.U32 R201, RZ, RZ, R200 ;  /* 0x000000ffffc97224 */ /* 0x000fe400078e00c8 */
[----:B------:R-:W-:Y:S01]  /*32650*/  IMAD.MOV.U32 R200, RZ, RZ, R148 ;  /* 0x000000ffffc87224 */ /* 0x000fe200078e0094 */
[----:B------:R-:W-:Y:S01]  /*32660*/  LDGSTS.E [R5+0x65d00], desc[UR8][R208.64], P0 ;  /* 0x65d00000d0057fae */ /* 0x000fe20008121848 */
[----:B------:R-:W-:-:S02]  /*32670*/  IMAD.MOV.U32 R193, RZ, RZ, R192 ;  /* 0x000000ffffc17224 */ /* 0x000fc400078e00c0 */
[----:B------:R-:W-:Y:S01]  /*32680*/  IMAD.X R18, R19, 0x1, R3, P1 ;  /* 0x0000000113127824 */ /* 0x000fe200008e0603 */
[----:B------:R-:W-:Y:S01]  /*32690*/  LDGSTS.E [R5+0x66100], desc[UR8][R200.64], P0 ;  /* 0x66100000c8057fae */ /* 0x000fe20008121848 */
[----:B------:R-:W-:Y:S02]  /*326a0*/  IMAD.MOV.U32 R192, RZ, RZ, R147 ;  /* 0x000000ffffc07224 */ /* 0x000fe400078e0093 */
[----:B------:R-:W-:Y:S02]  /*326b0*/  IMAD.MOV.U32 R185, RZ, RZ, R184 ;  /* 0x000000ffffb97224 */ /* 0x000fe400078e00b8 */
[----:B------:R-:W-:Y:S01]  /*326c0*/  IMAD.MOV.U32 R184, RZ, RZ, R146 ;  /* 0x000000ffffb87224 */ /* 0x000fe200078e0092 */
[----:B------:R-:W-:Y:S01]  /*326d0*/  LDGSTS.E [R5+0x66500], desc[UR8][R192.64], P0 ;  /* 0x66500000c0057fae */ /* 0x000fe20008121848 */
[----:B------:R-:W-:Y:S02]  /*326e0*/  IMAD.MOV.U32 R177, RZ, RZ, R176 ;  /* 0x000000ffffb17224 */ /* 0x000fe400078e00b0 */
        /* <DEDUP_REMOVED lines=12> */
[----:B------:R-:W-:-:S03]  /*327b0*/  IMAD.MOV.U32 R10, RZ, RZ, R151 ;  /* 0x000000ffff0a7224 */ /* 0x000fc600078e0097 */
[----:B------:R-:W-:Y:S04]  /*327c0*/  LDGSTS.E [R5+0x67900], desc[UR8][R18.64], P0 ;  /* 0x6790000012057fae */ /* 0x000fe80008121848 */
[----:B------:R1:W-:Y:S01]  /*327d0*/  LDGSTS.E [R5+0x67d00], desc[UR8][R10.64], P0 ;  /* 0x67d000000a057fae */ /* 0x0003e20008121848 */
[----:B--2---:R-:W-:-:S05]  /*327e0*/  IADD3 R140, P1, R122, R4, RZ ;  /* 0x000000047a8c7210 */ /* 0x004fca0007f3e0ff */
[----:B-1----:R-:W-:Y:S01]  /*327f0*/  IMAD.X R5, R123, 0x1, R3, P1 ;  /* 0x000000017b057824 */ /* 0x002fe200008e0603 */
[----:B------:R-:W-:-:S05]  /*32800*/  IADD3 R138, P1, R120, R4, RZ ;  /* 0x00000004788a7210 */ /* 0x000fca0007f3e0ff */
[--C-:B------:R-:W-:Y:S01]  /*32810*/  IMAD.X R139, R121, 0x1, R3.reuse, P1 ;  /* 0x00000001798b7824 */ /* 0x100fe200008e0603 */
[-C--:B----4-:R-:W-:Y:S01]  /*32820*/  IADD3 R136, P1, R118, R4.reuse, RZ ;  /* 0x0000000476887210 */ /* 0x090fe20007f3e0ff */
[----:B------:R-:W2:Y:S04]  /*32830*/  LDL.LU.64 R120, [R1+0xf08] ;  /* 0x000f080001787983 */ /* 0x000ea80000300a00 */
[----:B------:R-:W-:Y:S02]  /*32840*/  IMAD.X R137, R119, 0x1, R3, P1 ;  /* 0x0000000177897824 */ /* 0x000fe400008e0603 */
[----:B------:R-:W4:Y:S01]  /*32850*/  LDL.LU.64 R118, [R1+0xee8] ;  /* 0x000ee80001767983 */ /* 0x000f220000300a00 */
[----:B------:R-:W-:-:S05]  /*32860*/  IADD3 R134, P1, R116, R4, RZ ;  /* 0x0000000474867210 */ /* 0x000fca0007f3e0ff */
[--C-:B------:R-:W-:Y:S01]  /*32870*/  IMAD.X R135, R117, 0x1, R3.reuse, P1 ;  /* 0x0000000175877824 */ /* 0x100fe200008e0603 */
[-C--:B---3--:R-:W-:Y:S01]  /*32880*/  IADD3 R132, P1, R114, R4.reuse, RZ ;  /* 0x0000000472847210 */ /* 0x088fe20007f3e0ff */
[----:B------:R-:W3:Y:S04]  /*32890*/  LDL.LU.64 R116, [R1+0xec8] ;  /* 0x000ec80001747983 */ /* 0x000ee80000300a00 */
[----:B------:R-:W-:Y:S02]  /*328a0*/  IMAD.X R133, R115, 0x1, R3, P1 ;  /* 0x0000000173857824 */ /* 0x000fe400008e0603 */
[----:B------:R-:W3:Y:S01]  /*328b0*/  LDL.LU.64 R114, [R1+0xea8] ;  /* 0x000ea80001727983 */ /* 0x000ee20000300a00 */
[----:B------:R-:W-:-:S05]  /*328c0*/  IADD3 R130, P1, R112, R4, RZ ;  /* 0x0000000470827210 */ /* 0x000fca0007f3e0ff */
[----:B------:R-:W-:Y:S02]  /*328d0*/  IMAD.X R131, R113, 0x1, R3, P1 ;  /* 0x0000000171837824 */ /* 0x000fe400008e0603 */
[----:B------:R-:W3:Y:S01]  /*328e0*/  LDL.LU.64 R112, [R1+0xe88] ;  /* 0x000e880001707983 */ /* 0x000ee20000300a00 */
[----:B------:R-:W-:-:S05]  /*328f0*/  IADD3 R128, P1, R110, R4, RZ ;  /* 0x000000046e807210 */ /* 0x000fca0007f3e0ff */
[----:B------:R-:W-:Y:S01]  /*32900*/  IMAD.X R129, R111, 0x1, R3, P1 ;  /* 0x000000016f817824 */ /* 0x000fe200008e0603 */
[-C--:B------:R-:W-:Y:S01]  /*32910*/  IADD3 R126, P1, R108, R4.reuse, RZ ;  /* 0x000000046c7e7210 */ /* 0x080fe20007f3e0ff */
[----:B------:R-:W-:Y:S01]  /*32920*/  IMAD.MOV.U32 R141, RZ, RZ, R5 ;  /* 0x000000ffff8d7224 */ /* 0x000fe200078e0005 */
[----:B------:R-:W3:Y:S03]  /*32930*/  LDL.LU.64 R110, [R1+0xe68] ;  /* 0x000e6800016e7983 */ /* 0x000ee60000300a00 */
        /* <DEDUP_REMOVED lines=14> */
[----:B------:R1:W-:Y:S01]  /*32a20*/  STL.64 [R1+0xf28], R124 ;  /* 0x000f287c01007387 */ /* 0x0003e20000100a00 */
[----:B--2---:R-:W-:-:S05]  /*32a30*/  IADD3 R122, P1, R120, R4, RZ ;  /* 0x00000004787a7210 */ /* 0x004fca0007f3e0ff */
[----:B------:R-:W-:Y:S01]  /*32a40*/  IMAD.X R123, R121, 0x1, R3, P1 ;  /* 0x00000001797b7824 */ /* 0x000fe200008e0603 */
[----:B----4-:R-:W-:-:S05]  /*32a50*/  IADD3 R120, P1, R118, R4, RZ ;  /* 0x0000000476787210 */ /* 0x010fca0007f3e0ff */
[----:B------:R-:W-:Y:S01]  /*32a60*/  IMAD.X R121, R119, 0x1, R3, P1 ;  /* 0x0000000177797824 */ /* 0x000fe200008e0603 */
[----:B---3--:R-:W-:-:S05]  /*32a70*/  IADD3 R118, P1, R116, R4, RZ ;  /* 0x0000000474767210 */ /* 0x008fca0007f3e0ff */
[--C-:B------:R-:W-:Y:S01]  /*32a80*/  IMAD.X R119, R117, 0x1, R3.reuse, P1 ;  /* 0x0000000175777824 */ /* 0x100fe200008e0603 */
[-C--:B------:R-:W-:Y:S01]  /*32a90*/  IADD3 R116, P1, R114, R4.reuse, RZ ;  /* 0x0000000472747210 */ /* 0x080fe20007f3e0ff */
[----:B------:R-:W-:Y:S04]  /*32aa0*/  STL.64 [R1+0xf08], R122 ;  /* 0x000f087a01007387 */ /* 0x000fe80000100a00 */
[----:B------:R-:W-:Y:S01]  /*32ab0*/  IMAD.X R117, R115, 0x1, R3, P1 ;  /* 0x0000000173757824 */ /* 0x000fe200008e0603 */
[----:B------:R2:W-:Y:S04]  /*32ac0*/  STL.64 [R1+0xee8], R120 ;  /* 0x000ee87801007387 */ /* 0x0005e80000100a00 */
[----:B------:R3:W-:Y:S04]  /*32ad0*/  STL.64 [R1+0xec8], R118 ;  /* 0x000ec87601007387 */ /* 0x0007e80000100a00 */
[----:B------:R4:W-:Y:S04]  /*32ae0*/  STL.64 [R1+0xea8], R116 ;  /* 0x000ea87401007387 */ /* 0x0009e80000100a00 */
[----:B------:R-:W2:Y:S01]  /*32af0*/  LDL R5, [R1+0x1af8] ;  /* 0x001af80001057983 */ /* 0x000ea20000100800 */
[----:B------:R-:W-:-:S05]  /*32b00*/  IADD3 R114, P1, R112, R4, RZ ;  /* 0x0000000470727210 */ /* 0x000fca0007f3e0ff */
[----:B------:R-:W-:Y:S01]  /*32b10*/  IMAD.X R115, R113, 0x1, R3, P1 ;  /* 0x0000000171737824 */ /* 0x000fe200008e0603 */
[----:B------:R-:W-:-:S05]  /*32b20*/  IADD3 R112, P1, R110, R4, RZ ;  /* 0x000000046e707210 */ /* 0x000fca0007f3e0ff */
        /* <DEDUP_REMOVED lines=10> */
[----:B------:R4:W-:Y:S04]  /*32bd0*/  STL.64 [R1+0xe28], R108 ;  /* 0x000e286c01007387 */ /* 0x0009e80000100a00 */
[----:B------:R4:W-:Y:S01]  /*32be0*/  STL.64 [R1+0xe08], R22 ;  /* 0x000e081601007387 */ /* 0x0009e20000100a00 */
[----:B------:R-:W-:-:S05]  /*32bf0*/  IADD3 R155, P1, R246, R4, RZ ;  /* 0x00000004f69b7210 */ /* 0x000fca0007f3e0ff */
[----:B------:R-:W-:Y:S01]  /*32c00*/  IMAD.X R246, R247, 0x1, R3, P1 ;  /* 0x00000001f7f67824 */ /* 0x000fe200008e0603 */
[----:B------:R-:W-:Y:S01]  /*32c10*/  IADD3 R154, P1, R238, R4, RZ ;  /* 0x00000004ee9a7210 */ /* 0x000fe20007f3e0ff */
[----:B--2---:R-:W-:-:S05]  /*32c20*/  VIADD R5, R5, UR12 ;  /* 0x0000000c05057c36 */ /* 0x004fca0008000000 */
        /* <DEDUP_REMOVED lines=10> */
[----:B------:R-:W-:Y:S04]  /*32cd0*/  LDGSTS.E [R5+0x62a00], desc[UR8][R120.64], P0 ;  /* 0x62a0000078057fae */ /* 0x000fe80008121848 */
[----:B-1----:R-:W2:Y:S04]  /*32ce0*/  LDL.LU.64 R124, [R1+0x1020] ;  /* 0x00102000017c7983 */ /* 0x002ea80000300a00 */
[----:B------:R-:W-:Y:S04]  /*32cf0*/  LDGSTS.E [R5+0x62e00], desc[UR8][R118.64], P0 ;  /* 0x62e0000076057fae */ /* 0x000fe80008121848 */
[----:B------:R-:W2:Y:S04]  /*32d00*/  LDL.LU.64 R120, [R1+0x1000] ;  /* 0x0010000001787983 */ /* 0x000ea80000300a00 */
[----:B------:R-:W-:Y:S04]  /*32d10*/  LDGSTS.E [R5+0x63200], desc[UR8][R116.64], P0 ;  /* 0x6320000074057fae */ /* 0x000fe80008121848 */
[----:B---3--:R-:W3:Y:S04]  /*32d20*/  LDL.LU.64 R118, [R1+0xfe0] ;  /* 0x000fe00001767983 */ /* 0x008ee80000300a00 */
[----:B------:R-:W-:Y:S04]  /*32d30*/  LDGSTS.E [R5+0x63600], desc[UR8][R114.64], P0 ;  /* 0x6360000072057fae */ /* 0x000fe80008121848 */
[----:B----4-:R-:W4:Y:S04]  /*32d40*/  LDL.LU.64 R116, [R1+0xfc0] ;  /* 0x000fc00001747983 */ /* 0x010f280000300a00 */
[----:B------:R-:W-:Y:S04]  /*32d50*/  LDGSTS.E [R5+0x63a00], desc[UR8][R112.64], P0 ;  /* 0x63a0000070057fae */ /* 0x000fe80008121848 */
[----:B------:R-:W4:Y:S01]  /*32d60*/  LDL.LU.64 R114, [R1+0xfa0] ;  /* 0x000fa00001727983 */ /* 0x000f220000300a00 */
[----:B------:R-:W-:-:S03]  /*32d70*/  IMAD.X R238, R239, 0x1, R3, P1 ;  /* 0x00000001efee7824 */ /* 0x000fc600008e0603 */
[----:B------:R-:W-:Y:S04]  /*32d80*/  LDGSTS.E [R5+0x63e00], desc[UR8][R110.64], P0 ;  /* 0x63e000006e057fae */ /* 0x000fe80008121848 */
[----:B------:R-:W4:Y:S01]  /*32d90*/  LDL.LU.64 R112, [R1+0xf80] ;  /* 0x000f800001707983 */ /* 0x000f220000300a00 */
[----:B------:R-:W-:-:S03]  /*32da0*/  IADD3 R153, P1, R230, R4, RZ ;  /* 0x00000004e6997210 */ /* 0x000fc60007f3e0ff */
[----:B------:R-:W-:Y:S04]  /*32db0*/  LDGSTS.E [R5+0x64200], desc[UR8][R108.64], P0 ;  /* 0x642000006c057fae */ /* 0x000fe80008121848 */
[----:B------:R-:W4:Y:S01]  /*32dc0*/  LDL.LU.64 R110, [R1+0xf60] ;  /* 0x000f6000016e7983 */ /* 0x000f220000300a00 */
[--C-:B------:R-:W-:Y:S01]  /*32dd0*/  IMAD.X R230, R231, 0x1, R3.reuse, P1 ;  /* 0x00000001e7e67824 */ /* 0x100fe200008e0603 */
[-C--:B------:R-:W-:Y:S02]  /*32de0*/  IADD3 R152, P1, R222, R4.reuse, RZ ;  /* 0x00000004de987210 */ /* 0x080fe40007f3e0ff */
[----:B------:R-:W-:Y:S04]  /*32df0*/  LDGSTS.E [R5+0x64600], desc[UR8][R22.64], P0 ;  /* 0x6460000016057fae */ /* 0x000fe80008121848 */
[----:B------:R-:W4:Y:S01]  /*32e00*/  LDL.LU.64 R108, [R1+0xf40] ;  /* 0x000f4000016c7983 */ /* 0x000f220000300a00 */
[----:B------:R-:W-:Y:S01]  /*32e10*/  IMAD.X R222, R223, 0x1, R3, P1 ;  /* 0x00000001dfde7824 */ /* 0x000fe200008e0603 */
[----:B------:R-:W-:-:S02]  /*32e20*/  IADD3 R151, P1, R214, R4, RZ ;  /* 0x00000004d6977210 */ /* 0x000fc40007f3e0ff */
[----:B------:R-:W4:Y:S03]  /*32e30*/  LDL.LU.64 R22, [R1+0xf20] ;  /* 0x000f200001167983 */ /* 0x000f260000300a00 */
[----:B------:R-:W-:Y:S01]  /*32e40*/  IMAD.X R214, R215, 0x1, R3, P1 ;  /* 0x00000001d7d67824 */ /* 0x000fe200008e0603 */
[----:B------:R-:W-:-:S05]  /*32e50*/  IADD3 R150, P1, R206, R4, RZ ;  /* 0x00000004ce967210 */ /* 0x000fca0007f3e0ff */
        /* <DEDUP_REMOVED lines=11> */
[----:B------:R-:W-:Y:S01]  /*32f10*/  IADD3 R144, P1, R158, R4, RZ ;  /* 0x000000049e907210 */ /* 0x000fe20007f3e0ff */
[----:B------:R-:W-:-:S04]  /*32f20*/  IMAD.MOV.U32 R247, RZ, RZ, R246 ;  /* 0x000000fffff77224 */ /* 0x000fc800078e00f6 */
[----:B------:R-:W-:Y:S01]  /*32f30*/  IMAD.X R158, R159, 0x1, R3, P1 ;  /* 0x000000019f9e7824 */ /* 0x000fe200008e0603 */
[-C--:B------:R-:W-:Y:S01]  /*32f40*/  IADD3 R143, P1, R16, R4.reuse, RZ ;  /* 0x00000004108f7210 */ /* 0x080fe20007f3e0ff */
[----:B------:R-:W-:Y:S02]  /*32f50*/  IMAD.MOV.U32 R246, RZ, RZ, R155 ;  /* 0x000000fffff67224 */ /* 0x000fe400078e009b */
[----:B------:R-:W-:Y:S02]  /*32f60*/  IMAD.MOV.U32 R239, RZ, RZ, R238 ;  /* 0x000000ffffef7224 */ /* 0x000fe400078e00ee */
[----:B------:R-:W-:Y:S01]  /*32f70*/  IMAD.MOV.U32 R238, RZ, RZ, R154 ;  /* 0x000000ffffee7224 */ /* 0x000fe200078e009a */
[----:B------:R-:W-:Y:S01]  /*32f80*/  LDGSTS.E [R5+0x64a00], desc[UR8][R246.64], P0 ;  /* 0x64a00000f6057fae */ /* 0x000fe20008121848 */
[----:B------:R-:W-:Y:S02]  /*32f90*/  IMAD.MOV.U32 R231, RZ, RZ, R230 ;  /* 0x000000ffffe77224 */ /* 0x000fe400078e00e6 */
        /* <DEDUP_REMOVED lines=20> */
[----:B------:R-:W-:Y:S01]  /*330e0*/  IMAD.X R8, R9, 0x1, R3, P1 ;  /* 0x0000000109087824 */ /* 0x000fe200008e0603 */
[----:B------:R-:W-:Y:S01]  /*330f0*/  LDGSTS.E [R5+0x66600], desc[UR8][R190.64], P0 ;  /* 0x66600000be057fae */ /* 0x000fe20008121848 */
[----:B------:R-:W-:-:S02]  /*33100*/  IMAD.MOV.U32 R182, RZ, RZ, R147 ;  /* 0x000000ffffb67224 */ /* 0x000fc400078e0093 */
[----:B------:R-:W-:Y:S02]  /*33110*/  IMAD.MOV.U32 R175, RZ, RZ, R174 ;  /* 0x000000ffffaf7224 */ /* 0x000fe400078e00ae */
        /* <DEDUP_REMOVED lines=13> */
[----:B------:R-:W-:Y:S04]  /*331f0*/  LDGSTS.E [R5+0x67a00], desc[UR8][R16.64], P0 ;  /* 0x67a0000010057fae */ /* 0x000fe80008121848 */
[----:B------:R1:W-:Y:S04]  /*33200*/  LDGSTS.E [R5+0x67e00], desc[UR8][R8.64], P0 ;  /* 0x67e0000008057fae */ /* 0x0003e80008121848 */
[----:B------:R-:W4:Y:S01]  /*33210*/  LDL.LU.64 R142, [R1+0xf00] ;  /* 0x000f0000018e7983 */ /* 0x000f220000300a00 */
[----:B--2---:R-:W-:-:S05]  /*33220*/  IADD3 R122, P1, R124, R4, RZ ;  /* 0x000000047c7a7210 */ /* 0x004fca0007f3e0ff */
[----:B-1----:R-:W-:Y:S01]  /*33230*/  IMAD.X R5, R125, 0x1, R3, P1 ;  /* 0x000000017d057824 */ /* 0x002fe200008e0603 */
[----:B------:R-:W-:-:S05]  /*33240*/  IADD3 R124, P1, R120, R4, RZ ;  /* 0x00000004787c7210 */ /* 0x000fca0007f3e0ff */
[----:B------:R-:W-:Y:S02]  /*33250*/  IMAD.X R125, R121, 0x1, R3, P1 ;  /* 0x00000001797d7824 */ /* 0x000fe400008e0603 */
[----:B------:R-:W2:Y:S01]  /*33260*/  LDL.LU.64 R120, [R1+0xee0] ;  /* 0x000ee00001787983 */ /* 0x000ea20000300a00 */
[----:B---3--:R-:W-:-:S05]  /*33270*/  IADD3 R126, P1, R118, R4, RZ ;  /* 0x00000004767e7210 */ /* 0x008fca0007f3e0ff */
[----:B------:R-:W-:Y:S02]  /*33280*/  IMAD.X R127, R119, 0x1, R3, P1 ;  /* 0x00000001777f7824 */ /* 0x000fe400008e0603 */
[----:B------:R-:W3:Y:S01]  /*33290*/  LDL.LU.64 R118, [R1+0xec0] ;  /* 0x000ec00001767983 */ /* 0x000ee20000300a00 */
[----:B----4-:R-:W-:-:S05]  /*332a0*/  IADD3 R128, P1, R116, R4, RZ ;  /* 0x0000000474807210 */ /* 0x010fca0007f3e0ff */
[----:B------:R-:W-:Y:S02]  /*332b0*/  IMAD.X R129, R117, 0x1, R3, P1 ;  /* 0x0000000175817824 */ /* 0x000fe400008e0603 */
[----:B------:R-:W4:Y:S01]  /*332c0*/  LDL.LU.64 R116, [R1+0xea0] ;  /* 0x000ea00001747983 */ /* 0x000f220000300a00 */
[----:B------:R-:W-:-:S05]  /*332d0*/  IADD3 R130, P1, R114, R4, RZ ;  /* 0x0000000472827210 */ /* 0x000fca0007f3e0ff */
        /* <DEDUP_REMOVED lines=9> */
[----:B------:R-:W-:Y:S01]  /*33370*/  IMAD.X R137, R109, 0x1, R3, P1 ;  /* 0x000000016d897824 */ /* 0x000fe200008e0603 */
[----:B------:R-:W-:-:S05]  /*33380*/  IADD3 R138, P1, R22, R4, RZ ;  /* 0x00000004168a7210 */ /* 0x000fca0007f3e0ff */
[----:B------:R-:W-:Y:S02]  /*33390*/  IMAD.X R139, R23, 0x1, R3, P1 ;  /* 0x00000001178b7824 */ /* 0x000fe400008e0603 */
[----:B------:R-:W4:Y:S04]  /*333a0*/  LDL.LU.64 R22, [R1+0xe20] ;  /* 0x000e200001167983 */ /* 0x000f280000300a00 */
[----:B------:R-:W4:Y:S01]  /*333b0*/  LDL.LU.64 R108, [R1+0xe00] ;  /* 0x000e0000016c7983 */ /* 0x000f220000300a00 */
[----:B------:R-:W-:-:S05]  /*333c0*/  IMAD.MOV.U32 R123, RZ, RZ, R5 ;  /* 0x000000ffff7b7224 */ /* 0x000fca00078e0005 */
        /* <DEDUP_REMOVED lines=8> */
[----:B------:R1:W-:Y:S01]  /*33450*/  STL.64 [R1+0xf20], R138 ;  /* 0x000f208a01007387 */ /* 0x0003e20000100a00 */
[----:B------:R-:W-:-:S05]  /*33460*/  IADD3 R140, P1, R142, R4, RZ ;  /* 0x000000048e8c7210 */ /* 0x000fca0007f3e0ff */
[----:B------:R-:W-:-:S05]  /*33470*/  IMAD.X R141, R143, 0x1, R3, P1 ;  /* 0x000000018f8d7824 */ /* 0x000fca00008e0603 */
[----:B------:R1:W-:Y:S01]  /*33480*/  STL.64 [R1+0xf00], R140 ;  /* 0x000f008c01007387 */ /* 0x0003e20000100a00 */
[----:B--2---:R-:W-:-:S05]  /*33490*/  IADD3 R142, P1, R120, R4, RZ ;  /* 0x00000004788e7210 */ /* 0x004fca0007f3e0ff */
[----:B------:R-:W-:Y:S01]  /*334a0*/  IMAD.X R143, R121, 0x1, R3, P1 ;  /* 0x00000001798f7824 */ /* 0x000fe200008e0603 */
[----:B---3--:R-:W-:-:S05]  /*334b0*/  IADD3 R144, P1, R118, R4, RZ ;  /* 0x0000000476907210 */ /* 0x008fca0007f3e0ff */
[--C-:B------:R-:W-:Y:S01]  /*334c0*/  IMAD.X R145, R119, 0x1, R3.reuse, P1 ;  /* 0x0000000177917824 */ /* 0x100fe200008e0603 */
[-C--:B----4-:R-:W-:Y:S01]  /*334d0*/  IADD3 R146, P1, R116, R4.reuse, RZ ;  /* 0x0000000474927210 */ /* 0x090fe20007f3e0ff */
[----:B------:R2:W-:Y:S04]  /*334e0*/  STL.64 [R1+0xee0], R142 ;  /* 0x000ee08e01007387 */ /* 0x0005e80000100a00 */
[----:B------:R-:W-:Y:S01]  /*334f0*/  IMAD.X R147, R117, 0x1, R3, P1 ;  /* 0x0000000175937824 */ /* 0x000fe200008e0603 */
        /* <DEDUP_REMOVED lines=36> */
[----:B------:R4:W-:Y:S01]  /*33740*/  STL.64 [R1+0xe80], R148 ;  /* 0x000e809401007387 */ /* 0x0009e20000100a00 */
[----:B------:R-:W-:Y:S02]  /*33750*/  IMAD.MOV.U32 R245, RZ, RZ, R244 ;  /* 0x000000fffff57224 */ /* 0x000fe400078e00f4 */
[----:B------:R-:W-:Y:S01]  /*33760*/  IMAD.MOV.U32 R244, RZ, RZ, R108 ;  /* 0x000000fffff47224 */ /* 0x000fe200078e006c */
[----:B------:R4:W-:Y:S01]  /*33770*/  STL.64 [R1+0xe60], R150 ;  /* 0x000e609601007387 */ /* 0x0009e20000100a00 */
[----:B------:R-:W-:Y:S01]  /*33780*/  IMAD.X R156, R157, 0x1, R3, P1 ;  /* 0x000000019d9c7824 */ /* 0x000fe200008e0603 */
[----:B------:R-:W-:Y:S01]  /*33790*/  IADD3 R120, P1, R14, R4, RZ ;  /* 0x000000040e787210 */ /* 0x000fe20007f3e0ff */
[----:B------:R-:W-:Y:S01]  /*337a0*/  IMAD.MOV.U32 R237, RZ, RZ, R236 ;  /* 0x000000ffffed7224 */ /* 0x000fe200078e00ec */
[----:B------:R1:W5:Y:S01]  /*337b0*/  LDL.LU R108, [R1+0x1bc4] ;  /* 0x001bc400016c7983 */ /* 0x0003620000300800 */
[----:B------:R-:W-:-:S02]  /*337c0*/  IMAD.MOV.U32 R236, RZ, RZ, R109 ;  /* 0x000000ffffec7224 */ /* 0x000fc400078e006d */
[----:B------:R-:W-:Y:S01]  /*337d0*/  IMAD.MOV.U32 R229, RZ, RZ, R228 ;  /* 0x000000ffffe57224 */ /* 0x000fe200078e00e4 */
[----:B------:R4:W-:Y:S01]  /*337e0*/  STL.64 [R1+0xe40], R154 ;  /* 0x000e409a01007387 */ /* 0x0009e20000100a00 */
[----:B------:R-:W-:-:S03]  /*337f0*/  IMAD.MOV.U32 R228, RZ, RZ, R110 ;  /* 0x000000ffffe47224 */ /* 0x000fc600078e006e */
[----:B------:R1:W5:Y:S01]  /*33800*/  LDL.LU R109, [R1+0x1bc0] ;  /* 0x001bc000016d7983 */ /* 0x0003620000300800 */
[----:B------:R-:W-:Y:S01]  /*33810*/  IMAD.X R14, R15, 0x1, R3, P1 ;  /* 0x000000010f0e7824 */ /* 0x000fe200008e0603 */
[----:B------:R-:W-:Y:S01]  /*33820*/  IADD3 R121, P1, R6, R4, RZ ;  /* 0x0000000406797210 */ /* 0x000fe20007f3e0ff */
[----:B------:R-:W-:Y:S01]  /*33830*/  IMAD.MOV.U32 R221, RZ, RZ, R220 ;  /* 0x000000ffffdd7224 */ /* 0x000fe200078e00dc */
[----:B------:R4:W-:Y:S01]  /*33840*/  STL.64 [R1+0xe20], R152 ;  /* 0x000e209801007387 */ /* 0x0009e20000100a00 */
[----:B------:R-:W-:Y:S02]  /*33850*/  IMAD.MOV.U32 R220, RZ, RZ, R111 ;  /* 0x000000ffffdc7224 */ /* 0x000fe400078e006f */
[----:B------:R-:W-:Y:S01]  /*33860*/  IMAD.MOV.U32 R213, RZ, RZ, R212 ;  /* 0x000000ffffd57224 */ /* 0x000fe200078e00d4 */
[----:B------:R1:W5:Y:S01]  /*33870*/  LDL.LU R110, [R1+0x1bbc] ;  /* 0x001bbc00016e7983 */ /* 0x0003620000300800 */
[----:B------:R-:W-:Y:S02]  /*33880*/  IMAD.MOV.U32 R212, RZ, RZ, R112 ;  /* 0x000000ffffd47224 */ /* 0x000fe400078e0070 */
[----:B------:R-:W-:Y:S01]  /*33890*/  IMAD.MOV.U32 R205, RZ, RZ, R204 ;  /* 0x000000ffffcd7224 */ /* 0x000fe200078e00cc */
[----:B------:R4:W-:Y:S01]  /*338a0*/  STL.64 [R1+0xe00], R22 ;  /* 0x000e001601007387 */ /* 0x0009e20000100a00 */
[----:B------:R-:W-:-:S02]  /*338b0*/  IMAD.MOV.U32 R204, RZ, RZ, R113 ;  /* 0x000000ffffcc7224 */ /* 0x000fc400078e0071 */
[----:B------:R-:W-:Y:S01]  /*338c0*/  IMAD.MOV.U32 R197, RZ, RZ, R196 ;  /* 0x000000ffffc57224 */ /* 0x000fe200078e00c4 */
[----:B------:R1:W5:Y:S01]  /*338d0*/  LDL.LU R111, [R1+0x1bb8] ;  /* 0x001bb800016f7983 */ /* 0x0003620000300800 */
[----:B------:R-:W-:Y:S02]  /*338e0*/  IMAD.MOV.U32 R196, RZ, RZ, R114 ;  /* 0x000000ffffc47224 */ /* 0x000fe400078e0072 */
[----:B------:R-:W-:Y:S01]  /*338f0*/  IMAD.MOV.U32 R189, RZ, RZ, R188 ;  /* 0x000000ffffbd7224 */ /* 0x000fe200078e00bc */
[----:B------:R1:W5:Y:S01]  /*33900*/  LDL.LU R112, [R1+0x1bb4] ;  /* 0x001bb40001707983 */ /* 0x0003620000300800 */
[----:B------:R-:W-:Y:S02]  /*33910*/  IMAD.MOV.U32 R188, RZ, RZ, R115 ;  /* 0x000000ffffbc7224 */ /* 0x000fe400078e0073 */
[----:B------:R-:W-:Y:S01]  /*33920*/  IMAD.MOV.U32 R181, RZ, RZ, R180 ;  /* 0x000000ffffb57224 */ /* 0x000fe200078e00b4 */
[----:B------:R1:W5:Y:S01]  /*33930*/  LDL.LU R113, [R1+0x1bb0] ;  /* 0x001bb00001717983 */ /* 0x0003620000300800 */
[----:B------:R-:W-:-:S02]  /*33940*/  IMAD.X R6, R7, 0x1, R3, P1 ;  /* 0x0000000107067824 */ /* 0x000fc400008e0603 */
        /* <DEDUP_REMOVED lines=16> */
[----:B------:R1:W5:Y:S04]  /*33a50*/  LDL.LU R119, [R1+0x1b98] ;  /* 0x001b980001777983 */ /* 0x0003680000300800 */
[----:B------:R1:W5:Y:S04]  /*33a60*/  LDL.LU R120, [R1+0x1b94] ;  /* 0x001b940001787983 */ /* 0x0003680000300800 */
[----:B------:R1:W5:Y:S01]  /*33a70*/  LDL.LU R121, [R1+0x1b90] ;  /* 0x001b900001797983 */ /* 0x0003620000300800 */
[----:B--2---:R-:W-:-:S05]  /*33a80*/  VIADD R5, R5, UR12 ;  /* 0x0000000c05057c36 */ /* 0x004fca0008000000 */
[----:B------:R2:W-:Y:S04]  /*33a90*/  LDGSTS.E [R5+0x60300], desc[UR8][R122.64], P0 ;  /* 0x603000007a057fae */ /* 0x0005e80008121848 */
[----:B------:R2:W-:Y:S04]  /*33aa0*/  LDGSTS.E [R5+0x60700], desc[UR8][R124.64], P0 ;  /* 0x607000007c057fae */ /* 0x0005e80008121848 */
[----:B------:R2:W-:Y:S04]  /*33ab0*/  LDGSTS.E [R5+0x60b00], desc[UR8][R126.64], P0 ;  /* 0x60b000007e057fae */ /* 0x0005e80008121848 */
[----:B-1----:R2:W5:Y:S04]  /*33ac0*/  LDL.LU.64 R122, [R1+0x1b88] ;  /* 0x001b8800017a7983 */ /* 0x0025680000300a00 */
[----:B------:R2:W5:Y:S04]  /*33ad0*/  LDL.LU.64 R124, [R1+0x1b80] ;  /* 0x001b8000017c7983 */ /* 0x0005680000300a00 */
[----:B------:R2:W5:Y:S04]  /*33ae0*/  LDL.LU.64 R126, [R1+0x1b78] ;  /* 0x001b7800017e7983 */ /* 0x0005680000300a00 */
[----:B------:R2:W-:Y:S04]  /*33af0*/  LDGSTS.E [R5+0x60f00], desc[UR8][R128.64], P0 ;  /* 0x60f0000080057fae */ /* 0x0005e80008121848 */
[----:B------:R2:W-:Y:S04]  /*33b00*/  LDGSTS.E [R5+0x61300], desc[UR8][R130.64], P0 ;  /* 0x6130000082057fae */ /* 0x0005e80008121848 */
[----:B------:R2:W-:Y:S04]  /*33b10*/  LDGSTS.E [R5+0x61700], desc[UR8][R132.64], P0 ;  /* 0x6170000084057fae */ /* 0x0005e80008121848 */
[----:B------:R2:W5:Y:S04]  /*33b20*/  LDL.LU.64 R128, [R1+0x1b70] ;  /* 0x001b700001807983 */ /* 0x0005680000300a00 */
        /* <DEDUP_REMOVED lines=13> */
[----:B---3--:R2:W5:Y:S04]  /*33c00*/  LDL.LU.64 R144, [R1+0x1b30] ;  /* 0x001b300001907983 */ /* 0x0085680000300a00 */
[----:B------:R2:W-:Y:S04]  /*33c10*/  LDGSTS.E [R5+0x63300], desc[UR8][R146.64], P0 ;  /* 0x6330000092057fae */ /* 0x0005e80008121848 */
[----:B------:R2:W-:Y:S04]  /*33c20*/  LDGSTS.E [R5+0x63700], desc[UR8][R148.64], P0 ;  /* 0x6370000094057fae */ /* 0x0005e80008121848 */
[----:B------:R2:W-:Y:S04]  /*33c30*/  LDGSTS.E [R5+0x63b00], desc[UR8][R150.64], P0 ;  /* 0x63b0000096057fae */ /* 0x0005e80008121848 */
[----:B----4-:R2:W5:Y:S04]  /*33c40*/  LDL.LU.64 R146, [R1+0x1b28] ;  /* 0x001b280001927983 */ /* 0x0105680000300a00 */
        /* <DEDUP_REMOVED lines=8> */
[----:B------:R2:W-:Y:S01]  /*33cd0*/  LDGSTS.E [R5+0x64b00], desc[UR8][R244.64], P0 ;  /* 0x64b00000f4057fae */ /* 0x0005e20008121848 */
[----:B------:R-:W-:-:S03]  /*33ce0*/  UIADD3 UR4, UR4, 0x1, URZ ;  /* 0x0000000104047890 */ /* 0x000fc6000fffe03f */
[----:B------:R2:W-:Y:S04]  /*33cf0*/  LDGSTS.E [R5+0x64f00], desc[UR8][R236.64], P0 ;  /* 0x64f00000ec057fae */ /* 0x0005e80008121848 */
[----:B------:R2:W-:Y:S04]  /*33d00*/  LDGSTS.E [R5+0x65300], desc[UR8][R228.64], P0 ;  /* 0x65300000e4057fae */ /* 0x0005e80008121848 */
[----:B------:R2:W-:Y:S04]  /*33d10*/  LDGSTS.E [R5+0x65700], desc[UR8][R220.64], P0 ;  /* 0x65700000dc057fae */ /* 0x0005e80008121848 */
[----:B------:R2:W-:Y:S01]  /*33d20*/  LDGSTS.E [R5+0x65b00], desc[UR8][R212.64], P0 ;  /* 0x65b00000d4057fae */ /* 0x0005e20008121848 */
[----:B------:R-:W-:-:S03]  /*33d30*/  UISETP.NE.U32.AND UP0, UPT, UR4, UR10, UPT ;  /* 0x0000000a0400728c */ /* 0x000fc6000bf05070 */
        /* <DEDUP_REMOVED lines=9> */
[----:B------:R-:W-:-:S03]  /*33dd0*/  PLOP3.LUT P0, PT, PT, PT, UP0, 0x80, 0x0 ;  /* 0x000000000000781c */ /* 0x000fc60003f0f008 */
[----:B------:R-:W0:Y:S10]  /*33de0*/  LDGDEPBAR ;  /* 0x00000000000079af */ /* 0x000e340000000000 */
[----:B--2---:R-:W-:Y:S05]  /*33df0*/  @P0 BRA `(.L_x_1) ;  /* 0xfffffec400600947 */ /* 0x004fea000383ffff */
.L_x_0:
[----:B------:R-:W1:Y:S01]  /*33e00*/  S2R R4, SR_TID.X ;  /* 0x0000000000047919 */ /* 0x000e620000002100 */
[----:B------:R-:W-:Y:S01]  /*33e10*/  ULDC.64 UR10, c[0x0][0x228] ;  /* 0x00008a00000a7ab9 */ /* 0x000fe20000000a00 */
[----:B------:R-:W-:-:S04]  /*33e20*/  DEPBAR.LE SB0, 0x0 ;  /* 0x000080000000791a */ /* 0x000fc80000000000 */
[----:B------:R-:W2:Y:S01]  /*33e30*/  S2R R9, SR_TID.X ;  /* 0x0000000000097919 */ /* 0x000ea20000002100 */
[----:B------:R-:W-:Y:S01]  /*33e40*/  ULDC.64 UR6, c[0x0][0x228] ;  /* 0x00008a0000067ab9 */ /* 0x000fe20000000a00 */
[----:B------:R-:W-:Y:S01]  /*33e50*/  ULDC UR4, c[0x0][0x248] ;  /* 0x0000920000047ab9 */ /* 0x000fe20000000800 */
[----:B------:R-:W-:Y:S01]  /*33e60*/  ULDC UR12, c[0x0][0x248] ;  /* 0x00009200000c7ab9 */ /* 0x000fe20000000800 */
[----:B------:R-:W3:Y:S01]  /*33e70*/  S2R R8, SR_TID.X ;  /* 0x0000000000087919 */ /* 0x000ee20000002100 */
[----:B------:R-:W-:Y:S01]  /*33e80*/  ULDC.64 UR38, c[0x0][0x228] ;  /* 0x00008a0000267ab9 */ /* 0x000fe20000000a00 */
        /* <DEDUP_REMOVED lines=20> */
[C---:B-1----:R-:W-:Y:S01]  /*33fd0*/  IMAD.SHL.U32 R3, R4.reuse, 0x10, RZ ;  /* 0x0000001004037824 */ /* 0x042fe200078e00ff */
[----:B------:R-:W-:Y:S01]  /*33fe0*/  ULDC UR48, c[0x0][0x228] ;  /* 0x00008a0000307ab9 */ /* 0x000fe20000000800 */
[----:B------:R-:W-:Y:S01]  /*33ff0*/  IMAD.SHL.U32 R2, R4, 0x40, RZ ;  /* 0x0000004004027824 */ /* 0x000fe200078e00ff */
[----:B------:R-:W-:Y:S01]  /*34000*/  ULDC UR49, c[0x0][0x228] ;  /* 0x00008a0000317ab9 */ /* 0x000fe20000000800 */
[----:B------:R-:W-:Y:S01]  /*34010*/  ULDC UR50, c[0x0][0x228] ;  /* 0x00008a0000327ab9 */ /* 0x000fe20000000800 */
[----:B------:R-:W-:Y:S01]  /*34020*/  LOP3.LUT R3, R3, 0xf0, RZ, 0xc0, !PT ;  /* 0x000000f003037812 */ /* 0x000fe200078ec0ff */
[C---:B--2---:R-:W-:Y:S01]  /*34030*/  IMAD.SHL.U32 R4, R9.reuse, 0x10, RZ ;  /* 0x0000001009047824 */ /* 0x044fe200078e00ff */
[----:B------:R-:W-:Y:S01]  /*34040*/  LOP3.LUT R2, R2, 0x400, RZ, 0xc0, !PT ;  /* 0x0000040002027812 */ /* 0x000fe200078ec0ff */
[C---:B-----5:R-:W-:Y:S01]  /*34050*/  IMAD.SHL.U32 R155, R9.reuse, 0x40, RZ ;  /* 0x00000040099b7824 */ /* 0x060fe200078e00ff */
[----:B------:R-:W-:Y:S01]  /*34060*/  ULDC UR51, c[0x0][0x228] ;  /* 0x00008a0000337ab9 */ /* 0x000fe20000000800 */
[----:B---3--:R-:W-:Y:S01]  /*34070*/  IMAD.SHL.U32 R5, R8, 0x8, RZ ;  /* 0x0000000808057824 */ /* 0x008fe200078e00ff */
[----:B------:R-:W-:Y:S01]  /*34080*/  LOP3.LUT R4, R4, 0xf0, RZ, 0xc0, !PT ;  /* 0x000000f004047812 */ /* 0x000fe200078ec0ff */
[----:B------:R-:W-:Y:S01]  /*34090*/  IMAD.SHL.U32 R6, R9, 0x8, RZ ;  /* 0x0000000809067824 */ /* 0x000fe200078e00ff */
[----:B------:R-:W-:Y:S01]  /*340a0*/  LOP3.LUT R155, R155, 0x400, RZ, 0xc0, !PT ;  /* 0x000004009b9b7812 */ /* 0x000fe200078ec0ff */
[----:B------:R-:W-:Y:S01]  /*340b0*/  ULDC UR19, c[0x0][0x228] ;  /* 0x00008a0000137ab9 */ /* 0x000fe20000000800 */
[----:B------:R-:W-:Y:S01]  /*340c0*/  IADD3 R2, R2, UR5, R3 ;  /* 0x0000000502027c10 */ /* 0x000fe2000fffe003 */
[----:B------:R-:W-:Y:S01]  /*340d0*/  ULDC UR25, c[0x0][0x228] ;  /* 0x00008a0000197ab9 */ /* 0x000fe20000000800 */
[----:B------:R-:W-:Y:S01]  /*340e0*/  IADD3 R155, R155, UR5, R4 ;  /* 0x000000059b9b7c10 */ /* 0x000fe2000fffe004 */
[----:B------:R-:W-:Y:S01]  /*340f0*/  VIADD R4, R22, 0x81 ;  /* 0x0000008116047836 */ /* 0x000fe20000000000 */
[----:B------:R-:W-:Y:S01]  /*34100*/  LOP3.LUT R5, R5, 0x300, RZ, 0xc0, !PT ;  /* 0x0000030005057812 */ /* 0x000fe200078ec0ff */
[----:B------:R-:W-:Y:S01]  /*34110*/  ULDC UR26, c[0x0][0x228] ;  /* 0x00008a00001a7ab9 */ /* 0x000fe20000000800 */
[----:B------:R-:W-:Y:S01]  /*34120*/  LOP3.LUT R3, R6, 0x300, RZ, 0xc0, !PT ;  /* 0x0000030006037812 */ /* 0x000fe200078ec0ff */
[----:B------:R-:W-:Y:S01]  /*34130*/  ULDC UR20, c[0x0][0x228] ;  /* 0x00008a0000147ab9 */ /* 0x000fe20000000800 */
[----:B------:R-:W-:Y:S01]  /*34140*/  ISETP.GE.AND P1, PT, R4, UR11, PT ;  /* 0x0000000b04007c0c */ /* 0x000fe2000bf26270 */
[----:B------:R-:W-:Y:S01]  /*34150*/  IMAD.IADD R2, R2, 0x1, R5 ;  /* 0x0000000102027824 */ /* 0x000fe200078e0205 */
[----:B------:R-:W2:Y:S01]  /*34160*/  LDL.LU R4, [R1+0xc00] ;  /* 0x000c000001047983 */ /* 0x000ea20000300800 */
[----:B------:R-:W-:Y:S01]  /*34170*/  IMAD.IADD R155, R155, 0x1, R3 ;  /* 0x000000019b9b7824 */ /* 0x000fe200078e0203 */
[----:B------:R-:W-:Y:S01]  /*34180*/  LOP3.LUT R8, R8, 0x7f, RZ, 0xc0, !PT ;  /* 0x0000007f08087812 */ /* 0x000fe200078ec0ff */
[----:B------:R-:W-:Y:S01]  /*34190*/  VIADD R3, R22, 0x80 ;  /* 0x0000008016037836 */ /* 0x000fe20000000000 */
[----:B------:R-:W2:Y:S01]  /*341a0*/  LDL.LU R5, [R1+0xc08] ;  /* 0x000c080001057983 */ /* 0x000ea20000300800 */
[----:B------:R-:W-:Y:S01]  /*341b0*/  ULDC UR11, c[0x0][0x248] ;  /* 0x00009200000b7ab9 */ /* 0x000fe20000000800 */
[----:B------:R-:W-:Y:S01]  /*341c0*/  ULDC UR21, c[0x0][0x228] ;  /* 0x00008a0000157ab9 */ /* 0x000fe20000000800 */
[----:B------:R-:W-:Y:S01]  /*341d0*/  ULDC UR22, c[0x0][0x228] ;  /* 0x00008a0000167ab9 */ /* 0x000fe20000000800 */
[----:B------:R-:W2:Y:S01]  /*341e0*/  LDL.LU R6, [R1+0xa00] ;  /* 0x000a000001067983 */ /* 0x000ea20000300800 */
[----:B------:R-:W-:Y:S01]  /*341f0*/  ISETP.GE.AND P0, PT, R3, UR7, PT ;  /* 0x0000000703007c0c */ /* 0x000fe2000bf06270 */
[----:B------:R-:W-:Y:S01]  /*34200*/  ULDC UR7, c[0x0][0x248] ;  /* 0x0000920000077ab9 */ /* 0x000fe20000000800 */
[----:B------:R-:W-:Y:S01]  /*34210*/  ULDC UR27, c[0x0][0x228] ;  /* 0x00008a00001b7ab9 */ /* 0x000fe20000000800 */
[----:B------:R-:W2:Y:S01]  /*34220*/  LDL.LU R7, [R1+0xa08] ;  /* 0x000a080001077983 */ /* 0x000ea20000300800 */
[----:B------:R-:W-:Y:S01]  /*34230*/  ULDC UR16, c[0x0][0x228] ;  /* 0x00008a0000107ab9 */ /* 0x000fe20000000800 */
[----:B------:R-:W-:Y:S01]  /*34240*/  ULDC UR17, c[0x0][0x228] ;  /* 0x00008a0000117ab9 */ /* 0x000fe20000000800 */
[----:B------:R-:W-:Y:S01]  /*34250*/  ULDC UR18, c[0x0][0x228] ;  /* 0x00008a0000127ab9 */ /* 0x000fe20000000800 */
[----:B------:R-:W3:Y:S01]  /*34260*/  LDL.LU R156, [R1+0x800] ;  /* 0x00080000019c7983 */ /* 0x000ee20000300800 */
        /* <DEDUP_REMOVED lines=15> */
[----:B------:R-:W-:Y:S01]  /*34360*/  BAR.SYNC.DEFER_BLOCKING 0x0 ;  /* 0x0000000000007b1d */ /* 0x000fe20000010000 */
[----:B------:R-:W-:-:S05]  /*34370*/  LEA R3, R8, UR5, 0x4 ;  /* 0x0000000508037c11 */ /* 0x000fca000f8e20ff */
[----:B--2---:R1:W-:Y:S02]  /*34380*/  STSM.16.M88.4 [R2], R4 ;  /* 0x0000000402007844 */ /* 0x0043e40000000200 */
[----:B------:R-:W-:Y:S06]  /*34390*/  BAR.SYNC.DEFER_BLOCKING 0x0 ;  /* 0x0000000000007b1d */ /* 0x000fec0000010000 */
[----:B-1----:R-:W2:Y:S04]  /*343a0*/  LDL.LU R4, [R1+0x400] ;  /* 0x0004000001047983 */ /* 0x002ea80000300800 */
[----:B------:R-:W2:Y:S04]  /*343b0*/  LDL.LU R5, [R1+0x408] ;  /* 0x0004080001057983 */ /* 0x000ea80000300800 */
[----:B------:R-:W2:Y:S04]  /*343c0*/  LDL.LU R6, [R1+0x200] ;  /* 0x0002000001067983 */ /* 0x000ea80000300800 */
[----:B------:R-:W1:Y:S01]  /*343d0*/  LDS.128 R160, [R3] ;  /* 0x0000000003a07984 */ /* 0x000e620000000c00 */
[----:B------:R-:W-:Y:S06]  /*343e0*/  BAR.SYNC.DEFER_BLOCKING 0x0 ;  /* 0x0000000000007b1d */ /* 0x000fec0000010000 */
[----:B------:R-:W2:Y:S04]  /*343f0*/  LDL.LU R7, [R1+0x208] ;  /* 0x0002080001077983 */ /* 0x000ea80000300800 */
[----:B---3--:R-:W-:Y:S01]  /*34400*/  STSM.16.M88.4 [R2], R156 ;  /* 0x0000009c02007844 */ /* 0x008fe20000000200 */
[----:B------:R-:W-:Y:S06]  /*34410*/  BAR.SYNC.DEFER_BLOCKING 0x0 ;  /* 0x0000000000007b1d */ /* 0x000fec0000010000 */
[----:B------:R-:W3:Y:S04]  /*34420*/  LDS.128 R156, [R3] ;  /* 0x00000000039c7984 */ /* 0x000ee80000000c00 */
[----:B-1----:R-:W-:Y:S04]  /*34430*/  STL.64 [R1+0xe10], R160 ;  /* 0x000e10a001007387 */ /* 0x002fe80000100a00 */
[----:B------:R-:W-:Y:S01]  /*34440*/  STL.64 [R1+0xe18], R162 ;  /* 0x000e18a201007387 */ /* 0x000fe20000100a00 */
[----:B------:R-:W-:Y:S06]  /*34450*/  BAR.SYNC.DEFER_BLOCKING 0x0 ;  /* 0x0000000000007b1d */ /* 0x000fec0000010000 */
[----:B---3--:R1:W-:Y:S04]  /*34460*/  STL.64 [R1+0xe00], R156 ;  /* 0x000e009c01007387 */ /* 0x0083e80000100a00 */
[----:B------:R3:W-:Y:S04]  /*34470*/  STL.64 [R1+0xe08], R158 ;  /* 0x000e089e01007387 */ /* 0x0007e80000100a00 */
[----:B-1----:R-:W4:Y:S04]  /*34480*/  LDL.LU R156, [R1] ;  /* 0x00000000019c7983 */ /* 0x002f280000300800 */
[----:B------:R-:W4:Y:S01]  /*34490*/  LDL.LU R157, [R1+0x8] ;  /* 0x00000800019d7983 */ /* 0x000f220000300800 */
[----:B---3--:R-:W-:-:S02]  /*344a0*/  IMAD.MOV.U32 R158, RZ, RZ, R24 ;  /* 0x000000ffff9e7224 */ /* 0x008fc400078e0018 */
[----:B------:R-:W-:Y:S01]  /*344b0*/  IMAD.MOV.U32 R159, RZ, RZ, R26 ;  /* 0x000000ffff9f7224 */ /* 0x000fe200078e001a */
[----:B--2---:R1:W-:Y:S01]  /*344c0*/  STSM.16.M88.4 [R2], R4 ;  /* 0x0000000402007844 */ /* 0x0043e20000000200 */
[----:B------:R-:W-:Y:S06]  /*344d0*/  BAR.SYNC.DEFER_BLOCKING 0x0 ;  /* 0x0000000000007b1d */ /* 0x000fec0000010000 */
[----:B-1----:R-:W2:Y:S04]  /*344e0*/  LDL.LU R4, [R1+0xc04] ;  /* 0x000c040001047983 */ /* 0x002ea80000300800 */
[----:B------:R-:W2:Y:S04]  /*344f0*/  LDL.LU R5, [R1+0xc0c] ;  /* 0x000c0c0001057983 */ /* 0x000ea80000300800 */
[----:B------:R-:W2:Y:S04]  /*34500*/  LDL.LU R6, [R1+0xa04] ;  /* 0x000a040001067983 */ /* 0x000ea80000300800 */
[----:B------:R-:W1:Y:S01]  /*34510*/  LDS.128 R160, [R3] ;  /* 0x0000000003a07984 */ /* 0x000e620000000c00 */
[----:B------:R-:W-:Y:S06]  /*34520*/  BAR.SYNC.DEFER_BLOCKING 0x0 ;  /* 0x0000000000007b1d */ /* 0x000fec0000010000 */
[----:B------:R-:W2:Y:S04]  /*34530*/  LDL.LU R7, [R1+0xa0c] ;  /* 0x000a0c0001077983 */ /* 0x000ea80000300800 */
[----:B----4-:R-:W-:Y:S01]  /*34540*/  STSM.16.M88.4 [R2], R156 ;  /* 0x0000009c02007844 */ /* 0x010fe20000000200 */
[----:B------:R-:W-:Y:S06]  /*34550*/  BAR.SYNC.DEFER_BLOCKING 0x0 ;  /* 0x0000000000007b1d */ /* 0x000fec0000010000 */
[----:B------:R-:W3:Y:S04]  /*34560*/  LDS.128 R156, [R3] ;  /* 0x00000000039c7984 */ /* 0x000ee80000000c00 */
[----:B-1----:R-:W-:Y:S04]  /*34570*/  STL.64 [R1+0xc00], R160 ;  /* 0x000c00a001007387 */ /* 0x002fe80000100a00 */
[----:B------:R-:W-:Y:S01]  /*34580*/  STL.64 [R1+0xc08], R162 ;  /* 0x000c08a201007387 */ /* 0x000fe20000100a00 */
[----:B------:R-:W-:Y:S06]  /*34590*/  BAR.SYNC.DEFER_BLOCKING 0x0 ;  /* 0x0000000000007b1d */ /* 0x000fec0000010000 */
[----:B---3--:R1:W-:Y:S04]  /*345a0*/  STL.64 [R1+0xa00], R156 ;  /* 0x000a009c01007387 */ /* 0x0083e80000100a00 */
[----:B------:R3:W-:Y:S04]  /*345b0*/  STL.64 [R1+0xa08], R158 ;  /* 0x000a089e01007387 */ /* 0x0007e80000100a00 */
[----:B-1----:R-:W4:Y:S04]  /*345c0*/  LDL.LU R156, [R1+0x804] ;  /* 0x00080400019c7983 */ /* 0x002f280000300800 */
[----:B------:R-:W4:Y:S04]  /*345d0*/  LDL.LU R157, [R1+0x80c] ;  /* 0x00080c00019d7983 */ /* 0x000f280000300800 */
[----:B---3--:R-:W4:Y:S04]  /*345e0*/  LDL.LU R158, [R1+0x604] ;  /* 0x00060400019e7983 */ /* 0x008f280000300800 */
[----:B------:R-:W4:Y:S04]  /*345f0*/  LDL.LU R159, [R1+0x60c] ;  /* 0x00060c00019f7983 */ /* 0x000f280000300800 */
        /* <DEDUP_REMOVED lines=8> */
[----:B-1----:R-:W-:Y:S04]  /*34680*/  STL.64 [R1+0x600], R160 ;  /* 0x000600a001007387 */ /* 0x002fe80000100a00 */
[----:B------:R-:W-:Y:S04]  /*34690*/  STL.64 [R1+0x608], R162 ;  /* 0x000608a201007387 */ /* 0x000fe80000100a00 */
[----:B----4-:R-:W-:Y:S01]  /*346a0*/  STSM.16.M88.4 [R2], R156 ;  /* 0x0000009c02007844 */ /* 0x010fe20000000200 */
[----:B------:R-:W-:Y:S06]  /*346b0*/  BAR.SYNC.DEFER_BLOCKING 0x0 ;  /* 0x0000000000007b1d */ /* 0x000fec0000010000 */
[----:B------:R-:W1:Y:S02]  /*346c0*/  LDS.128 R156, [R3] ;  /* 0x00000000039c7984 */ /* 0x000e640000000c00 */
[----:B------:R-:W-:Y:S06]  /*346d0*/  BAR.SYNC.DEFER_BLOCKING 0x0 ;  /* 0x0000000000007b1d */ /* 0x000fec0000010000 */
[----:B-1----:R1:W-:Y:S04]  /*346e0*/  STL.64 [R1+0x400], R156 ;  /* 0x0004009c01007387 */ /* 0x0023e80000100a00 */
[----:B------:R3:W-:Y:S04]  /*346f0*/  STL.64 [R1+0x408], R158 ;  /* 0x0004089e01007387 */ /* 0x0007e80000100a00 */
[----:B-1----:R-:W4:Y:S04]  /*34700*/  LDL.LU R156, [R1+0x4] ;  /* 0x00000400019c7983 */ /* 0x002f280000300800 */
        /* <DEDUP_REMOVED lines=17> */
[----:B-1----:R1:W-:Y:S04]  /*34820*/  STL.64 [R1], R24 ;  /* 0x0000001801007387 */ /* 0x0023e80000100a00 */
        /* <DEDUP_REMOVED lines=22> */
[----:B------:R-:W4:Y:S04]  /*34990*/  LDL.LU R25, [R1+0x18] ;  /* 0x0000180001197983 */ /* 0x000f280000300800 */
[----:B--2---:R1:W-:Y:S01]  /*349a0*/  STSM.16.M88.4 [R2], R4 ;  /* 0x0000000402007844 */ /* 0x0043e20000000200 */
[----:B------:R-:W-:Y:S01]  /*349b0*/  BAR.SYNC.DEFER_BLOCKING 0x0 ;  /* 0x0000000000007b1d */ /* 0x000fe20000010000 */
[----:B---3--:R-:W-:-:S02]  /*349c0*/  IMAD.MOV.U32 R26, RZ, RZ, R28 ;  /* 0x000000ffff1a7224 */ /* 0x008fc400078e001c */
[----:B------:R-:W-:-:S03]  /*349d0*/  IMAD.MOV.U32 R27, RZ, RZ, R30 ;  /* 0x000000ffff1b7224 */ /* 0x000fc600078e001e */
        /* <DEDUP_REMOVED lines=33> */
[----:B------:R-:W-:Y:S04]  /*34bf0*/  STL.64 [R1+0x618], R26 ;  /* 0x0006181a01007387 */ /* 0x000fe80000100a00 */
[----:B-1----:R-:W3:Y:S04]  /*34c00*/  LDL.LU R24, [R1+0x14] ;  /* 0x0000140001187983 */ /* 0x002ee80000300800 */
[----:B------:R-:W3:Y:S04]  /*34c10*/  LDL.LU R25, [R1+0x1c] ;  /* 0x00001c0001197983 */ /* 0x000ee80000300800 */
[----:B--2---:R1:W-:Y:S04]  /*34c20*/  STSM.16.M88.4 [R2], R4 ;  /* 0x0000000402007844 */ /* 0x0043e80000000200 */
[----:B-1----:R-:W2:Y:S04]  /*34c30*/  LDL.LU R4, [R1+0xc20] ;  /* 0x000c200001047983 */ /* 0x002ea80000300800 */
[----:B------:R-:W2:Y:S04]  /*34c40*/  LDL.LU R5, [R1+0xc28] ;  /* 0x000c280001057983 */ /* 0x000ea80000300800 */
[----:B------:R-:W2:Y:S04]  /*34c50*/  LDL.LU R6, [R1+0xa20] ;  /* 0x000a200001067983 */ /* 0x000ea80000300800 */
[----:B------:R-:W2:Y:S01]  /*34c60*/  LDL.LU R7, [R1+0xa28] ;  /* 0x000a280001077983 */ /* 0x000ea20000300800 */
[----:B------:R-:W-:Y:S01]  /*34c70*/  BAR.SYNC.DEFER_BLOCKING 0x0 ;  /* 0x0000000000007b1d */ /* 0x000fe20000010000 */
[----:B------:R-:W-:-:S02]  /*34c80*/  IMAD.MOV.U32 R26, RZ, RZ, R29 ;  /* 0x000000ffff1a7224 */ /* 0x000fc400078e001d */
[----:B------:R-:W-:-:S03]  /*34c90*/  IMAD.MOV.U32 R27, RZ, RZ, R31 ;  /* 0x000000ffff1b7224 */ /* 0x000fc600078e001f */
[----:B------:R-:W1:Y:S02]  /*34ca0*/  LDS.128 R28, [R3] ;  /* 0x00000000031c7984 */ /* 0x000e640000000c00 */
[----:B------:R-:W-:Y:S06]  /*34cb0*/  BAR.SYNC.DEFER_BLOCKING 0x0 ;  /* 0x0000000000007b1d */ /* 0x000fec0000010000 */
[----:B-1----:R-:W-:Y:S04]  /*34cc0*/  STL.64 [R1+0x410], R28 ;  /* 0x0004101c01007387 */ /* 0x002fe80000100a00 */
[----:B------:R-:W-:Y:S04]  /*34cd0*/  STL.64 [R1+0x418], R30 ;  /* 0x0004181e01007387 */ /* 0x000fe80000100a00 */
[----:B---3--:R-:W-:Y:S01]  /*34ce0*/  STSM.16.M88.4 [R2], R24 ;  /* 0x0000001802007844 */ /* 0x008fe20000000200 */
        /* <DEDUP_REMOVED lines=14> */
[----:B------:R-:W2:Y:S04]  /*34dd0*/  LDL.LU R7, [R1+0x228] ;  /* 0x0002280001077983 */ /* 0x000ea80000300800 */
[----:B------:R-:W1:Y:S01]  /*34de0*/  LDS.128 R28, [R3] ;  /* 0x00000000031c7984 */ /* 0x000e620000000c00 */
[----:B------:R-:W-:Y:S06]  /*34df0*/  BAR.SYNC.DEFER_BLOCKING 0x0 ;  /* 0x0000000000007b1d */ /* 0x000fec0000010000 */
        /* <DEDUP_REMOVED lines=10> */
[----:B--2---:R1:W-:Y:S01]  /*34ea0*/  STSM.16.M88.4 [R2], R4 ;  /* 0x0000000402007844 */ /* 0x0043e20000000200 */
[----:B------:R-:W-:Y:S06]  /*34eb0*/  BAR.SYNC.DEFER_BLOCKING 0x0 ;  /* 0x0000000000007b1d */ /* 0x000fec0000010000 */
[----:B-1----:R-:W2:Y:S04]  /*34ec0*/  LDL.LU R4, [R1+0xc24] ;  /* 0x000c240001047983 */ /* 0x002ea80000300800 */
[----:B------:R-:W2:Y:S04]  /*34ed0*/  LDL.LU R5, [R1+0xc2c] ;  /* 0x000c2c0001057983 */ /* 0x000ea80000300800 */
[----:B------:R-:W2:Y:S04]  /*34ee0*/  LDL.LU R6, [R1+0xa24] ;  /* 0x000a240001067983 */ /* 0x000ea80000300800 */
[----:B------:R-:W2:Y:S04]  /*34ef0*/  LDL.LU R7, [R1+0xa2c] ;  /* 0x000a2c0001077983 */ /* 0x000ea80000300800 */
[----:B------:R-:W1:Y:S01]  /*34f00*/  LDS.128 R28, [R3] ;  /* 0x00000000031c7984 */ /* 0x000e620000000c00 */
[----:B------:R-:W-:-:S02]  /*34f10*/  IMAD.MOV.U32 R26, RZ, RZ, R32 ;  /* 0x000000ffff1a7224 */ /* 0x000fc400078e0020 */
[----:B------:R-:W-:Y:S01]  /*34f20*/  IMAD.MOV.U32 R27, RZ, RZ, R34 ;  /* 0x000000ffff1b7224 */ /* 0x000fe200078e0022 */
        /* <DEDUP_REMOVED lines=27> */
[----:B--2---:R2:W-:Y:S02]  /*350e0*/  STSM.16.M88.4 [R2], R4 ;  /* 0x0000000402007844 */ /* 0x0045e40000000200 */
[----:B------:R-:W-:Y:S06]  /*350f0*/  BAR.SYNC.DEFER_BLOCKING 0x0 ;  /* 0x0000000000007b1d */ /* 0x000fec0000010000 */
[----:B-1----:R1:W-:Y:S04]  /*35100*/  STL.64 [R1+0x420], R24 ;  /* 0x0004201801007387 */ /* 0x0023e80000100a00 */
[----:B------:R3:W-:Y:S04]  /*35110*/  STL.64 [R1+0x428], R26 ;  /* 0x0004281a01007387 */ /* 0x0007e80000100a00 */
[----:B--2---:R-:W2:Y:S04]  /*35120*/  LDL.LU R4, [R1+0x24] ;  /* 0x0000240001047983 */ /* 0x004ea80000300800 */
[----:B------:R-:W2:Y:S04]  /*35130*/  LDL.LU R5, [R1+0x2c] ;  /* 0x00002c0001057983 */ /* 0x000ea80000300800 */
[----:B------:R-:W4:Y:S01]  /*35140*/  LDS.128 R28, [R3] ;  /* 0x00000000031c7984 */ /* 0x000f220000000c00 */
[----:B------:R-:W-:-:S02]  /*35150*/  IMAD.MOV.U32 R6, RZ, RZ, R33 ;  /* 0x000000ffff067224 */ /* 0x000fc400078e0021 */
[----:B------:R-:W-:Y:S01]  /*35160*/  IMAD.MOV.U32 R7, RZ, RZ, R35 ;  /* 0x000000ffff077224 */ /* 0x000fe200078e0023 */
[----:B------:R-:W-:Y:S01]  /*35170*/  BAR.SYNC.DEFER_BLOCKING 0x0 ;  /* 0x0000000000007b1d */ /* 0x000fe20000010000 */
[----:B-1----:R-:W-:Y:S01]  /*35180*/  LOP3.LUT R24, R9, 0x7f, RZ, 0xc0, !PT ;  /* 0x0000007f09187812 */ /* 0x002fe200078ec0ff */
[----:B------:R-:W-:-:S06]  /*35190*/  IMAD R2, R22, UR4, RZ ;  /* 0x0000000416027c24 */ /* 0x000fcc000f8e02ff */
[----:B---3--:R-:W1:Y:S01]  /*351a0*/  LDC R27, c[0x0][0x244] ;  /* 0x00009100ff1b7b82 */ /* 0x008e620000000800 */
[----:B----4-:R3:W-:Y:S04]  /*351b0*/  STL.64 [R1+0x220], R28 ;  /* 0x0002201c01007387 */ /* 0x0107e80000100a00 */
[----:B------:R4:W-:Y:S04]  /*351c0*/  STL.64 [R1+0x228], R30 ;  /* 0x0002281e01007387 */ /* 0x0009e80000100a00 */
[----:B---3--:R-:W3:Y:S04]  /*351d0*/  LDL.LU R28, [R1+0xc30] ;  /* 0x000c3000011c7983 */ /* 0x008ee80000300800 */
[----:B------:R-:W3:Y:S04]  /*351e0*/  LDL.LU R29, [R1+0xc38] ;  /* 0x000c3800011d7983 */ /* 0x000ee80000300800 */
[----:B----4-:R-:W3:Y:S04]  /*351f0*/  LDL.LU R30, [R1+0xa30] ;  /* 0x000a3000011e7983 */ /* 0x010ee80000300800 */
[----:B------:R-:W3:Y:S01]  /*35200*/  LDL.LU R31, [R1+0xa38] ;  /* 0x000a3800011f7983 */ /* 0x000ee20000300800 */
[----:B------:R-:W-:-:S03]  /*35210*/  LEA R24, R24, UR5, 0x4 ;  /* 0x0000000518187c11 */ /* 0x000fc6000f8e20ff */
[----:B--2---:R2:W-:Y:S01]  /*35220*/  STSM.16.M88.4 [R155], R4 ;  /* 0x000000049b007844 */ /* 0x0045e20000000200 */
[----:B------:R-:W-:Y:S01]  /*35230*/  VIADD R2, R2, UR4 ;  /* 0x0000000402027c36 */ /* 0x000fe20008000000 */
[----:B------:R-:W-:Y:S01]  /*35240*/  ULDC UR5, c[0x0][0x248] ;  /* 0x0000920000057ab9 */ /* 0x000fe20000000800 */
[----:B------:R-:W-:Y:S06]  /*35250*/  BAR.SYNC.DEFER_BLOCKING 0x0 ;  /* 0x0000000000007b1d */ /* 0x000fec0000010000 */
[----:B--2---:R-:W2:Y:S04]  /*35260*/  LDL.LU R4, [R1+0x830] ;  /* 0x0008300001047983 */ /* 0x004ea80000300800 */
[----:B------:R-:W2:Y:S04]  /*35270*/  LDL.LU R5, [R1+0x838] ;  /* 0x0008380001057983 */ /* 0x000ea80000300800 */
[----:B------:R-:W2:Y:S04]  /*35280*/  LDL.LU R6, [R1+0x630] ;  /* 0x0006300001067983 */ /* 0x000ea80000300800 */
[----:B------:R-:W4:Y:S01]  /*35290*/  LDS.128 R32, [R24] ;  /* 0x0000000018207984 */ /* 0x000f220000000c00 */
[----:B------:R-:W-:Y:S06]  /*352a0*/  BAR.SYNC.DEFER_BLOCKING 0x0 ;  /* 0x0000000000007b1d */ /* 0x000fec0000010000 */
[----:B------:R-:W2:Y:S04]  /*352b0*/  LDL.LU R7, [R1+0x638] ;  /* 0x0006380001077983 */ /* 0x000ea80000300800 */
[----:B---3--:R-:W-:Y:S01]  /*352c0*/  STSM.16.M88.4 [R155], R28 ;  /* 0x0000001c9b007844 */ /* 0x008fe20000000200 */
[----:B------:R-:W-:Y:S06]  /*352d0*/  BAR.SYNC.DEFER_BLOCKING 0x0 ;  /* 0x0000000000007b1d */ /* 0x000fec0000010000 */
[----:B------:R-:W3:Y:S04]  /*352e0*/  LDS.128 R28, [R24] ;  /* 0x00000000181c7984 */ /* 0x000ee80000000c00 */
[----:B----4-:R-:W-:Y:S04]  /*352f0*/  STL.64 [R1+0x20], R32 ;  /* 0x0000202001007387 */ /* 0x010fe80000100a00 */
[----:B------:R-:W-:Y:S01]  /*35300*/  STL.64 [R1+0x28], R34 ;  /* 0x0000282201007387 */ /* 0x000fe20000100a00 */
[----:B------:R-:W-:Y:S06]  /*35310*/  BAR.SYNC.DEFER_BLOCKING 0x0 ;  /* 0x0000000000007b1d */ /* 0x000fec0000010000 */
[----:B---3--:R3:W-:Y:S04]  /*35320*/  STL.64 [R1+0xe70], R28 ;  /* 0x000e701c01007387 */ /* 0x0087e80000100a00 */
[----:B------:R4:W-:Y:S04]  /*35330*/  STL.64 [R1+0xe78], R30 ;  /* 0x000e781e01007387 */ /* 0x0009e80000100a00 */
[----:B---3--:R-:W3:Y:S04]  /*35340*/  LDL.LU R28, [R1+0x430] ;  /* 0x00043000011c7983 */ /* 0x008ee80000300800 */
[----:B------:R-:W3:Y:S04]  /*35350*/  LDL.LU R29, [R1+0x438] ;  /* 0x00043800011d7983 */ /* 0x000ee80000300800 */
[----:B----4-:R-:W3:Y:S04]  /*35360*/  LDL.LU R30, [R1+0x230] ;  /* 0x00023000011e7983 */ /* 0x010ee80000300800 */
[----:B------:R-:W3:Y:S04]  /*35370*/  LDL.LU R31, [R1+0x238] ;  /* 0x00023800011f7983 */ /* 0x000ee80000300800 */
[----:B--2---:R2:W-:Y:S01]  /*35380*/  STSM.16.M88.4 [R155], R4 ;  /* 0x000000049b007844 */ /* 0x0045e20000000200 */
[----:B------:R-:W-:Y:S06]  /*35390*/  BAR.SYNC.DEFER_BLOCKING 0x0 ;  /* 0x0000000000007b1d */ /* 0x000fec0000010000 */
[----:B--2---:R-:W2:Y:S04]  /*353a0*/  LDL.LU R4, [R1+0x30] ;  /* 0x0000300001047983 */ /* 0x004ea80000300800 */
[----:B------:R-:W2:Y:S04]  /*353b0*/  LDL.LU R5, [R1+0x38] ;  /* 0x0000380001057983 */ /* 0x000ea80000300800 */
[----:B------:R-:W4:Y:S01]  /*353c0*/  LDS.128 R32, [R24] ;  /* 0x0000000018207984 */ /* 0x000f220000000c00 */
[----:B------:R-:W-:Y:S06]  /*353d0*/  BAR.SYNC.DEFER_BLOCKING 0x0 ;  /* 0x0000000000007b1d */ /* 0x000fec0000010000 */
[----:B---3--:R-:W-:Y:S02]  /*353e0*/  STSM.16.M88.4 [R155], R28 ;  /* 0x0000001c9b007844 */ /* 0x008fe40000000200 */
        /* <DEDUP_REMOVED lines=10> */
[----:B------:R-:W3:Y:S01]  /*35490*/  LDL.LU R31, [R1+0xa3c] ;  /* 0x000a3c00011f7983 */ /* 0x000ee20000300800 */
[----:B------:R-:W-:-:S02]  /*354a0*/  IMAD.MOV.U32 R6, RZ, RZ, R36 ;  /* 0x000000ffff067224 */ /* 0x000fc400078e0024 */
[----:B------:R-:W-:-:S05]  /*354b0*/  IMAD.MOV.U32 R7, RZ, RZ, R38 ;  /* 0x000000ffff077224 */ /* 0x000fca00078e0026 */
[----:B--2---:R2:W-:Y:S01]  /*354c0*/  STSM.16.M88.4 [R155], R4 ;  /* 0x000000049b007844 */ /* 0x0045e20000000200 */
[----:B------:R-:W-:Y:S06]  /*354d0*/  BAR.SYNC.DEFER_BLOCKING 0x0 ;  /* 0x0000000000007b1d */ /* 0x000fec0000010000 */
[----:B--2---:R-:W2:Y:S04]  /*354e0*/  LDL.LU R4, [R1+0x834] ;  /* 0x0008340001047983 */ /* 0x004ea80000300800 */
[----:B------:R-:W2:Y:S04]  /*354f0*/  LDL.LU R5, [R1+0x83c] ;  /* 0x00083c0001057983 */ /* 0x000ea80000300800 */
[----:B------:R-:W2:Y:S04]  /*35500*/  LDL.LU R6, [R1+0x634] ;  /* 0x0006340001067983 */ /* 0x000ea80000300800 */
[----:B------:R-:W4:Y:S01]  /*35510*/  LDS.128 R32, [R24] ;  /* 0x0000000018207984 */ /* 0x000f220000000c00 */
[----:B------:R-:W-:Y:S06]  /*35520*/  BAR.SYNC.DEFER_BLOCKING 0x0 ;  /* 0x0000000000007b1d */ /* 0x000fec0000010000 */
[----:B------:R-:W2:Y:S04]  /*35530*/  LDL.LU R7, [R1+0x63c] ;  /* 0x00063c0001077983 */ /* 0x000ea80000300800 */
[----:B----4-:R-:W-:Y:S04]  /*35540*/  STL.64 [R1+0x820], R32 ;  /* 0x0008202001007387 */ /* 0x010fe80000100a00 */
[----:B------:R-:W-:Y:S04]  /*35550*/  STL.64 [R1+0x828], R34 ;  /* 0x0008282201007387 */ /* 0x000fe80000100a00 */
[----:B---3--:R-:W-:Y:S01]  /*35560*/  STSM.16.M88.4 [R155], R28 ;  /* 0x0000001c9b007844 */ /* 0x008fe20000000200 */
[----:B------:R-:W-:Y:S06]  /*35570*/  BAR.SYNC.DEFER_BLOCKING 0x0 ;  /* 0x0000000000007b1d */ /* 0x000fec0000010000 */
[----:B------:R-:W3:Y:S02]  /*35580*/  LDS.128 R28, [R24] ;  /* 0x00000000181c7984 */ /* 0x000ee40000000c00 */
        /* <DEDUP_REMOVED lines=13> */
[----:B----4-:R-:W-:Y:S04]  /*35660*/  STL.64 [R1+0x430], R32 ;  /* 0x0004302001007387 */ /* 0x010fe80000100a00 */
[----:B------:R-:W-:Y:S04]  /*35670*/  STL.64 [R1+0x438], R34 ;  /* 0x0004382201007387 */ /* 0x000fe80000100a00 */
[----:B---3--:R-:W-:Y:S01]  /*35680*/  STSM.16.M88.4 [R155], R28 ;  /* 0x0000001c9b007844 */ /* 0x008fe20000000200 */
[----:B------:R-:W-:Y:S06]  /*35690*/  BAR.SYNC.DEFER_BLOCKING 0x0 ;  /* 0x0000000000007b1d */ /* 0x000fec0000010000 */
[----:B------:R-:W3:Y:S04]  /*356a0*/  LDS.128 R28, [R24] ;  /* 0x00000000181c7984 */ /* 0x000ee80000000c00 */
[----:B---3--:R3:W-:Y:S04]  /*356b0*/  STL.64 [R1+0x230], R28 ;  /* 0x0002301c01007387 */ /* 0x0087e80000100a00 */
[----:B------:R4:W-:Y:S04]  /*356c0*/  STL.64 [R1+0x238], R30 ;  /* 0x0002381e01007387 */ /* 0x0009e80000100a00 */
[----:B---3--:R-:W3:Y:S04]  /*356d0*/  LDL.LU R28, [R1+0xc40] ;  /* 0x000c4000011c7983 */ /* 0x008ee80000300800 */
[----:B------:R-:W3:Y:S04]  /*356e0*/  LDL.LU R29, [R1+0xc48] ;  /* 0x000c4800011d7983 */ /* 0x000ee80000300800 */
[----:B----4-:R-:W3:Y:S04]  /*356f0*/  LDL.LU R30, [R1+0xa40] ;  /* 0x000a4000011e7983 */ /* 0x010ee80000300800 */
[----:B------:R-:W3:Y:S01]  /*35700*/  LDL.LU R31, [R1+0xa48] ;  /* 0x000a4800011f7983 */ /* 0x000ee20000300800 */
[----:B------:R-:W-:Y:S01]  /*35710*/  BAR.SYNC.DEFER_BLOCKING 0x0 ;  /* 0x0000000000007b1d */ /* 0x000fe20000010000 */
        /* <DEDUP_REMOVED lines=1087> */
[----:B------:R-:W2:Y:S04]  /*39b10*/  LDL.LU R7, [R1+0x71c] ;  /* 0x00071c0001077983 */ /* 0x000ea80000300800 */
[----:B------:R-:W4:Y:S01]  /*39b20*/  LDS.128 R32, [R24] ;  /* 0x0000000018207984 */ /* 0x000f220000000c00 */
[----:B------:R-:W-:Y:S06]  /*39b30*/  BAR.SYNC.DEFER_BLOCKING 0x0 ;  /* 0x0000000000007b1d */ /* 0x000fec0000010000 */
        /* <DEDUP_REMOVED lines=19> */
[----:B------:R-:W-:Y:S01]  /*39c70*/  STL.64 [R1+0x118], R34 ;  /* 0x0001182201007387 */ /* 0x000fe20000100a00 */
[----:B------:R-:W-:-:S02]  /*39c80*/  IMAD.MOV.U32 R6, RZ, RZ, R93 ;  /* 0x000000ffff067224 */ /* 0x000fc400078e005d */
[----:B------:R-:W-:Y:S01]  /*39c90*/  IMAD.MOV.U32 R7, RZ, RZ, R95 ;  /* 0x000000ffff077224 */ /* 0x000fe200078e005f */
        /* <DEDUP_REMOVED lines=35> */
[----:B------:R-:W-:Y:S01]  /*39ed0*/  BAR.SYNC.DEFER_BLOCKING 0x0 ;  /* 0x0000000000007b1d */ /* 0x000fe20000010000 */
[----:B------:R-:W-:-:S02]  /*39ee0*/  IMAD.MOV.U32 R6, RZ, RZ, R96 ;  /* 0x000000ffff067224 */ /* 0x000fc400078e0060 */
[----:B------:R-:W-:-:S03]  /*39ef0*/  IMAD.MOV.U32 R7, RZ, RZ, R98 ;  /* 0x000000ffff077224 */ /* 0x000fc600078e0062 */
[----:B----4-:R-:W-:Y:S04]  /*39f00*/  STL.64 [R1+0xf80], R32 ;  /* 0x000f802001007387 */ /* 0x010fe80000100a00 */
[----:B------:R-:W-:Y:S04]  /*39f10*/  STL.64 [R1+0xf88], R34 ;  /* 0x000f882201007387 */ /* 0x000fe80000100a00 */
[----:B---3--:R-:W-:Y:S01]  /*39f20*/  STSM.16.M88.4 [R155], R28 ;  /* 0x0000001c9b007844 */ /* 0x008fe20000000200 */
[----:B------:R-:W-:Y:S06]  /*39f30*/  BAR.SYNC.DEFER_BLOCKING 0x0 ;  /* 0x0000000000007b1d */ /* 0x000fec0000010000 */
[----:B------:R-:W3:Y:S02]  /*39f40*/  LDS.128 R28, [R24] ;  /* 0x00000000181c7984 */ /* 0x000ee40000000c00 */
[----:B------:R-:W-:Y:S06]  /*39f50*/  BAR.SYNC.DEFER_BLOCKING 0x0 ;  /* 0x0000000000007b1d */ /* 0x000fec0000010000 */
[----:B--2---:R2:W-:Y:S04]  /*39f60*/  STSM.16.M88.4 [R155], R4 ;  /* 0x000000049b007844 */ /* 0x0045e80000000200 */
[----:B---3--:R-:W-:Y:S04]  /*39f70*/  STL.64 [R1+0xf70], R28 ;  /* 0x000f701c01007387 */ /* 0x008fe80000100a00 */
[----:B------:R-:W-:Y:S04]  /*39f80*/  STL.64 [R1+0xf78], R30 ;  /* 0x000f781e01007387 */ /* 0x000fe80000100a00 */
[----:B--2---:R-:W2:Y:S04]  /*39f90*/  LDL.LU R4, [R1+0xd24] ;  /* 0x000d240001047983 */ /* 0x004ea80000300800 */
[----:B------:R-:W2:Y:S04]  /*39fa0*/  LDL.LU R5, [R1+0xd2c] ;  /* 0x000d2c0001057983 */ /* 0x000ea80000300800 */
[----:B------:R-:W2:Y:S04]  /*39fb0*/  LDL.LU R6, [R1+0xb24] ;  /* 0x000b240001067983 */ /* 0x000ea80000300800 */
[----:B------:R-:W2:Y:S01]  /*39fc0*/  LDL.LU R7, [R1+0xb2c] ;  /* 0x000b2c0001077983 */ /* 0x000ea20000300800 */
[----:B------:R-:W-:Y:S06]  /*39fd0*/  BAR.SYNC.DEFER_BLOCKING 0x0 ;  /* 0x0000000000007b1d */ /* 0x000fec0000010000 */
[----:B------:R-:W3:Y:S02]  /*39fe0*/  LDS.128 R28, [R24] ;  /* 0x00000000181c7984 */ /* 0x000ee40000000c00 */
[----:B------:R-:W-:Y:S06]  /*39ff0*/  BAR.SYNC.DEFER_BLOCKING 0x0 ;  /* 0x0000000000007b1d */ /* 0x000fec0000010000 */
[----:B---3--:R-:W-:Y:S04]  /*3a000*/  STL.64 [R1+0xb10], R28 ;  /* 0x000b101c01007387 */ /* 0x008fe80000100a00 */
[----:B------:R-:W-:Y:S04]  /*3a010*/  STL.64 [R1+0xb18], R30 ;  /* 0x000b181e01007387 */ /* 0x000fe80000100a00 */
[----:B--2---:R2:W-:Y:S01]  /*3a020*/  STSM.16.M88.4 [R155], R4 ;  /* 0x000000049b007844 */ /* 0x0045e20000000200 */
[----:B------:R-:W-:Y:S06]  /*3a030*/  BAR.SYNC.DEFER_BLOCKING 0x0 ;  /* 0x0000000000007b1d */ /* 0x000fec0000010000 */
[----:B--2---:R-:W2:Y:S04]  /*3a040*/  LDL.LU R4, [R1+0x924] ;  /* 0x0009240001047983 */ /* 0x004ea80000300800 */
[----:B------:R-:W2:Y:S04]  /*3a050*/  LDL.LU R5, [R1+0x92c] ;  /* 0x00092c0001057983 */ /* 0x000ea80000300800 */
[----:B------:R-:W2:Y:S04]  /*3a060*/  LDL.LU R6, [R1+0x724] ;  /* 0x0007240001067983 */ /* 0x000ea80000300800 */
[----:B------:R-:W2:Y:S04]  /*3a070*/  LDL.LU R7, [R1+0x72c] ;  /* 0x00072c0001077983 */ /* 0x000ea80000300800 */
[----:B------:R-:W3:Y:S01]  /*3a080*/  LDS.128 R28, [R24] ;  /* 0x00000000181c7984 */ /* 0x000ee20000000c00 */
        /* <DEDUP_REMOVED lines=10> */
[----:B------:R-:W-:Y:S01]  /*3a130*/  BAR.SYNC.DEFER_BLOCKING 0x0 ;  /* 0x0000000000007b1d */ /* 0x000fe20000010000 */
[----:B------:R-:W-:-:S04]  /*3a140*/  VIADD R2, R2, UR4 ;  /* 0x0000000402027c36 */ /* 0x000fc80008000000 */
[----:B------:R-:W-:-:S05]  /*3a150*/  VIADD R2, R2, UR4 ;  /* 0x0000000402027c36 */ /* 0x000fca0008000000 */
[----:B------:R4:W-:Y:S02]  /*3a160*/  STL [R1+0x1164], R2 ;  /* 0x0011640201007387 */ /* 0x0009e40000100800 */
[----:B----4-:R-:W-:-:S05]  /*3a170*/  VIADD R2, R2, UR4 ;  /* 0x0000000402027c36 */ /* 0x010fca0008000000 */
[----:B------:R-:W-:Y:S04]  /*3a180*/  STL [R1+0x10a8], R2 ;  /* 0x0010a80201007387 */ /* 0x000fe80000100800 */
[----:B---3--:R-:W-:Y:S04]  /*3a190*/  STL.64 [R1+0x520], R28 ;  /* 0x0005201c01007387 */ /* 0x008fe80000100a00 */
[----:B------:R-:W-:Y:S04]  /*3a1a0*/  STL.64 [R1+0x528], R30 ;  /* 0x0005281e01007387 */ /* 0x000fe80000100a00 */
[----:B--2---:R2:W-:Y:S01]  /*3a1b0*/  STSM.16.M88.4 [R155], R4 ;  /* 0x000000049b007844 */ /* 0x0045e20000000200 */
[----:B------:R-:W-:Y:S06]  /*3a1c0*/  BAR.SYNC.DEFER_BLOCKING 0x0 ;  /* 0x0000000000007b1d */ /* 0x000fec0000010000 */
[----:B--2---:R-:W2:Y:S04]  /*3a1d0*/  LDL.LU R4, [R1+0x124] ;  /* 0x0001240001047983 */ /* 0x004ea80000300800 */
[----:B------:R-:W2:Y:S04]  /*3a1e0*/  LDL.LU R5, [R1+0x12c] ;  /* 0x00012c0001057983 */ /* 0x000ea80000300800 */
[----:B------:R-:W3:Y:S01]  /*3a1f0*/  LDS.128 R28, [R24] ;  /* 0x00000000181c7984 */ /* 0x000ee20000000c00 */
[----:B------:R-:W-:-:S02]  /*3a200*/  IMAD.MOV.U32 R6, RZ, RZ, R97 ;  /* 0x000000ffff067224 */ /* 0x000fc400078e0061 */
[----:B------:R-:W-:Y:S01]  /*3a210*/  IMAD.MOV.U32 R7, RZ, RZ, R99 ;  /* 0x000000ffff077224 */ /* 0x000fe200078e0063 */
        /* <DEDUP_REMOVED lines=10> */
[----:B------:R-:W-:Y:S01]  /*3a2c0*/  VIADD R25, R2, UR4 ;  /* 0x0000000402197c36 */ /* 0x000fe20008000000 */
[----:B------:R-:W-:Y:S03]  /*3a2d0*/  BAR.SYNC.DEFER_BLOCKING 0x0 ;  /* 0x0000000000007b1d */ /* 0x000fe60000010000 */
        /* <DEDUP_REMOVED lines=32> */
[----:B------:R4:W-:Y:S02]  /*3a4e0*/  STL [R1+0x1004], R2 ;  /* 0x0010040201007387 */ /* 0x0009e40000100800 */
[----:B----4-:R-:W-:Y:S02]  /*3a4f0*/  VIADD R2, R2, UR4 ;  /* 0x0000000402027c36 */ /* 0x010fe40008000000 */
[----:B---3--:R-:W-:Y:S04]  /*3a500*/  STL.64 [R1+0xf90], R28 ;  /* 0x000f901c01007387 */ /* 0x008fe80000100a00 */
[----:B------:R-:W-:Y:S04]  /*3a510*/  STL.64 [R1+0xf98], R30 ;  /* 0x000f981e01007387 */ /* 0x000fe80000100a00 */
[----:B--2---:R2:W-:Y:S01]  /*3a520*/  STSM.16.M88.4 [R155], R4 ;  /* 0x000000049b007844 */ /* 0x0045e20000000200 */
[----:B------:R-:W-:Y:S06]  /*3a530*/  BAR.SYNC.DEFER_BLOCKING 0x0 ;  /* 0x0000000000007b1d */ /* 0x000fec0000010000 */
[----:B--2---:R-:W2:Y:S04]  /*3a540*/  LDL.LU R4, [R1+0x130] ;  /* 0x0001300001047983 */ /* 0x004ea80000300800 */
[----:B------:R3:W-:Y:S04]  /*3a550*/  STL [R1+0x1008], R2 ;  /* 0x0010080201007387 */ /* 0x0007e80000100800 */
[----:B------:R-:W2:Y:S04]  /*3a560*/  LDL.LU R5, [R1+0x138] ;  /* 0x0001380001057983 */ /* 0x000ea80000300800 */
[----:B------:R-:W4:Y:S01]  /*3a570*/  LDS.128 R28, [R24] ;  /* 0x00000000181c7984 */ /* 0x000f220000000c00 */
[----:B---3--:R-:W-:Y:S01]  /*3a580*/  VIADD R2, R2, UR4 ;  /* 0x0000000402027c36 */ /* 0x008fe20008000000 */
[----:B------:R-:W-:-:S04]  /*3a590*/  ULDC UR4, c[0x0][0x248] ;  /* 0x0000920000047ab9 */ /* 0x000fc80000000800 */
[----:B------:R3:W-:Y:S01]  /*3a5a0*/  STL [R1+0x100c], R2 ;  /* 0x00100c0201007387 */ /* 0x0007e20000100800 */
[----:B------:R-:W-:Y:S02]  /*3a5b0*/  IMAD.MOV.U32 R6, RZ, RZ, R100 ;  /* 0x000000ffff067224 */ /* 0x000fe400078e0064 */
[----:B------:R-:W-:Y:S01]  /*3a5c0*/  IMAD.MOV.U32 R7, RZ, RZ, R102 ;  /* 0x000000ffff077224 */ /* 0x000fe200078e0066 */
[----:B------:R-:W-:Y:S01]  /*3a5d0*/  BAR.SYNC.DEFER_BLOCKING 0x0 ;  /* 0x0000000000007b1d */ /* 0x000fe20000010000 */
[----:B---3--:R-:W-:-:S05]  /*3a5e0*/  VIADD R2, R2, UR5 ;  /* 0x0000000502027c36 */ /* 0x008fca0008000000 */
[----:B------:R-:W-:Y:S01]  /*3a5f0*/  ULDC UR5, c[0x0][0x248] ;  /* 0x0000920000057ab9 */ /* 0x000fe20000000800 */
[----:B------:R3:W-:Y:S02]  /*3a600*/  STL [R1+0x1010], R2 ;  /* 0x0010100201007387 */ /* 0x0007e40000100800 */
[----:B---3--:R-:W-:Y:S01]  /*3a610*/  VIADD R2, R2, UR7 ;  /* 0x0000000702027c36 */ /* 0x008fe20008000000 */
[----:B------:R-:W-:Y:S01]  /*3a620*/  ULDC UR7, c[0x0][0x248] ;  /* 0x0000920000077ab9 */ /* 0x000fe20000000800 */
[----:B----4-:R-:W-:Y:S04]  /*3a630*/  STL.64 [R1+0xd20], R28 ;  /* 0x000d201c01007387 */ /* 0x010fe80000100a00 */
[----:B------:R-:W-:Y:S04]  /*3a640*/  STL.64 [R1+0xd28], R30 ;  /* 0x000d281e01007387 */ /* 0x000fe80000100a00 */
[----:B--2---:R2:W-:Y:S01]  /*3a650*/  STSM.16.M88.4 [R155], R4 ;  /* 0x000000049b007844 */ /* 0x0045e20000000200 */
[----:B------:R-:W-:Y:S06]  /*3a660*/  BAR.SYNC.DEFER_BLOCKING 0x0 ;  /* 0x0000000000007b1d */ /* 0x000fec0000010000 */
[----:B--2---:R-:W2:Y:S04]  /*3a670*/  LDL.LU R4, [R1+0xd34] ;  /* 0x000d340001047983 */ /* 0x004ea80000300800 */
[----:B------:R3:W-:Y:S04]  /*3a680*/  STL [R1+0x1014], R2 ;  /* 0x0010140201007387 */ /* 0x0007e80000100800 */
[----:B------:R-:W2:Y:S04]  /*3a690*/  LDL.LU R5, [R1+0xd3c] ;  /* 0x000d3c0001057983 */ /* 0x000ea80000300800 */
[----:B------:R-:W2:Y:S04]  /*3a6a0*/  LDL.LU R6, [R1+0xb34] ;  /* 0x000b340001067983 */ /* 0x000ea80000300800 */
[----:B------:R-:W2:Y:S04]  /*3a6b0*/  LDL.LU R7, [R1+0xb3c] ;  /* 0x000b3c0001077983 */ /* 0x000ea80000300800 */
[----:B------:R-:W4:Y:S01]  /*3a6c0*/  LDS.128 R28, [R24] ;  /* 0x00000000181c7984 */ /* 0x000f220000000c00 */
[----:B------:R-:W-:Y:S01]  /*3a6d0*/  BAR.SYNC.DEFER_BLOCKING 0x0 ;  /* 0x0000000000007b1d */ /* 0x000fe20000010000 */
[----:B---3--:R-:W-:-:S05]  /*3a6e0*/  VIADD R2, R2, UR4 ;  /* 0x0000000402027c36 */ /* 0x008fca0008000000 */
[----:B------:R-:W-:Y:S01]  /*3a6f0*/  ULDC UR4, c[0x0][0x248] ;  /* 0x0000920000047ab9 */ /* 0x000fe20000000800 */
[----:B------:R3:W-:Y:S02]  /*3a700*/  STL [R1+0x1018], R2 ;  /* 0x0010180201007387 */ /* 0x0007e40000100800 */
[----:B---3--:R-:W-:Y:S01]  /*3a710*/  VIADD R2, R2, UR5 ;  /* 0x0000000502027c36 */ /* 0x008fe20008000000 */
[----:B------:R-:W-:-:S04]  /*3a720*/  ULDC UR5, c[0x0][0x248] ;  /* 0x0000920000057ab9 */ /* 0x000fc80000000800 */
        /* <DEDUP_REMOVED lines=203> */
[----:B------:R3:W-:Y:S02]  /*3b3e0*/  STL [R1+0x109c], R2 ;  /* 0x00109c0201007387 */ /* 0x0007e40000100800 */
        /* <DEDUP_REMOVED lines=8> */
[----:B----4-:R-:W-:Y:S04]  /*3b470*/  STL.64 [R1+0x340], R28 ;  /* 0x0003401c01007387 */ /* 0x010fe80000100a00 */
[----:B------:R-:W-:Y:S04]  /*3b480*/  STL.64 [R1+0x348], R30 ;  /* 0x0003481e01007387 */ /* 0x000fe80000100a00 */
[----:B------:R3:W-:Y:S02]  /*3b490*/  STL [R1+0x10a4], R2 ;  /* 0x0010a40201007387 */ /* 0x0007e40000100800 */
[----:B---3--:R-:W-:Y:S01]  /*3b4a0*/  VIADD R2, R2, UR4 ;  /* 0x0000000402027c36 */ /* 0x008fe20008000000 */
[----:B------:R-:W-:Y:S01]  /*3b4b0*/  ULDC UR4, c[0x0][0x248] ;  /* 0x0000920000047ab9 */ /* 0x000fe20000000800 */
        /* <DEDUP_REMOVED lines=88> */
[----:B---3--:R-:W-:-:S05]  /*3ba40*/  VIADD R2, R2, UR5 ;  /* 0x0000000502027c36 */ /* 0x008fca0008000000 */
[----:B------:R3:W-:Y:S01]  /*3ba50*/  STL [R1+0x10e4], R2 ;  /* 0x0010e40201007387 */ /* 0x0007e20000100800 */
[----:B-1----:R-:W-:Y:S02]  /*3ba60*/  IMAD R3, R23, R27, RZ ;  /* 0x0000001b17037224 */ /* 0x002fe400078e02ff */
[----:B---3--:R-:W-:Y:S01]  /*3ba70*/  VIADD R2, R2, UR4 ;  /* 0x0000000402027c36 */ /* 0x008fe20008000000 */
[----:B------:R-:W-:Y:S01]  /*3ba80*/  ULDC UR4, c[0x0][0x248] ;  /* 0x0000920000047ab9 */ /* 0x000fe20000000800 */
[----:B----4-:R-:W-:Y:S01]  /*3ba90*/  STL.64 [R1+0x940], R28 ;  /* 0x0009401c01007387 */ /* 0x010fe20000100a00 */
[----:B------:R-:W-:-:S03]  /*3baa0*/  IMAD R26, R27, 0x80, R3 ;  /* 0x000000801b1a7824 */ /* 0x000fc600078e0203 */
[----:B------:R-:W-:Y:S01]  /*3bab0*/  STL.64 [R1+0x948], R30 ;  /* 0x0009481e01007387 */ /* 0x000fe20000100a00 */
[----:B------:R-:W-:-:S03]  /*3bac0*/  IMAD R9, R27, 0x80, R26 ;  /* 0x000000801b097824 */ /* 0x000fc600078e021a */
[----:B------:R-:W-:Y:S01]  /*3bad0*/  STL [R1+0x10e8], R2 ;  /* 0x0010e80201007387 */ /* 0x000fe20000100800 */
[----:B------:R-:W-:-:S03]  /*3bae0*/  IMAD R27, R27, 0x80, R9 ;  /* 0x000000801b1b7824 */ /* 0x000fc600078e0209 */
[----:B--2---:R1:W-:Y:S02]  /*3baf0*/  STSM.16.M88.4 [R155], R4 ;  /* 0x000000049b007844 */ /* 0x0043e40000000200 */
[----:B-1----:R-:W-:Y:S01]  /*3bb00*/  VIADD R4, R2, UR4 ;  /* 0x0000000402047c36 */ /* 0x002fe20008000000 */
[----:B------:R-:W-:-:S03]  /*3bb10*/  ULDC.64 UR4, c[0x0][0x220] ;  /* 0x0000880000047ab9 */ /* 0x000fc60000000a00 */
[----:B------:R-:W-:Y:S01]  /*3bb20*/  VIADD R28, R4, UR7 ;  /* 0x00000007041c7c36 */ /* 0x000fe20008000000 */
[----:B------:R-:W-:Y:S01]  /*3bb30*/  STL [R1+0x10ec], R4 ;  /* 0x0010ec0401007387 */ /* 0x000fe20000100800 */
[----:B------:R-:W-:Y:S02]  /*3bb40*/  LEA R2, P2, R3, UR4, 0x2 ;  /* 0x0000000403027c11 */ /* 0x000fe4000f8410ff */
[----:B------:R-:W-:Y:S01]  /*3bb50*/  LOP3.LUT R21, R21, 0xffdfffff, RZ, 0xc0, !PT ;  /* 0xffdfffff15157812 */ /* 0x000fe200078ec0ff */
[----:B------:R1:W-:Y:S01]  /*3bb60*/  STL [R1+0x10f0], R28 ;  /* 0x0010f01c01007387 */ /* 0x0003e20000100800 */
[----:B------:R-:W-:Y:S01]  /*3bb70*/  LEA R6, P4, R9, UR4, 0x2 ;  /* 0x0000000409067c11 */ /* 0x000fe2000f8810ff */
[----:B------:R-:W-:Y:S01]  /*3bb80*/  VIADD R29, R22, 0x7c ;  /* 0x0000007c161d7836 */ /* 0x000fe20000000000 */
[----:B------:R-:W-:Y:S02]  /*3bb90*/  LEA R8, P5, R27, UR4, 0x2 ;  /* 0x000000041b087c11 */ /* 0x000fe4000f8a10ff */
[----:B------:R-:W-:Y:S01]  /*3bba0*/  LOP3.LUT R20, R20, 0x7fffffff, RZ, 0xc0, !PT ;  /* 0x7fffffff14147812 */ /* 0x000fe200078ec0ff */
[----:B------:R-:W-:Y:S01]  /*3bbb0*/  VIADD R31, R22, 0x7a ;  /* 0x0000007a161f7836 */ /* 0x000fe20000000000 */
[----:B------:R-:W-:Y:S01]  /*3bbc0*/  ULDC UR7, c[0x0][0x228] ;  /* 0x00008a0000077ab9 */ /* 0x000fe20000000800 */
[----:B-1----:R-:W-:Y:S01]  /*3bbd0*/  VIADD R28, R28, UR11 ;  /* 0x0000000b1c1c7c36 */ /* 0x002fe20008000000 */
[----:B------:R-:W-:Y:S01]  /*3bbe0*/  LEA R4, P3, R26, UR4, 0x2 ;  /* 0x000000041a047c11 */ /* 0x000fe2000f8610ff */
[----:B------:R-:W-:Y:S01]  /*3bbf0*/  ULDC UR4, c[0x0][0x248] ;  /* 0x0000920000047ab9 */ /* 0x000fe20000000800 */
[----:B------:R-:W-:Y:S01]  /*3bc00*/  LEA.HI.X.SX32 R3, R3, UR5, 0x2, P2 ;  /* 0x0000000503037c11 */ /* 0x000fe200090f16ff */
[----:B------:R-:W-:Y:S01]  /*3bc10*/  ULDC UR11, c[0x0][0x248] ;  /* 0x00009200000b7ab9 */ /* 0x000fe20000000800 */
[----:B------:R1:W-:Y:S02]  /*3bc20*/  STL [R1+0x10f4], R28 ;  /* 0x0010f41c01007387 */ /* 0x0003e40000100800 */
[----:B-1----:R-:W-:Y:S01]  /*3bc30*/  VIADD R28, R28, UR12 ;  /* 0x0000000c1c1c7c36 */ /* 0x002fe20008000000 */
[----:B------:R-:W-:Y:S01]  /*3bc40*/  ISETP.LT.AND P2, PT, R153, UR38, !P1 ;  /* 0x0000002699007c0c */ /* 0x000fe2000cf41270 */
[----:B------:R-:W-:-:S03]  /*3bc50*/  ULDC UR12, c[0x0][0x248] ;  /* 0x00009200000c7ab9 */ /* 0x000fc60000000800 */
[----:B------:R1:W-:Y:S02]  /*3bc60*/  STL [R1+0x10f8], R28 ;  /* 0x0010f81c01007387 */ /* 0x0003e40000100800 */
[----:B-1----:R-:W-:Y:S01]  /*3bc70*/  VIADD R28, R28, UR4 ;  /* 0x000000041c1c7c36 */ /* 0x002fe20008000000 */
[----:B------:R-:W-:-:S03]  /*3bc80*/  ULDC UR4, c[0x0][0x248] ;  /* 0x0000920000047ab9 */ /* 0x000fc60000000800 */
[----:B------:R-:W-:Y:S01]  /*3bc90*/  VIADD R30, R28, UR4 ;  /* 0x000000041c1e7c36 */ /* 0x000fe20008000000 */
        /* <DEDUP_REMOVED lines=72> */
[----:B------:R-:W-:Y:S01]  /*3c120*/  ULDC UR4, c[0x0][0x248] ;  /* 0x0000920000047ab9 */ /* 0x000fe20000000800 */
[----:B------:R-:W-:Y:S02]  /*3c130*/  STL [R1+0x10fc], R28 ;  /* 0x0010fc1c01007387 */ /* 0x000fe40000100800 */
[----:B------:R-:W-:Y:S01]  /*3c140*/  VIADD R104, R102, UR4 ;  /* 0x0000000466687c36 */ /* 0x000fe20008000000 */
[----:B------:R-:W-:Y:S01]  /*3c150*/  ULDC UR4, c[0x0][0x248] ;  /* 0x0000920000047ab9 */ /* 0x000fe20000000800 */
[----:B------:R-:W-:Y:S02]  /*3c160*/  STL [R1+0x1100], R30 ;  /* 0x0011001e01007387 */ /* 0x000fe40000100800 */
[----:B------:R-:W-:Y:S01]  /*3c170*/  VIADD R106, R104, UR4 ;  /* 0x00000004686a7c36 */ /* 0x000fe20008000000 */
[----:B------:R-:W-:Y:S01]  /*3c180*/  ULDC UR4, c[0x0][0x248] ;  /* 0x0000920000047ab9 */ /* 0x000fe20000000800 */
[----:B------:R-:W-:Y:S04]  /*3c190*/  STL [R1+0x1104], R32 ;  /* 0x0011042001007387 */ /* 0x000fe80000100800 */
[----:B------:R-:W-:Y:S04]  /*3c1a0*/  STL [R1+0x1108], R34 ;  /* 0x0011082201007387 */ /* 0x000fe80000100800 */
[----:B------:R-:W-:Y:S01]  /*3c1b0*/  STL [R1+0x110c], R36 ;  /* 0x00110c2401007387 */ /* 0x000fe20000100800 */
[----:B------:R-:W-:Y:S01]  /*3c1c0*/  VIADD R108, R106, UR4 ;  /* 0x000000046a6c7c36 */ /* 0x000fe20008000000 */
[----:B------:R-:W-:-:S02]  /*3c1d0*/  ULDC UR4, c[0x0][0x248] ;  /* 0x0000920000047ab9 */ /* 0x000fc40000000800 */
[----:B------:R-:W-:Y:S04]  /*3c1e0*/  STL [R1+0x1110], R38 ;  /* 0x0011102601007387 */ /* 0x000fe80000100800 */
        /* <DEDUP_REMOVED lines=56> */
[----:B------:R-:W-:Y:S04]  /*3c570*/  STL [R1+0x11b0], R162 ;  /* 0x0011b0a201007387 */ /* 0x000fe80000100800 */
[----:B------:R-:W-:Y:S04]  /*3c580*/  STL [R1+0x11b4], R164 ;  /* 0x0011b4a401007387 */ /* 0x000fe80000100800 */
[----:B------:R-:W-:Y:S04]  /*3c590*/  STL [R1+0x11b8], R166 ;  /* 0x0011b8a601007387 */ /* 0x000fe80000100800 */
[----:B------:R-:W-:Y:S04]  /*3c5a0*/  STL [R1+0x11bc], R168 ;  /* 0x0011bca801007387 */ /* 0x000fe80000100800 */
[----:B------:R-:W-:Y:S04]  /*3c5b0*/  STL [R1+0x11c0], R170 ;  /* 0x0011c0aa01007387 */ /* 0x000fe80000100800 */
[----:B------:R1:W-:Y:S02]  /*3c5c0*/  STL [R1+0x11c4], R173 ;  /* 0x0011c4ad01007387 */ /* 0x0003e40000100800 */
[----:B-1----:R-:W-:Y:S01]  /*3c5d0*/  VIADD R173, R173, UR4 ;  /* 0x00000004adad7c36 */ /* 0x002fe20008000000 */
[----:B------:R-:W-:-:S04]  /*3c5e0*/  ULDC UR4, c[0x0][0x248] ;  /* 0x0000920000047ab9 */ /* 0x000fc80000000800 */
        /* <DEDUP_REMOVED lines=42> */
[----:B------:R1:W-:Y:S01]  /*3c890*/  STL [R1+0x1200], R173 ;  /* 0x001200ad01007387 */ /* 0x0003e20000100800 */
[----:B------:R-:W-:Y:S02]  /*3c8a0*/  LEA.HI.X.SX32 R5, R26, UR5, 0x2, P3 ;  /* 0x000000051a057c11 */ /* 0x000fe400098f16ff */
[----:B------:R-:W-:Y:S01]  /*3c8b0*/  ISETP.LT.AND P3, PT, R154, UR28, !P1 ;  /* 0x0000001c9a007c0c */ /* 0x000fe2000cf61270 */
[----:B-1----:R-:W-:Y:S01]  /*3c8c0*/  VIADD R173, R173, UR4 ;  /* 0x00000004adad7c36 */ /* 0x002fe20008000000 */
[----:B------:R-:W-:-:S04]  /*3c8d0*/  ULDC UR4, c[0x0][0x248] ;  /* 0x0000920000047ab9 */ /* 0x000fc80000000800 */
[----:B------:R1:W-:Y:S01]  /*3c8e0*/  STL [R1+0x1204], R173 ;  /* 0x001204ad01007387 */ /* 0x0003e20000100800 */
[----:B------:R-:W-:Y:S01]  /*3c8f0*/  @P2 LOP3.LUT R21, R21, 0x200000, RZ, 0xfc, !PT ;  /* 0x0020000015152812 */ /* 0x000fe200078efcff */
[----:B-1----:R-:W-:Y:S01]  /*3c900*/  VIADD R173, R173, UR4 ;  /* 0x00000004adad7c36 */ /* 0x002fe20008000000 */
[----:B------:R-:W-:Y:S01]  /*3c910*/  ISETP.LT.AND P2, PT, R152, UR29, !P1 ;  /* 0x0000001d98007c0c */ /* 0x000fe2000cf41270 */
[----:B------:R-:W-:Y:S01]  /*3c920*/  ULDC.64 UR28, c[0x0][0x228] ;  /* 0x00008a00001c7ab9 */ /* 0x000fe20000000a00 */
[----:B------:R-:W-:Y:S01]  /*3c930*/  LOP3.LUT R21, R21, 0xffefffff, RZ, 0xc0, !PT ;  /* 0xffefffff15157812 */ /* 0x000fe200078ec0ff */
[C---:B------:R-:W-:Y:S01]  /*3c940*/  VIADD R26, R22.reuse, 0x7f ;  /* 0x0000007f161a7836 */ /* 0x040fe20000000000 */
[----:B------:R1:W-:Y:S01]  /*3c950*/  STL [R1+0x1208], R173 ;  /* 0x001208ad01007387 */ /* 0x0003e20000100800 */
[----:B------:R-:W-:Y:S01]  /*3c960*/  LEA.HI.X.SX32 R7, R9, UR5, 0x2, P4 ;  /* 0x0000000509077c11 */ /* 0x000fe2000a0f16ff */
[----:B------:R-:W-:Y:S01]  /*3c970*/  VIADD R28, R22, 0x7d ;  /* 0x0000007d161c7836 */ /* 0x000fe20000000000 */
[----:B------:R-:W-:Y:S01]  /*3c980*/  ULDC UR4, c[0x0][0x228] ;  /* 0x00008a0000047ab9 */ /* 0x000fe20000000800 */
[----:B-1----:R-:W-:Y:S01]  /*3c990*/  VIADD R173, R173, UR11 ;  /* 0x0000000badad7c36 */ /* 0x002fe20008000000 */
[----:B------:R-:W-:Y:S01]  /*3c9a0*/  ULDC UR11, c[0x0][0x248] ;  /* 0x00009200000b7ab9 */ /* 0x000fe20000000800 */
[----:B------:R-:W-:-:S03]  /*3c9b0*/  @P3 LOP3.LUT R21, R21, 0x100000, RZ, 0xfc, !PT ;  /* 0x0010000015153812 */ /* 0x000fc600078efcff */
[----:B------:R1:W-:Y:S01]  /*3c9c0*/  STL [R1+0x120c], R173 ;  /* 0x00120cad01007387 */ /* 0x0003e20000100800 */
[----:B------:R-:W-:Y:S01]  /*3c9d0*/  ISETP.LT.AND P1, PT, R23, UR28, !P1 ;  /* 0x0000001c17007c0c */ /* 0x000fe2000cf21270 */
[----:B------:R-:W-:Y:S01]  /*3c9e0*/  ULDC UR28, c[0x0][0x248] ;  /* 0x00009200001c7ab9 */ /* 0x000fe20000000800 */
[----:B------:R-:W-:Y:S01]  /*3c9f0*/  LOP3.LUT R21, R21, 0xfff7ffff, RZ, 0xc0, !PT ;  /* 0xfff7ffff15157812 */ /* 0x000fe200078ec0ff */
[----:B-1----:R-:W-:-:S03]  /*3ca00*/  VIADD R173, R173, UR11 ;  /* 0x0000000badad7c36 */ /* 0x002fc60008000000 */
[----:B------:R-:W-:Y:S01]  /*3ca10*/  @P2 LOP3.LUT R21, R21, 0x80000, RZ, 0xfc, !PT ;  /* 0x0008000015152812 */ /* 0x000fe200078efcff */
[C---:B------:R-:W-:Y:S01]  /*3ca20*/  VIADD R30, R22.reuse, 0x7b ;  /* 0x0000007b161e7836 */ /* 0x040fe20000000000 */
[----:B------:R-:W-:Y:S01]  /*3ca30*/  LEA.HI.X.SX32 R9, R27, UR5, 0x2, P5 ;  /* 0x000000051b097c11 */ /* 0x000fe2000a8f16ff */
[C---:B------:R-:W-:Y:S01]  /*3ca40*/  VIADD R32, R22.reuse, 0x79 ;  /* 0x0000007916207836 */ /* 0x040fe20000000000 */
[----:B------:R1:W-:Y:S01]  /*3ca50*/  STL [R1+0x1210], R173 ;  /* 0x001210ad01007387 */ /* 0x0003e20000100800 */
[----:B------:R-:W-:Y:S01]  /*3ca60*/  LOP3.LUT R21, R21, 0xfffbffff, RZ, 0xc0, !PT ;  /* 0xfffbffff15157812 */ /* 0x000fe200078ec0ff */
[C---:B------:R-:W-:Y:S01]  /*3ca70*/  VIADD R27, R22.reuse, 0x7e ;  /* 0x0000007e161b7836 */ /* 0x040fe20000000000 */
[----:B------:R-:W-:Y:S01]  /*3ca80*/  ULDC UR5, c[0x0][0x228] ;  /* 0x00008a0000057ab9 */ /* 0x000fe20000000800 */
[----:B------:R-:W-:Y:S01]  /*3ca90*/  VIADD R33, R22, 0x78 ;  /* 0x0000007816217836 */ /* 0x000fe20000000000 */
[----:B------:R-:W-:Y:S01]  /*3caa0*/  ULDC UR11, c[0x0][0x22c] ;  /* 0x00008b00000b7ab9 */ /* 0x000fe20000000800 */
[----:B-1----:R-:W-:Y:S01]  /*3cab0*/  VIADD R173, R173, UR12 ;  /* 0x0000000cadad7c36 */ /* 0x002fe20008000000 */
[----:B------:R-:W-:-:S04]  /*3cac0*/  ULDC UR12, c[0x0][0x248] ;  /* 0x00009200000c7ab9 */ /* 0x000fc80000000800 */
[----:B------:R1:W-:Y:S01]  /*3cad0*/  STL [R1+0x1214], R173 ;  /* 0x001214ad01007387 */ /* 0x0003e20000100800 */
[----:B------:R-:W-:Y:S02]  /*3cae0*/  @P1 LOP3.LUT R21, R21, 0x40000, RZ, 0xfc, !PT ;  /* 0x0004000015151812 */ /* 0x000fe400078efcff */
[----:B------:R-:W-:Y:S01]  /*3caf0*/  ISETP.LT.AND P1, PT, R153, UR31, !P0 ;  /* 0x0000001f99007c0c */ /* 0x000fe2000c721270 */
[----:B-1----:R-:W-:Y:S01]  /*3cb00*/  VIADD R173, R173, UR12 ;  /* 0x0000000cadad7c36 */ /* 0x002fe20008000000 */
[----:B------:R-:W-:-:S04]  /*3cb10*/  ULDC UR12, c[0x0][0x248] ;  /* 0x00009200000c7ab9 */ /* 0x000fc80000000800 */
[----:B------:R1:W-:Y:S02]  /*3cb20*/  STL [R1+0x1218], R173 ;  /* 0x001218ad01007387 */ /* 0x0003e40000100800 */
[----:B-1----:R-:W-:Y:S01]  /*3cb30*/  VIADD R173, R173, UR12 ;  /* 0x0000000cadad7c36 */ /* 0x002fe20008000000 */
[----:B------:R-:W-:-:S04]  /*3cb40*/  ULDC UR12, c[0x0][0x248] ;  /* 0x00009200000c7ab9 */ /* 0x000fc80000000800 */
[----:B------:R1:W-:Y:S01]  /*3cb50*/  STL [R1+0x121c], R173 ;  /* 0x00121cad01007387 */ /* 0x0003e20000100800 */
[----:B------:R-:W-:Y:S01]  /*3cb60*/  LOP3.LUT R21, R21, 0xfffdffff, RZ, 0xc0, !PT ;  /* 0xfffdffff15157812 */ /* 0x000fe200078ec0ff */
[----:B-1----:R-:W-:Y:S01]  /*3cb70*/  VIADD R173, R173, UR12 ;  /* 0x0000000cadad7c36 */ /* 0x002fe20008000000 */
[----:B------:R-:W-:Y:S02]  /*3cb80*/  ULDC UR12, c[0x0][0x248] ;  /* 0x00009200000c7ab9 */ /* 0x000fe40000000800 */
[----:B------:R-:W-:Y:S02]  /*3cb90*/  @P1 LOP3.LUT R21, R21, 0x20000, RZ, 0xfc, !PT ;  /* 0x0002000015151812 */ /* 0x000fe400078efcff */
[----:B------:R1:W-:Y:S01]  /*3cba0*/  STL [R1+0x1220], R173 ;  /* 0x001220ad01007387 */ /* 0x0003e20000100800 */
[----:B------:R-:W-:Y:S01]  /*3cbb0*/  ISETP.LT.AND P1, PT, R154, UR30, !P0 ;  /* 0x0000001e9a007c0c */ /* 0x000fe2000c721270 */
[----:B------:R-:W-:Y:S01]  /*3cbc0*/  ULDC.64 UR30, c[0x0][0x228] ;  /* 0x00008a00001e7ab9 */ /* 0x000fe20000000a00 */
[----:B-1----:R-:W-:Y:S01]  /*3cbd0*/  VIADD R173, R173, UR12 ;  /* 0x0000000cadad7c36 */ /* 0x002fe20008000000 */
[----:B------:R-:W-:Y:S01]  /*3cbe0*/  LOP3.LUT R21, R21, 0xfffeffff, RZ, 0xc0, !PT ;  /* 0xfffeffff15157812 */ /* 0x000fe200078ec0ff */
[----:B------:R-:W-:Y:S01]  /*3cbf0*/  VIADD R34, R22, 0x77 ;  /* 0x0000007716227836 */ /* 0x000fe20000000000 */
[----:B------:R-:W-:-:S02]  /*3cc00*/  ULDC UR12, c[0x0][0x228] ;  /* 0x00008a00000c7ab9 */ /* 0x000fc40000000800 */
[----:B------:R1:W-:Y:S02]  /*3cc10*/  STL [R1+0x1224], R173 ;  /* 0x001224ad01007387 */ /* 0x0003e40000100800 */
[----:B-1----:R-:W-:-:S04]  /*3cc20*/  VIADD R173, R173, UR15 ;  /* 0x0000000fadad7c36 */ /* 0x002fc80008000000 */
[----:B------:R-:W-:Y:S01]  /*3cc30*/  @P1 LOP3.LUT R21, R21, 0x10000, RZ, 0xfc, !PT ;  /* 0x0001000015151812 */ /* 0x000fe200078efcff */
[----:B------:R-:W-:Y:S01]  /*3cc40*/  VIADD R35, R22, 0x76 ;  /* 0x0000007616237836 */ /* 0x000fe20000000000 */
[----:B------:R-:W-:Y:S01]  /*3cc50*/  ULDC UR15, c[0x0][0x228] ;  /* 0x00008a00000f7ab9 */ /* 0x000fe20000000800 */
[----:B------:R1:W-:Y:S01]  /*3cc60*/  STL [R1+0x1228], R173 ;  /* 0x001228ad01007387 */ /* 0x0003e20000100800 */
[----:B------:R-:W-:Y:S01]  /*3cc70*/  ISETP.LT.AND P1, PT, R152, UR32, !P0 ;  /* 0x0000002098007c0c */ /* 0x000fe2000c721270 */
[----:B-1----:R-:W-:Y:S01]  /*3cc80*/  VIADD R173, R173, UR33 ;  /* 0x00000021adad7c36 */ /* 0x002fe20008000000 */
[----:B------:R-:W-:-:S04]  /*3cc90*/  ULDC UR33, c[0x0][0x248] ;  /* 0x0000920000217ab9 */ /* 0x000fc80000000800 */
[----:B------:R1:W-:Y:S01]  /*3cca0*/  STL [R1+0x122c], R173 ;  /* 0x00122cad01007387 */ /* 0x0003e20000100800 */
[----:B------:R-:W-:Y:S01]  /*3ccb0*/  ISETP.LT.AND P0, PT, R23, UR30, !P0 ;  /* 0x0000001e17007c0c */ /* 0x000fe2000c701270 */
[----:B------:R-:W-:Y:S01]  /*3ccc0*/  ULDC UR30, c[0x0][0x248] ;  /* 0x00009200001e7ab9 */ /* 0x000fe20000000800 */
[----:B-1----:R-:W-:Y:S01]  /*3ccd0*/  VIADD R173, R173, UR33 ;  /* 0x00000021adad7c36 */ /* 0x002fe20008000000 */
[----:B------:R-:W-:Y:S01]  /*3cce0*/  LOP3.LUT R21, R21, 0xffff7fff, RZ, 0xc0, !PT ;  /* 0xffff7fff15157812 */ /* 0x000fe200078ec0ff */
[----:B------:R-:W-:-:S03]  /*3ccf0*/  ULDC UR33, c[0x0][0x248] ;  /* 0x0000920000217ab9 */ /* 0x000fc60000000800 */
[----:B------:R1:W-:Y:S01]  /*3cd00*/  STL [R1+0x1230], R173 ;  /* 0x001230ad01007387 */ /* 0x0003e20000100800 */
[----:B------:R-:W-:Y:S01]  /*3cd10*/  @P1 LOP3.LUT R21, R21, 0x8000, RZ, 0xfc, !PT ;  /* 0x0000800015151812 */ /* 0x000fe200078efcff */
[----:B-1----:R-:W-:-:S03]  /*3cd20*/  VIADD R173, R173, UR34 ;  /* 0x00000022adad7c36 */ /* 0x002fc60008000000 */
[----:B------:R-:W-:Y:S01]  /*3cd30*/  LOP3.LUT R21, R21, 0xffffbfff, RZ, 0xc0, !PT ;  /* 0xffffbfff15157812 */ /* 0x000fe200078ec0ff */
[----:B------:R-:W-:Y:S01]  /*3cd40*/  ULDC.64 UR34, c[0x0][0x228] ;  /* 0x00008a0000227ab9 */ /* 0x000fe20000000a00 */
[----:B------:R1:W-:Y:S02]  /*3cd50*/  STL [R1+0x1234], R173 ;  /* 0x001234ad01007387 */ /* 0x0003e40000100800 */
[----:B------:R-:W-:Y:S01]  /*3cd60*/  @P0 LOP3.LUT R21, R21, 0x4000, RZ, 0xfc, !PT ;  /* 0x0000400015150812 */ /* 0x000fe200078efcff */
[----:B-1----:R-:W-:Y:S01]  /*3cd70*/  VIADD R173, R173, UR33 ;  /* 0x00000021adad7c36 */ /* 0x002fe20008000000 */
[----:B------:R-:W-:-:S04]  /*3cd80*/  ULDC UR33, c[0x0][0x248] ;  /* 0x0000920000217ab9 */ /* 0x000fc80000000800 */
[----:B------:R1:W-:Y:S02]  /*3cd90*/  STL [R1+0x1238], R173 ;  /* 0x001238ad01007387 */ /* 0x0003e40000100800 */
[----:B-1----:R-:W-:Y:S01]  /*3cda0*/  VIADD R173, R173, UR33 ;  /* 0x00000021adad7c36 */ /* 0x002fe20008000000 */
[----:B------:R-:W-:Y:S02]  /*3cdb0*/  ULDC.64 UR32, c[0x0][0x228] ;  /* 0x00008a0000207ab9 */ /* 0x000fe40000000a00 */
[----:B------:R-:W-:Y:S01]  /*3cdc0*/  ISETP.GE.AND P0, PT, R26, UR33, PT ;  /* 0x000000211a007c0c */ /* 0x000fe2000bf06270 */
[C---:B------:R-:W-:Y:S01]  /*3cdd0*/  VIADD R36, R22.reuse, 0x75 ;  /* 0x0000007516247836 */ /* 0x040fe20000000000 */
[----:B------:R-:W-:Y:S01]  /*3cde0*/  LOP3.LUT R21, R21, 0xffffdfff, RZ, 0xc0, !PT ;  /* 0xffffdfff15157812 */ /* 0x000fe200078ec0ff */
[----:B------:R1:W-:Y:S01]  /*3cdf0*/  STL [R1+0x123c], R173 ;  /* 0x00123cad01007387 */ /* 0x0003e20000100800 */
[----:B------:R-:W-:Y:S01]  /*3ce00*/  ISETP.LT.AND P3, PT, R153, UR37, !P0 ;  /* 0x0000002599007c0c */ /* 0x000fe2000c761270 */
[----:B------:R-:W-:Y:S01]  /*3ce10*/  VIADD R37, R22, 0x74 ;  /* 0x0000007416257836 */ /* 0x000fe20000000000 */
[----:B------:R-:W-:Y:S01]  /*3ce20*/  ISETP.LT.AND P2, PT, R154, UR36, !P0 ;  /* 0x000000249a007c0c */ /* 0x000fe2000c741270 */
[----:B------:R-:W-:Y:S01]  /*3ce30*/  ULDC.64 UR36, c[0x0][0x228] ;  /* 0x00008a0000247ab9 */ /* 0x000fe20000000a00 */
[----:B------:R-:W-:-:S02]  /*3ce40*/  ISETP.LT.AND P1, PT, R152, UR61, !P0 ;  /* 0x0000003d98007c0c */ /* 0x000fc4000c721270 */
[----:B------:R-:W-:Y:S01]  /*3ce50*/  LOP3.LUT R19, R19, 0x7fffffff, RZ, 0xc0, !PT ;  /* 0x7fffffff13137812 */ /* 0x000fe200078ec0ff */
[----:B------:R-:W-:Y:S01]  /*3ce60*/  VIADD R38, R22, 0x73 ;  /* 0x0000007316267836 */ /* 0x000fe20000000000 */
[----:B------:R-:W-:-:S05]  /*3ce70*/  ULDC UR33, c[0x0][0x228] ;  /* 0x00008a0000217ab9 */ /* 0x000fca0000000800 */
[----:B------:R-:W-:Y:S01]  /*3ce80*/  @P3 LOP3.LUT R21, R21, 0x2000, RZ, 0xfc, !PT ;  /* 0x0000200015153812 */ /* 0x000fe200078efcff */
[----:B-1----:R-:W-:Y:S01]  /*3ce90*/  VIADD R173, R173, UR28 ;  /* 0x0000001cadad7c36 */ /* 0x002fe20008000000 */
[----:B------:R-:W-:Y:S01]  /*3cea0*/  ISETP.LT.AND P0, PT, R23, UR34, !P0 ;  /* 0x0000002217007c0c */ /* 0x000fe2000c701270 */
[----:B------:R-:W-:Y:S01]  /*3ceb0*/  ULDC UR28, c[0x0][0x248] ;  /* 0x00009200001c7ab9 */ /* 0x000fe20000000800 */
[----:B------:R-:W-:Y:S01]  /*3cec0*/  LOP3.LUT R21, R21, 0xffffefff, RZ, 0xc0, !PT ;  /* 0xffffefff15157812 */ /* 0x000fe200078ec0ff */
[C---:B------:R-:W-:Y:S01]  /*3ced0*/  VIADD R39, R22.reuse, 0x72 ;  /* 0x0000007216277836 */ /* 0x040fe20000000000 */
[----:B------:R1:W-:Y:S01]  /*3cee0*/  STL [R1+0x1244], R173 ;  /* 0x001244ad01007387 */ /* 0x0003e20000100800 */
[C---:B------:R-:W-:Y:S01]  /*3cef0*/  VIADD R40, R22.reuse, 0x71 ;  /* 0x0000007116287836 */ /* 0x040fe20000000000 */
[----:B------:R-:W-:Y:S01]  /*3cf00*/  @P2 LOP3.LUT R21, R21, 0x1000, RZ, 0xfc, !PT ;  /* 0x0000100015152812 */ /* 0x000fe200078efcff */
[----:B------:R-:W-:Y:S01]  /*3cf10*/  ULDC UR34, c[0x0][0x228] ;  /* 0x00008a0000227ab9 */ /* 0x000fe20000000800 */
[----:B------:R-:W-:Y:S01]  /*3cf20*/  VIADD R41, R22, 0x70 ;  /* 0x0000007016297836 */ /* 0x000fe20000000000 */
[----:B------:R-:W-:Y:S01]  /*3cf30*/  LOP3.LUT R18, R18, 0x7fffffff, RZ, 0xc0, !PT ;  /* 0x7fffffff12127812 */ /* 0x000fe200078ec0ff */
[C---:B------:R-:W-:Y:S01]  /*3cf40*/  VIADD R42, R22.reuse, 0x6f ;  /* 0x0000006f162a7836 */ /* 0x040fe20000000000 */
[----:B------:R-:W-:Y:S01]  /*3cf50*/  LOP3.LUT R21, R21, 0xfffff7ff, RZ, 0xc0, !PT ;  /* 0xfffff7ff15157812 */ /* 0x000fe200078ec0ff */
[----:B------:R-:W-:Y:S01]  /*3cf60*/  VIADD R43, R22, 0x6e ;  /* 0x0000006e162b7836 */ /* 0x000fe20000000000 */
[----:B------:R-:W-:-:S02]  /*3cf70*/  ULDC UR61, c[0x0][0x22c] ;  /* 0x00008b00003d7ab9 */ /* 0x000fc40000000800 */
[----:B------:R-:W-:-:S04]  /*3cf80*/  @P1 LOP3.LUT R21, R21, 0x800, RZ, 0xfc, !PT ;  /* 0x0000080015151812 */ /* 0x000fc800078efcff */
[----:B------:R-:W-:-:S04]  /*3cf90*/  LOP3.LUT R21, R21, 0xfffffbff, RZ, 0xc0, !PT ;  /* 0xfffffbff15157812 */ /* 0x000fc800078ec0ff */
[----:B------:R-:W-:Y:S02]  /*3cfa0*/  @P0 LOP3.LUT R21, R21, 0x400, RZ, 0xfc, !PT ;  /* 0x0000040015150812 */ /* 0x000fe400078efcff */
[----:B------:R-:W-:Y:S01]  /*3cfb0*/  ISETP.GE.AND P0, PT, R27, UR39, PT ;  /* 0x000000271b007c0c */ /* 0x000fe2000bf06270 */
[----:B------:R-:W-:-:S03]  /*3cfc0*/  ULDC.64 UR38, c[0x0][0x228] ;  /* 0x00008a0000267ab9 */ /* 0x000fc60000000a00 */
[----:B------:R-:W-:Y:S01]  /*3cfd0*/  ISETP.LT.AND P3, PT, R153, UR58, !P0 ;  /* 0x0000003a99007c0c */ /* 0x000fe2000c761270 */
[----:B-1----:R-:W-:Y:S01]  /*3cfe0*/  VIADD R173, R173, UR28 ;  /* 0x0000001cadad7c36 */ /* 0x002fe20008000000 */
[----:B------:R-:W-:Y:S01]  /*3cff0*/  ISETP.LT.AND P2, PT, R154, UR59, !P0 ;  /* 0x0000003b9a007c0c */ /* 0x000fe2000c741270 */
[----:B------:R-:W-:Y:S01]  /*3d000*/  ULDC UR28, c[0x0][0x248] ;  /* 0x00009200001c7ab9 */ /* 0x000fe20000000800 */
[----:B------:R-:W-:Y:S01]  /*3d010*/  LOP3.LUT R21, R21, 0xfffffdff, RZ, 0xc0, !PT ;  /* 0xfffffdff15157812 */ /* 0x000fe200078ec0ff */
[----:B------:R-:W-:Y:S01]  /*3d020*/  VIADD R44, R22, 0x6d ;  /* 0x0000006d162c7836 */ /* 0x000fe20000000000 */
[----:B------:R-:W-:Y:S01]  /*3d030*/  ISETP.LT.AND P1, PT, R152, UR60, !P0 ;  /* 0x0000003c98007c0c */ /* 0x000fe2000c721270 */
[----:B------:R1:W-:Y:S01]  /*3d040*/  STL [R1+0x1248], R173 ;  /* 0x001248ad01007387 */ /* 0x0003e20000100800 */
[C---:B------:R-:W-:Y:S01]  /*3d050*/  VIADD R45, R22.reuse, 0x6c ;  /* 0x0000006c162d7836 */ /* 0x040fe20000000000 */
[----:B------:R-:W-:Y:S01]  /*3d060*/  ULDC UR59, c[0x0][0x228] ;  /* 0x00008a00003b7ab9 */ /* 0x000fe20000000800 */
[----:B------:R-:W-:Y:S01]  /*3d070*/  VIADD R46, R22, 0x6b ;  /* 0x0000006b162e7836 */ /* 0x000fe20000000000 */
[----:B------:R-:W-:-:S02]  /*3d080*/  ULDC UR58, c[0x0][0x228] ;  /* 0x00008a00003a7ab9 */ /* 0x000fc40000000800 */
[----:B------:R-:W-:Y:S01]  /*3d090*/  @P3 LOP3.LUT R21, R21, 0x200, RZ, 0xfc, !PT ;  /* 0x0000020015153812 */ /* 0x000fe200078efcff */
[----:B------:R-:W-:Y:S01]  /*3d0a0*/  VIADD R47, R22, 0x6a ;  /* 0x0000006a162f7836 */ /* 0x000fe20000000000 */
[----:B------:R-:W-:Y:S02]  /*3d0b0*/  ULDC UR60, c[0x0][0x22c] ;  /* 0x00008b00003c7ab9 */ /* 0x000fe40000000800 */
[----:B------:R-:W-:-:S04]  /*3d0c0*/  LOP3.LUT R21, R21, 0xfffffeff, RZ, 0xc0, !PT ;  /* 0xfffffeff15157812 */ /* 0x000fc800078ec0ff */
[----:B------:R-:W-:Y:S02]  /*3d0d0*/  @P2 LOP3.LUT R21, R21, 0x100, RZ, 0xfc, !PT ;  /* 0x0000010015152812 */ /* 0x000fe400078efcff */
[----:B------:R-:W-:Y:S01]  /*3d0e0*/  ISETP.LT.AND P0, PT, R23, UR36, !P0 ;  /* 0x0000002417007c0c */ /* 0x000fe2000c701270 */
[----:B-1----:R-:W-:Y:S01]  /*3d0f0*/  VIADD R173, R173, UR28 ;  /* 0x0000001cadad7c36 */ /* 0x002fe20008000000 */
[----:B------:R-:W-:Y:S01]  /*3d100*/  LOP3.LUT R21, R21, 0xffffff7f, RZ, 0xc0, !PT ;  /* 0xffffff7f15157812 */ /* 0x000fe200078ec0ff */
[----:B------:R-:W-:Y:S01]  /*3d110*/  ULDC UR28, c[0x0][0x248] ;  /* 0x00009200001c7ab9 */ /* 0x000fe20000000800 */
[----:B------:R-:W-:Y:S02]  /*3d120*/  ULDC UR36, c[0x0][0x228] ;  /* 0x00008a0000247ab9 */ /* 0x000fe40000000800 */
[----:B------:R-:W-:-:S04]  /*3d130*/  @P1 LOP3.LUT R21, R21, 0x80, RZ, 0xfc, !PT ;  /* 0x0000008015151812 */ /* 0x000fc800078efcff */
[----:B------:R-:W-:-:S04]  /*3d140*/  LOP3.LUT R21, R21, 0xffffffbf, RZ, 0xc0, !PT ;  /* 0xffffffbf15157812 */ /* 0x000fc800078ec0ff */
[----:B------:R-:W-:Y:S02]  /*3d150*/  @P0 LOP3.LUT R21, R21, 0x40, RZ, 0xfc, !PT ;  /* 0x0000004015150812 */ /* 0x000fe400078efcff */
[----:B------:R-:W-:-:S04]  /*3d160*/  ISETP.GE.AND P0, PT, R28, UR29, PT ;  /* 0x0000001d1c007c0c */ /* 0x000fc8000bf06270 */
[----:B------:R-:W-:Y:S01]  /*3d170*/  ISETP.LT.AND P3, PT, R153, UR55, !P0 ;  /* 0x0000003799007c0c */ /* 0x000fe2000c761270 */
[----:B------:R1:W-:Y:S01]  /*3d180*/  STL [R1+0x124c], R173 ;  /* 0x00124cad01007387 */ /* 0x0003e20000100800 */
[----:B------:R-:W-:Y:S01]  /*3d190*/  ISETP.LT.AND P2, PT, R154, UR54, !P0 ;  /* 0x000000369a007c0c */ /* 0x000fe2000c741270 */
[----:B------:R-:W-:Y:S01]  /*3d1a0*/  ULDC UR55, c[0x0][0x228] ;  /* 0x00008a0000377ab9 */ /* 0x000fe20000000800 */
[----:B------:R-:W-:Y:S01]  /*3d1b0*/  LOP3.LUT R21, R21, 0xffffffdf, RZ, 0xc0, !PT ;  /* 0xffffffdf15157812 */ /* 0x000fe200078ec0ff */
[----:B------:R-:W-:Y:S01]  /*3d1c0*/  ULDC UR54, c[0x0][0x228] ;  /* 0x00008a0000367ab9 */ /* 0x000fe20000000800 */
[----:B------:R-:W-:Y:S01]  /*3d1d0*/  ISETP.LT.AND P1, PT, R152, UR56, !P0 ;  /* 0x0000003898007c0c */ /* 0x000fe2000c721270 */
[----:B------:R-:W-:-:S06]  /*3d1e0*/  VIADD R48, R22, 0x69 ;  /* 0x0000006916307836 */ /* 0x000fcc0000000000 */
[----:B------:R-:W-:Y:S01]  /*3d1f0*/  @P3 LOP3.LUT R21, R21, 0x20, RZ, 0xfc, !PT ;  /* 0x0000002015153812 */ /* 0x000fe200078efcff */
[----:B-1----:R-:W-:Y:S01]  /*3d200*/  VIADD R173, R173, UR28 ;  /* 0x0000001cadad7c36 */ /* 0x002fe20008000000 */
[----:B------:R-:W-:Y:S01]  /*3d210*/  ISETP.LT.AND P0, PT, R23, UR38, !P0 ;  /* 0x0000002617007c0c */ /* 0x000fe2000c701270 */
[----:B------:R-:W-:Y:S01]  /*3d220*/  ULDC UR28, c[0x0][0x248] ;  /* 0x00009200001c7ab9 */ /* 0x000fe20000000800 */
[----:B------:R-:W-:Y:S01]  /*3d230*/  LOP3.LUT R21, R21, 0xffffffef, RZ, 0xc0, !PT ;  /* 0xffffffef15157812 */ /* 0x000fe200078ec0ff */
[----:B------:R-:W-:Y:S01]  /*3d240*/  ULDC UR38, c[0x0][0x228] ;  /* 0x00008a0000267ab9 */ /* 0x000fe20000000800 */
[----:B------:R-:W-:Y:S01]  /*3d250*/  VIADD R49, R22, 0x68 ;  /* 0x0000006816317836 */ /* 0x000fe20000000000 */
[----:B------:R-:W-:Y:S01]  /*3d260*/  ULDC UR56, c[0x0][0x228] ;  /* 0x00008a0000387ab9 */ /* 0x000fe20000000800 */
[----:B------:R-:W-:-:S04]  /*3d270*/  @P2 LOP3.LUT R21, R21, 0x10, RZ, 0xfc, !PT ;  /* 0x0000001015152812 */ /* 0x000fc800078efcff */
[----:B------:R-:W-:-:S04]  /*3d280*/  LOP3.LUT R21, R21, 0xfffffff7, RZ, 0xc0, !PT ;  /* 0xfffffff715157812 */ /* 0x000fc800078ec0ff */
[----:B------:R-:W-:-:S04]  /*3d290*/  @P1 LOP3.LUT R21, R21, 0x8, RZ, 0xfc, !PT ;  /* 0x0000000815151812 */ /* 0x000fc800078efcff */
[----:B------:R-:W-:-:S04]  /*3d2a0*/  LOP3.LUT R21, R21, 0xfffffffb, RZ, 0xc0, !PT ;  /* 0xfffffffb15157812 */ /* 0x000fc800078ec0ff */
[----:B------:R-:W-:Y:S02]  /*3d2b0*/  @P0 LOP3.LUT R21, R21, 0x4, RZ, 0xfc, !PT ;  /* 0x0000000415150812 */ /* 0x000fe400078efcff */
[----:B------:R-:W-:Y:S01]  /*3d2c0*/  ISETP.GE.AND P0, PT, R29, UR31, PT ;  /* 0x0000001f1d007c0c */ /* 0x000fe2000bf06270 */
[----:B------:R-:W-:Y:S01]  /*3d2d0*/  VIADD R26, R173, UR28 ;  /* 0x0000001cad1a7c36 */ /* 0x000fe20008000000 */
[----:B------:R-:W-:Y:S01]  /*3d2e0*/  STL [R1+0x1250], R173 ;  /* 0x001250ad01007387 */ /* 0x000fe20000100800 */
[----:B------:R-:W-:Y:S01]  /*3d2f0*/  ULDC UR28, c[0x0][0x248] ;  /* 0x00009200001c7ab9 */ /* 0x000fe20000000800 */
[----:B------:R-:W-:Y:S01]  /*3d300*/  ISETP.LT.AND P1, PT, R152, UR52, !P0 ;  /* 0x0000003498007c0c */ /* 0x000fe2000c721270 */
[----:B------:R-:W-:Y:S01]  /*3d310*/  ULDC UR52, c[0x0][0x228] ;  /* 0x00008a0000347ab9 */ /* 0x000fe20000000800 */
[----:B------:R1:W-:Y:S01]  /*3d320*/  STL [R1+0x1254], R26 ;  /* 0x0012541a01007387 */ /* 0x0003e20000100800 */
[----:B------:R-:W-:Y:S01]  /*3d330*/  ISETP.LT.AND P3, PT, R153, UR47, !P0 ;  /* 0x0000002f99007c0c */ /* 0x000fe2000c761270 */
[----:B------:R-:W-:Y:S01]  /*3d340*/  ULDC UR47, c[0x0][0x228] ;  /* 0x00008a00002f7ab9 */ /* 0x000fe20000000800 */
[----:B------:R-:W-:Y:S01]  /*3d350*/  ISETP.LT.AND P2, PT, R154, UR53, !P0 ;  /* 0x000000359a007c0c */ /* 0x000fe2000c741270 */
[----:B------:R-:W-:Y:S01]  /*3d360*/  ULDC UR53, c[0x0][0x228] ;  /* 0x00008a0000357ab9 */ /* 0x000fe20000000800 */
[----:B-1----:R-:W-:Y:S01]  /*3d370*/  VIADD R26, R26, UR28 ;  /* 0x0000001c1a1a7c36 */ /* 0x002fe20008000000 */
[----:B------:R-:W-:-:S02]  /*3d380*/  ULDC.64 UR28, c[0x0][0x228] ;  /* 0x00008a00001c7ab9 */ /* 0x000fc40000000a00 */
[----:B------:R-:W-:Y:S01]  /*3d390*/  ISETP.LT.AND P0, PT, R23, UR28, !P0 ;  /* 0x0000001c17007c0c */ /* 0x000fe2000c701270 */
[----:B------:R-:W-:Y:S02]  /*3d3a0*/  ULDC UR28, c[0x0][0x248] ;  /* 0x00009200001c7ab9 */ /* 0x000fe40000000800 */
[----:B------:R-:W-:-:S04]  /*3d3b0*/  @P1 LOP3.LUT R20, R20, 0x80000000, RZ, 0xfc, !PT ;  /* 0x8000000014141812 */ /* 0x000fc800078efcff */
[----:B------:R-:W-:Y:S02]  /*3d3c0*/  LOP3.LUT R20, R20, 0xbfffffff, RZ, 0xc0, !PT ;  /* 0xbfffffff14147812 */ /* 0x000fe400078ec0ff */
[----:B------:R-:W-:-:S04]  /*3d3d0*/  LOP3.LUT R21, R21, 0xfffffffd, RZ, 0xc0, !PT ;  /* 0xfffffffd15157812 */ /* 0x000fc800078ec0ff */
[----:B------:R-:W-:Y:S02]  /*3d3e0*/  @P0 LOP3.LUT R20, R20, 0x40000000, RZ, 0xfc, !PT ;  /* 0x4000000014140812 */ /* 0x000fe400078efcff */
[----:B------:R-:W-:Y:S01]  /*3d3f0*/  ISETP.GE.AND P0, PT, R30, UR35, PT ;  /* 0x000000231e007c0c */ /* 0x000fe2000bf06270 */
[----:B------:R1:W-:Y:S01]  /*3d400*/  STL [R1+0x1258], R26 ;  /* 0x0012581a01007387 */ /* 0x0003e20000100800 */
[----:B------:R-:W-:Y:S01]  /*3d410*/  @P3 LOP3.LUT R21, R21, 0x2, RZ, 0xfc, !PT ;  /* 0x0000000215153812 */ /* 0x000fe200078efcff */
[----:B------:R-:W-:Y:S01]  /*3d420*/  ULDC UR35, c[0x0][0x228] ;  /* 0x00008a0000237ab9 */ /* 0x000fe20000000800 */
[----:B------:R-:W-:Y:S01]  /*3d430*/  ISETP.LT.AND P3, PT, R153, UR48, !P0 ;  /* 0x0000003099007c0c */ /* 0x000fe2000c761270 */
[----:B------:R-:W-:Y:S01]  /*3d440*/  ULDC UR48, c[0x0][0x228] ;  /* 0x00008a0000307ab9 */ /* 0x000fe20000000800 */
[----:B------:R-:W-:Y:S02]  /*3d450*/  LOP3.LUT R21, R21, 0xfffffffe, RZ, 0xc0, !PT ;  /* 0xfffffffe15157812 */ /* 0x000fe400078ec0ff */
[----:B------:R-:W-:-:S02]  /*3d460*/  LOP3.LUT R20, R20, 0xdfffffff, RZ, 0xc0, !PT ;  /* 0xdfffffff14147812 */ /* 0x000fc400078ec0ff */
[----:B------:R-:W-:Y:S02]  /*3d470*/  @P2 LOP3.LUT R21, R21, 0x1, RZ, 0xfc, !PT ;  /* 0x0000000115152812 */ /* 0x000fe400078efcff */
[----:B------:R-:W-:Y:S02]  /*3d480*/  ISETP.LT.AND P2, PT, R154, UR49, !P0 ;  /* 0x000000319a007c0c */ /* 0x000fe4000c741270 */
[----:B------:R-:W-:Y:S01]  /*3d490*/  ISETP.LT.AND P1, PT, R152, UR50, !P0 ;  /* 0x0000003298007c0c */ /* 0x000fe2000c721270 */
[----:B-1----:R-:W-:Y:S02]  /*3d4a0*/  VIADD R26, R26, UR28 ;  /* 0x0000001c1a1a7c36 */ /* 0x002fe40008000000 */
[----:B------:R-:W-:Y:S01]  /*3d4b0*/  @P3 LOP3.LUT R20, R20, 0x20000000, RZ, 0xfc, !PT ;  /* 0x2000000014143812 */ /* 0x000fe200078efcff */
[----:B------:R-:W-:Y:S01]  /*3d4c0*/  ULDC UR28, c[0x0][0x228] ;  /* 0x00008a00001c7ab9 */ /* 0x000fe20000000800 */
[----:B------:R-:W-:Y:S01]  /*3d4d0*/  ULDC UR49, c[0x0][0x228] ;  /* 0x00008a0000317ab9 */ /* 0x000fe20000000800 */
[----:B------:R-:W-:Y:S01]  /*3d4e0*/  ULDC UR50, c[0x0][0x228] ;  /* 0x00008a0000327ab9 */ /* 0x000fe20000000800 */
[----:B------:R-:W-:-:S04]  /*3d4f0*/  LOP3.LUT R20, R20, 0xefffffff, RZ, 0xc0, !PT ;  /* 0xefffffff14147812 */ /* 0x000fc800078ec0ff */
[----:B------:R-:W-:Y:S02]  /*3d500*/  @P2 LOP3.LUT R20, R20, 0x10000000, RZ, 0xfc, !PT ;  /* 0x1000000014142812 */ /* 0x000fe400078efcff */
[----:B------:R-:W-:Y:S01]  /*3d510*/  ISETP.LT.AND P0, PT, R23, UR51, !P0 ;  /* 0x0000003317007c0c */ /* 0x000fe2000c701270 */
[----:B------:R1:W-:Y:S01]  /*3d520*/  STL [R1+0x125c], R26 ;  /* 0x00125c1a01007387 */ /* 0x0003e20000100800 */
[----:B------:R-:W-:Y:S01]  /*3d530*/  LOP3.LUT R20, R20, 0xf7ffffff, RZ, 0xc0, !PT ;  /* 0xf7ffffff14147812 */ /* 0x000fe200078ec0ff */
[----:B------:R-:W-:-:S03]  /*3d540*/  ULDC UR51, c[0x0][0x228] ;  /* 0x00008a0000337ab9 */ /* 0x000fc60000000800 */
[----:B------:R-:W-:-:S04]  /*3d550*/  @P1 LOP3.LUT R20, R20, 0x8000000, RZ, 0xfc, !PT ;  /* 0x0800000014141812 */ /* 0x000fc800078efcff */
[----:B------:R-:W-:Y:S01]  /*3d560*/  LOP3.LUT R20, R20, 0xfbffffff, RZ, 0xc0, !PT ;  /* 0xfbffffff14147812 */ /* 0x000fe200078ec0ff */
[----:B-1----:R-:W-:Y:S01]  /*3d570*/  VIADD R26, R26, UR30 ;  /* 0x0000001e1a1a7c36 */ /* 0x002fe20008000000 */
[----:B------:R-:W-:Y:S02]  /*3d580*/  ULDC.64 UR30, c[0x0][0x228] ;  /* 0x00008a00001e7ab9 */ /* 0x000fe40000000a00 */
[----:B------:R-:W-:Y:S02]  /*3d590*/  @P0 LOP3.LUT R20, R20, 0x4000000, RZ, 0xfc, !PT ;  /* 0x0400000014140812 */ /* 0x000fe400078efcff */
[----:B------:R-:W-:Y:S01]  /*3d5a0*/  ISETP.GE.AND P0, PT, R31, UR37, PT ;  /* 0x000000251f007c0c */ /* 0x000fe2000bf06270 */
[----:B------:R1:W-:Y:S01]  /*3d5b0*/  STL [R1+0x1260], R26 ;  /* 0x0012601a01007387 */ /* 0x0003e20000100800 */
[----:B------:R-:W-:Y:S01]  /*3d5c0*/  LOP3.LUT R20, R20, 0xfdffffff, RZ, 0xc0, !PT ;  /* 0xfdffffff14147812 */ /* 0x000fe200078ec0ff */
[----:B------:R-:W-:Y:S01]  /*3d5d0*/  ULDC UR37, c[0x0][0x228] ;  /* 0x00008a0000257ab9 */ /* 0x000fe20000000800 */
[----:B------:R-:W-:Y:S01]  /*3d5e0*/  ISETP.LT.AND P3, PT, R153, UR30, !P0 ;  /* 0x0000001e99007c0c */ /* 0x000fe2000c761270 */
[----:B------:R-:W-:Y:S01]  /*3d5f0*/  ULDC UR30, c[0x0][0x228] ;  /* 0x00008a00001e7ab9 */ /* 0x000fe20000000800 */
[----:B------:R-:W-:Y:S01]  /*3d600*/  ISETP.LT.AND P2, PT, R154, UR19, !P0 ;  /* 0x000000139a007c0c */ /* 0x000fe2000c741270 */
[----:B------:R-:W-:Y:S01]  /*3d610*/  ULDC UR19, c[0x0][0x248] ;  /* 0x0000920000137ab9 */ /* 0x000fe20000000800 */
[----:B------:R-:W-:Y:S01]  /*3d620*/  ISETP.LT.AND P1, PT, R152, UR25, !P0 ;  /* 0x0000001998007c0c */ /* 0x000fe2000c721270 */
[----:B------:R-:W-:-:S08]  /*3d630*/  ULDC UR25, c[0x0][0x228] ;  /* 0x00008a0000197ab9 */ /* 0x000fd00000000800 */
[----:B------:R-:W-:-:S04]  /*3d640*/  @P3 LOP3.LUT R20, R20, 0x2000000, RZ, 0xfc, !PT ;  /* 0x0200000014143812 */ /* 0x000fc800078efcff */
        /* <DEDUP_REMOVED lines=10> */
[----:B------:R-:W-:Y:S01]  /*3d6f0*/  ISETP.GE.AND P0, PT, R32, UR39, PT ;  /* 0x0000002720007c0c */ /* 0x000fe2000bf06270 */
[----:B------:R1:W-:Y:S01]  /*3d700*/  STL [R1+0x1264], R26 ;  /* 0x0012641a01007387 */ /* 0x0003e20000100800 */
[----:B------:R-:W-:Y:S01]  /*3d710*/  LOP3.LUT R20, R20, 0xffdfffff, RZ, 0xc0, !PT ;  /* 0xffdfffff14147812 */ /* 0x000fe200078ec0ff */
[----:B------:R-:W-:Y:S01]  /*3d720*/  VIADD R50, R22, 0x67 ;  /* 0x0000006716327836 */ /* 0x000fe20000000000 */
[----:B------:R-:W-:Y:S01]  /*3d730*/  ISETP.LT.AND P3, PT, R153, UR20, !P0 ;  /* 0x0000001499007c0c */ /* 0x000fe2000c761270 */
[----:B------:R-:W-:Y:S01]  /*3d740*/  ULDC UR20, c[0x0][0x228] ;  /* 0x00008a0000147ab9 */ /* 0x000fe20000000800 */
[----:B------:R-:W-:Y:S01]  /*3d750*/  ISETP.LT.AND P2, PT, R154, UR21, !P0 ;  /* 0x000000159a007c0c */ /* 0x000fe2000c741270 */
[----:B------:R-:W-:Y:S01]  /*3d760*/  ULDC UR21, c[0x0][0x248] ;  /* 0x0000920000157ab9 */ /* 0x000fe20000000800 */
[----:B------:R-:W-:Y:S01]  /*3d770*/  ISETP.LT.AND P1, PT, R152, UR22, !P0 ;  /* 0x0000001698007c0c */ /* 0x000fe2000c721270 */
[----:B------:R-:W-:Y:S01]  /*3d780*/  ULDC UR22, c[0x0][0x228] ;  /* 0x00008a0000167ab9 */ /* 0x000fe20000000800 */
[----:B------:R-:W-:Y:S01]  /*3d790*/  VIADD R51, R22, 0x66 ;  /* 0x0000006616337836 */ /* 0x000fe20000000000 */
[----:B------:R-:W-:-:S06]  /*3d7a0*/  ULDC UR39, c[0x0][0x22c] ;  /* 0x00008b0000277ab9 */ /* 0x000fcc0000000800 */
        /* <DEDUP_REMOVED lines=25> */
[----:B------:R-:W-:Y:S01]  /*3d940*/  ULDC UR7, c[0x0][0x248] ;  /* 0x0000920000077ab9 */ /* 0x000fe20000000800 */
[----:B------:R-:W-:-:S04]  /*3d950*/  LOP3.LUT R20, R20, 0xffff7fff, RZ, 0xc0, !PT ;  /* 0xffff7fff14147812 */ /* 0x000fc800078ec0ff */
[----:B------:R-:W-:-:S04]  /*3d960*/  @P1 LOP3.LUT R20, R20, 0x8000, RZ, 0xfc, !PT ;  /* 0x0000800014141812 */ /* 0x000fc800078efcff */
[----:B------:R-:W-:-:S04]  /*3d970*/  LOP3.LUT R20, R20, 0xffffbfff, RZ, 0xc0, !PT ;  /* 0xffffbfff14147812 */ /* 0x000fc800078ec0ff */
[----:B------:R-:W-:Y:S02]  /*3d980*/  @P0 LOP3.LUT R20, R20, 0x4000, RZ, 0xfc, !PT ;  /* 0x0000400014140812 */ /* 0x000fe400078efcff */
[----:B------:R-:W-:Y:S01]  /*3d990*/  ISETP.GE.AND P0, PT, R34, UR31, PT ;  /* 0x0000001f22007c0c */ /* 0x000fe2000bf06270 */
[----:B-1----:R-:W-:Y:S01]  /*3d9a0*/  VIADD R26, R26, UR7 ;  /* 0x000000071a1a7c36 */ /* 0x002fe20008000000 */
[----:B------:R-:W-:Y:S01]  /*3d9b0*/  LOP3.LUT R20, R20, 0xffffdfff, RZ, 0xc0, !PT ;  /* 0xffffdfff14147812 */ /* 0x000fe200078ec0ff */
[----:B------:R-:W-:Y:S01]  /*3d9c0*/  ULDC UR7, c[0x0][0x228] ;  /* 0x00008a0000077ab9 */ /* 0x000fe20000000800 */
[----:B------:R-:W-:Y:S01]  /*3d9d0*/  ISETP.LT.AND P3, PT, R153, UR4, !P0 ;  /* 0x0000000499007c0c */ /* 0x000fe2000c761270 */
[----:B------:R-:W-:Y:S01]  /*3d9e0*/  ULDC UR4, c[0x0][0x248] ;  /* 0x0000920000047ab9 */ /* 0x000fe20000000800 */
[----:B------:R-:W-:Y:S01]  /*3d9f0*/  ISETP.LT.AND P2, PT, R154, UR5, !P0 ;  /* 0x000000059a007c0c */ /* 0x000fe2000c741270 */
[----:B------:R-:W-:Y:S01]  /*3da00*/  ULDC UR31, c[0x0][0x228] ;  /* 0x00008a00001f7ab9 */ /* 0x000fe20000000800 */
[----:B------:R-:W-:Y:S01]  /*3da10*/  ISETP.LT.AND P1, PT, R152, UR13, !P0 ;  /* 0x0000000d98007c0c */ /* 0x000fe2000c721270 */
[----:B------:R1:W-:Y:S08]  /*3da20*/  STL [R1+0x126c], R26 ;  /* 0x00126c1a01007387 */ /* 0x0003f00000100800 */
[----:B------:R-:W-:Y:S01]  /*3da30*/  @P3 LOP3.LUT R20, R20, 0x2000, RZ, 0xfc, !PT ;  /* 0x0000200014143812 */ /* 0x000fe200078efcff */
[----:B------:R-:W-:-:S03]  /*3da40*/  ULDC UR13, c[0x0][0x228] ;  /* 0x00008a00000d7ab9 */ /* 0x000fc60000000800 */
        /* <DEDUP_REMOVED lines=36> */
[----:B------:R-:W-:Y:S01]  /*3dc90*/  VIADD R52, R22, 0x65 ;  /* 0x0000006516347836 */ /* 0x000fe20000000000 */
[----:B------:R-:W-:Y:S01]  /*3dca0*/  ISETP.LT.AND P2, PT, R154, UR23, !P0 ;  /* 0x000000179a007c0c */ /* 0x000fe2000c741270 */
[----:B------:R-:W-:Y:S01]  /*3dcb0*/  ULDC UR23, c[0x0][0x228] ;  /* 0x00008a0000177ab9 */ /* 0x000fe20000000800 */
[----:B------:R-:W-:Y:S01]  /*3dcc0*/  ISETP.LT.AND P1, PT, R152, UR40, !P0 ;  /* 0x0000002898007c0c */ /* 0x000fe2000c721270 */
[----:B------:R-:W-:Y:S01]  /*3dcd0*/  ULDC UR40, c[0x0][0x228] ;  /* 0x00008a0000287ab9 */ /* 0x000fe20000000800 */
[----:B------:R-:W-:Y:S01]  /*3dce0*/  VIADD R53, R22, 0x64 ;  /* 0x0000006416357836 */ /* 0x000fe20000000000 */
[----:B------:R-:W-:Y:S01]  /*3dcf0*/  LOP3.LUT R17, R17, 0x7fffffff, RZ, 0xc0, !PT ;  /* 0x7fffffff11117812 */ /* 0x000fe200078ec0ff */
[----:B-1----:R-:W-:Y:S01]  /*3dd00*/  VIADD R26, R26, UR4 ;  /* 0x000000041a1a7c36 */ /* 0x002fe20008000000 */
[----:B------:R-:W-:-:S04]  /*3dd10*/  ULDC UR45, c[0x0][0x228] ;  /* 0x00008a00002d7ab9 */ /* 0x000fc80000000800 */
[----:B------:R-:W-:Y:S01]  /*3dd20*/  @P3 LOP3.LUT R20, R20, 0x20, RZ, 0xfc, !PT ;  /* 0x0000002014143812 */ /* 0x000fe200078efcff */
[----:B------:R-:W-:-:S03]  /*3dd30*/  ULDC.64 UR4, c[0x0][0x228] ;  /* 0x00008a0000047ab9 */ /* 0x000fc60000000a00 */
[----:B------:R-:W-:-:S04]  /*3dd40*/  LOP3.LUT R20, R20, 0xffffffef, RZ, 0xc0, !PT ;  /* 0xffffffef14147812 */ /* 0x000fc800078ec0ff */
[----:B------:R-:W-:Y:S02]  /*3dd50*/  @P2 LOP3.LUT R20, R20, 0x10, RZ, 0xfc, !PT ;  /* 0x0000001014142812 */ /* 0x000fe400078efcff */
[----:B------:R-:W-:Y:S01]  /*3dd60*/  ISETP.LT.AND P0, PT, R23, UR41, !P0 ;  /* 0x0000002917007c0c */ /* 0x000fe2000c701270 */
[----:B------:R1:W-:Y:S01]  /*3dd70*/  STL [R1+0x1278], R26 ;  /* 0x0012781a01007387 */ /* 0x0003e20000100800 */
[----:B------:R-:W-:Y:S01]  /*3dd80*/  LOP3.LUT R20, R20, 0xfffffff7, RZ, 0xc0, !PT ;  /* 0xfffffff714147812 */ /* 0x000fe200078ec0ff */
[----:B------:R-:W-:-:S03]  /*3dd90*/  ULDC UR41, c[0x0][0x228] ;  /* 0x00008a0000297ab9 */ /* 0x000fc60000000800 */
[----:B------:R-:W-:-:S04]  /*3dda0*/  @P1 LOP3.LUT R20, R20, 0x8, RZ, 0xfc, !PT ;  /* 0x0000000814141812 */ /* 0x000fc800078efcff */
[----:B------:R-:W-:-:S04]  /*3ddb0*/  LOP3.LUT R20, R20, 0xfffffffb, RZ, 0xc0, !PT ;  /* 0xfffffffb14147812 */ /* 0x000fc800078ec0ff */
[----:B------:R-:W-:Y:S02]  /*3ddc0*/  @P0 LOP3.LUT R20, R20, 0x4, RZ, 0xfc, !PT ;  /* 0x0000000414140812 */ /* 0x000fe400078efcff */
[----:B------:R-:W-:-:S04]  /*3ddd0*/  ISETP.GE.AND P0, PT, R37, UR5, PT ;  /* 0x0000000525007c0c */ /* 0x000fc8000bf06270 */
[----:B------:R-:W-:Y:S01]  /*3dde0*/  ISETP.LT.AND P1, PT, R152, UR12, !P0 ;  /* 0x0000000c98007c0c */ /* 0x000fe2000c721270 */
[----:B------:R-:W-:Y:S01]  /*3ddf0*/  ULDC UR12, c[0x0][0x228] ;  /* 0x00008a00000c7ab9 */ /* 0x000fe20000000800 */
[----:B------:R-:W-:Y:S01]  /*3de00*/  ISETP.LT.AND P3, PT, R153, UR4, !P0 ;  /* 0x0000000499007c0c */ /* 0x000fe2000c761270 */
[----:B------:R-:W-:Y:S01]  /*3de10*/  ULDC UR4, c[0x0][0x248] ;  /* 0x0000920000047ab9 */ /* 0x000fe20000000800 */
[----:B------:R-:W-:Y:S01]  /*3de20*/  ISETP.LT.AND P2, PT, R154, UR57, !P0 ;  /* 0x000000399a007c0c */ /* 0x000fe2000c741270 */
[----:B-1----:R-:W-:Y:S01]  /*3de30*/  VIADD R26, R26, UR4 ;  /* 0x000000041a1a7c36 */ /* 0x002fe20008000000 */
[----:B------:R-:W-:Y:S01]  /*3de40*/  ISETP.LT.AND P0, PT, R23, UR15, !P0 ;  /* 0x0000000f17007c0c */ /* 0x000fe2000c701270 */
[----:B------:R-:W-:Y:S01]  /*3de50*/  ULDC.64 UR4, c[0x0][0x228] ;  /* 0x00008a0000047ab9 */ /* 0x000fe20000000a00 */
[----:B------:R-:W-:Y:S01]  /*3de60*/  LOP3.LUT R20, R20, 0xfffffffd, RZ, 0xc0, !PT ;  /* 0xfffffffd14147812 */ /* 0x000fe200078ec0ff */
[----:B------:R-:W-:-:S04]  /*3de70*/  ULDC UR57, c[0x0][0x228] ;  /* 0x00008a0000397ab9 */ /* 0x000fc80000000800 */
[----:B------:R-:W-:Y:S01]  /*3de80*/  @P1 LOP3.LUT R19, R19, 0x80000000, RZ, 0xfc, !PT ;  /* 0x8000000013131812 */ /* 0x000fe200078efcff */
[----:B------:R1:W-:Y:S01]  /*3de90*/  STL [R1+0x127c], R26 ;  /* 0x00127c1a01007387 */ /* 0x0003e20000100800 */
[----:B------:R-:W-:Y:S02]  /*3dea0*/  ULDC UR15, c[0x0][0x228] ;  /* 0x00008a00000f7ab9 */ /* 0x000fe40000000800 */
[----:B------:R-:W-:-:S04]  /*3deb0*/  LOP3.LUT R19, R19, 0xbfffffff, RZ, 0xc0, !PT ;  /* 0xbfffffff13137812 */ /* 0x000fc800078ec0ff */
[----:B------:R-:W-:Y:S02]  /*3dec0*/  @P0 LOP3.LUT R19, R19, 0x40000000, RZ, 0xfc, !PT ;  /* 0x4000000013130812 */ /* 0x000fe400078efcff */
[----:B------:R-:W-:Y:S02]  /*3ded0*/  ISETP.GE.AND P0, PT, R38, UR5, PT ;  /* 0x0000000526007c0c */ /* 0x000fe4000bf06270 */
[----:B------:R-:W-:Y:S02]  /*3dee0*/  @P3 LOP3.LUT R20, R20, 0x2, RZ, 0xfc, !PT ;  /* 0x0000000214143812 */ /* 0x000fe400078efcff */
[----:B------:R-:W-:Y:S01]  /*3def0*/  ISETP.LT.AND P3, PT, R153, UR4, !P0 ;  /* 0x0000000499007c0c */ /* 0x000fe2000c761270 */
[----:B------:R-:W-:Y:S01]  /*3df00*/  ULDC UR4, c[0x0][0x248] ;  /* 0x0000920000047ab9 */ /* 0x000fe20000000800 */
[----:B------:R-:W-:Y:S02]  /*3df10*/  LOP3.LUT R20, R20, 0xfffffffe, RZ, 0xc0, !PT ;  /* 0xfffffffe14147812 */ /* 0x000fe400078ec0ff */
[----:B------:R-:W-:-:S02]  /*3df20*/  LOP3.LUT R19, R19, 0xdfffffff, RZ, 0xc0, !PT ;  /* 0xdfffffff13137812 */ /* 0x000fc400078ec0ff */
[----:B------:R-:W-:Y:S02]  /*3df30*/  @P2 LOP3.LUT R20, R20, 0x1, RZ, 0xfc, !PT ;  /* 0x0000000114142812 */ /* 0x000fe400078efcff */
[----:B------:R-:W-:Y:S01]  /*3df40*/  ISETP.LT.AND P2, PT, R154, UR44, !P0 ;  /* 0x0000002c9a007c0c */ /* 0x000fe2000c741270 */
[----:B------:R-:W-:Y:S01]  /*3df50*/  ULDC UR44, c[0x0][0x228] ;  /* 0x00008a00002c7ab9 */ /* 0x000fe20000000800 */
[----:B------:R-:W-:Y:S01]  /*3df60*/  ISETP.LT.AND P1, PT, R152, UR43, !P0 ;  /* 0x0000002b98007c0c */ /* 0x000fe2000c721270 */
[----:B------:R-:W-:Y:S02]  /*3df70*/  ULDC UR43, c[0x0][0x228] ;  /* 0x00008a00002b7ab9 */ /* 0x000fe40000000800 */
        /* <DEDUP_REMOVED lines=10> */
[----:B------:R-:W-:-:S03]  /*3e020*/  ULDC UR46, c[0x0][0x228] ;  /* 0x00008a00002e7ab9 */ /* 0x000fc60000000800 */
[----:B------:R-:W-:Y:S02]  /*3e030*/  ISETP.LT.AND P3, PT, R153, UR42, !P0 ;  /* 0x0000002a99007c0c */ /* 0x000fe4000c761270 */
[----:B------:R-:W-:Y:S01]  /*3e040*/  ISETP.LT.AND P2, PT, R154, UR44, !P0 ;  /* 0x0000002c9a007c0c */ /* 0x000fe2000c741270 */
[----:B-1----:R-:W-:Y:S01]  /*3e050*/  VIADD R26, R26, UR4 ;  /* 0x000000041a1a7c36 */ /* 0x002fe20008000000 */
[----:B------:R-:W-:Y:S01]  /*3e060*/  LOP3.LUT R19, R19, 0xfdffffff, RZ, 0xc0, !PT ;  /* 0xfdffffff13137812 */ /* 0x000fe200078ec0ff */
[----:B------:R-:W-:Y:S01]  /*3e070*/  ULDC UR4, c[0x0][0x248] ;  /* 0x0000920000047ab9 */ /* 0x000fe20000000800 */
[----:B------:R-:W-:Y:S01]  /*3e080*/  ISETP.LT.AND P1, PT, R152, UR43, !P0 ;  /* 0x0000002b98007c0c */ /* 0x000fe2000c721270 */
[----:B------:R-:W-:Y:S01]  /*3e090*/  ULDC.64 UR42, c[0x0][0x228] ;  /* 0x00008a00002a7ab9 */ /* 0x000fe20000000a00 */
[----:B------:R-:W-:Y:S01]  /*3e0a0*/  VIADD R54, R22, 0x63 ;  /* 0x0000006316367836 */ /* 0x000fe20000000000 */
[----:B------:R-:W-:-:S04]  /*3e0b0*/  ULDC UR44, c[0x0][0x228] ;  /* 0x00008a00002c7ab9 */ /* 0x000fc80000000800 */
        /* <DEDUP_REMOVED lines=19> */
[----:B------:R-:W-:-:S07]  /*3e1f0*/  ULDC UR36, c[0x0][0x228] ;  /* 0x00008a0000247ab9 */ /* 0x000fce0000000800 */
[----:B------:R-:W-:-:S04]  /*3e200*/  @P3 LOP3.LUT R19, R19, 0x200000, RZ, 0xfc, !PT ;  /* 0x0020000013133812 */ /* 0x000fc800078efcff */
[----:B------:R-:W-:-:S04]  /*3e210*/  LOP3.LUT R19, R19, 0xffefffff, RZ, 0xc0, !PT ;  /* 0xffefffff13137812 */ /* 0x000fc800078ec0ff */
[----:B------:R-:W-:Y:S02]  /*3e220*/  @P2 LOP3.LUT R19, R19, 0x100000, RZ, 0xfc, !PT ;  /* 0x0010000013132812 */ /* 0x000fe400078efcff */
[----:B------:R-:W-:Y:S01]  /*3e230*/  ISETP.LT.AND P0, PT, R23, UR38, !P0 ;  /* 0x0000002617007c0c */ /* 0x000fe2000c701270 */
[----:B-1----:R-:W-:Y:S01]  /*3e240*/  VIADD R26, R26, UR4 ;  /* 0x000000041a1a7c36 */ /* 0x002fe20008000000 */
[----:B------:R-:W-:Y:S01]  /*3e250*/  LOP3.LUT R19, R19, 0xfff7ffff, RZ, 0xc0, !PT ;  /* 0xfff7ffff13137812 */ /* 0x000fe200078ec0ff */
[----:B------:R-:W-:Y:S01]  /*3e260*/  ULDC UR4, c[0x0][0x248] ;  /* 0x0000920000047ab9 */ /* 0x000fe20000000800 */
[----:B------:R-:W-:Y:S01]  /*3e270*/  VIADD R56, R22, 0x61 ;  /* 0x0000006116387836 */ /* 0x000fe20000000000 */
[----:B------:R-:W-:Y:S01]  /*3e280*/  ULDC UR38, c[0x0][0x228] ;  /* 0x00008a0000267ab9 */ /* 0x000fe20000000800 */
[----:B------:R-:W-:Y:S01]  /*3e290*/  @P1 LOP3.LUT R19, R19, 0x80000, RZ, 0xfc, !PT ;  /* 0x0008000013131812 */ /* 0x000fe200078efcff */
[----:B------:R1:W-:Y:S03]  /*3e2a0*/  STL [R1+0x1284], R26 ;  /* 0x0012841a01007387 */ /* 0x0003e60000100800 */
[----:B------:R-:W-:-:S04]  /*3e2b0*/  LOP3.LUT R19, R19, 0xfffbffff, RZ, 0xc0, !PT ;  /* 0xfffbffff13137812 */ /* 0x000fc800078ec0ff */
[----:B------:R-:W-:Y:S01]  /*3e2c0*/  @P0 LOP3.LUT R19, R19, 0x40000, RZ, 0xfc, !PT ;  /* 0x0004000013130812 */ /* 0x000fe200078efcff */
[----:B-1----:R-:W-:Y:S01]  /*3e2d0*/  VIADD R26, R26, UR4 ;  /* 0x000000041a1a7c36 */ /* 0x002fe20008000000 */
[----:B------:R-:W-:Y:S02]  /*3e2e0*/  ULDC.64 UR4, c[0x0][0x228] ;  /* 0x00008a0000047ab9 */ /* 0x000fe40000000a00 */
[----:B------:R-:W-:-:S04]  /*3e2f0*/  ISETP.GE.AND P0, PT, R41, UR5, PT ;  /* 0x0000000529007c0c */ /* 0x000fc8000bf06270 */
[----:B------:R-:W-:Y:S01]  /*3e300*/  ISETP.LT.AND P3, PT, R153, UR4, !P0 ;  /* 0x0000000499007c0c */ /* 0x000fe2000c761270 */
[----:B------:R-:W-:Y:S01]  /*3e310*/  ULDC UR4, c[0x0][0x248] ;  /* 0x0000920000047ab9 */ /* 0x000fe20000000800 */
[----:B------:R-:W-:Y:S02]  /*3e320*/  ISETP.LT.AND P2, PT, R154, UR55, !P0 ;  /* 0x000000379a007c0c */ /* 0x000fe4000c741270 */
[----:B------:R-:W-:Y:S01]  /*3e330*/  LOP3.LUT R19, R19, 0xfffdffff, RZ, 0xc0, !PT ;  /* 0xfffdffff13137812 */ /* 0x000fe200078ec0ff */
[----:B------:R1:W-:Y:S01]  /*3e340*/  STL [R1+0x1288], R26 ;  /* 0x0012881a01007387 */ /* 0x0003e20000100800 */
[----:B------:R-:W-:Y:S01]  /*3e350*/  ISETP.LT.AND P1, PT, R152, UR54, !P0 ;  /* 0x0000003698007c0c */ /* 0x000fe2000c721270 */
[----:B------:R-:W-:Y:S01]  /*3e360*/  VIADD R57, R22, 0x60 ;  /* 0x0000006016397836 */ /* 0x000fe20000000000 */
[----:B------:R-:W-:Y:S01]  /*3e370*/  LOP3.LUT R16, R16, 0x7fffffff, RZ, 0xc0, !PT ;  /* 0x7fffffff10107812 */ /* 0x000fe200078ec0ff */
[----:B------:R-:W-:Y:S01]  /*3e380*/  VIADD R58, R22, 0x5f ;  /* 0x0000005f163a7836 */ /* 0x000fe20000000000 */
[----:B------:R-:W-:-:S03]  /*3e390*/  ULDC UR55, c[0x0][0x228] ;  /* 0x00008a0000377ab9 */ /* 0x000fc60000000800 */
        /* <DEDUP_REMOVED lines=8> */
[----:B------:R-:W-:Y:S01]  /*3e420*/  ULDC.64 UR4, c[0x0][0x228] ;  /* 0x00008a0000047ab9 */ /* 0x000fe20000000a00 */
[----:B------:R-:W-:Y:S01]  /*3e430*/  VIADD R60, R22, 0x5d ;  /* 0x0000005d163c7836 */ /* 0x000fe20000000000 */
[----:B------:R-:W-:Y:S01]  /*3e440*/  ULDC UR53, c[0x0][0x22c] ;  /* 0x00008b0000357ab9 */ /* 0x000fe20000000800 */
        /* <DEDUP_REMOVED lines=10> */
[----:B------:R-:W-:Y:S01]  /*3e4f0*/  VIADD R61, R22, 0x5c ;  /* 0x0000005c163d7836 */ /* 0x000fe20000000000 */
[----:B------:R-:W-:Y:S01]  /*3e500*/  ISETP.LT.AND P1, PT, R152, UR47, !P0 ;  /* 0x0000002f98007c0c */ /* 0x000fe2000c721270 */
[----:B------:R-:W-:-:S08]  /*3e510*/  ULDC UR47, c[0x0][0x228] ;  /* 0x00008a00002f7ab9 */ /* 0x000fd00000000800 */
        /* <DEDUP_REMOVED lines=55> */
[----:B------:R-:W-:Y:S01]  /*3e890*/  ULDC UR20, c[0x0][0x248] ;  /* 0x0000920000147ab9 */ /* 0x000fe20000000800 */
[----:B------:R-:W-:Y:S01]  /*3e8a0*/  LOP3.LUT R19, R19, 0xfffffffd, RZ, 0xc0, !PT ;  /* 0xfffffffd13137812 */ /* 0x000fe200078ec0ff */
[----:B------:R-:W-:Y:S01]  /*3e8b0*/  ULDC UR43, c[0x0][0x228] ;  /* 0x00008a00002b7ab9 */ /* 0x000fe20000000800 */
[----:B------:R-:W-:Y:S02]  /*3e8c0*/  ISETP.LT.AND P1, PT, R152, UR22, !P0 ;  /* 0x0000001698007c0c */ /* 0x000fe4000c721270 */
[----:B------:R-:W-:Y:S02]  /*3e8d0*/  ISETP.LT.AND P3, PT, R153, UR42, !P0 ;  /* 0x0000002a99007c0c */ /* 0x000fe4000c761270 */
[----:B------:R-:W-:Y:S01]  /*3e8e0*/  ISETP.LT.AND P2, PT, R154, UR27, !P0 ;  /* 0x0000001b9a007c0c */ /* 0x000fe2000c741270 */
[----:B------:R1:W-:Y:S01]  /*3e8f0*/  STL [R1+0x1298], R26 ;  /* 0x0012981a01007387 */ /* 0x0003e20000100800 */
[----:B------:R-:W-:Y:S01]  /*3e900*/  ISETP.LT.AND P0, PT, R23, UR21, !P0 ;  /* 0x0000001517007c0c */ /* 0x000fe2000c701270 */
[----:B------:R-:W-:Y:S01]  /*3e910*/  ULDC UR22, c[0x0][0x22c] ;  /* 0x00008b0000167ab9 */ /* 0x000fe20000000800 */
[----:B------:R-:W-:Y:S01]  /*3e920*/  ULDC UR27, c[0x0][0x228] ;  /* 0x00008a00001b7ab9 */ /* 0x000fe20000000800 */
[----:B------:R-:W-:-:S04]  /*3e930*/  ULDC UR42, c[0x0][0x228] ;  /* 0x00008a00002a7ab9 */ /* 0x000fc80000000800 */
[----:B------:R-:W-:Y:S01]  /*3e940*/  @P1 LOP3.LUT R18, R18, 0x80000000, RZ, 0xfc, !PT ;  /* 0x8000000012121812 */ /* 0x000fe200078efcff */
[----:B-1----:R-:W-:Y:S01]  /*3e950*/  VIADD R26, R26, UR20 ;  /* 0x000000141a1a7c36 */ /* 0x002fe20008000000 */
[----:B------:R-:W-:Y:S02]  /*3e960*/  ULDC.64 UR20, c[0x0][0x228] ;  /* 0x00008a0000147ab9 */ /* 0x000fe40000000a00 */
[----:B------:R-:W-:-:S04]  /*3e970*/  LOP3.LUT R18, R18, 0xbfffffff, RZ, 0xc0, !PT ;  /* 0xbfffffff12127812 */ /* 0x000fc800078ec0ff */
[----:B------:R-:W-:Y:S02]  /*3e980*/  @P0 LOP3.LUT R18, R18, 0x40000000, RZ, 0xfc, !PT ;  /* 0x4000000012120812 */ /* 0x000fe400078efcff */
[----:B------:R-:W-:Y:S02]  /*3e990*/  ISETP.GE.AND P0, PT, R46, UR21, PT ;  /* 0x000000152e007c0c */ /* 0x000fe4000bf06270 */
[----:B------:R-:W-:Y:S01]  /*3e9a0*/  @P3 LOP3.LUT R19, R19, 0x2, RZ, 0xfc, !PT ;  /* 0x0000000213133812 */ /* 0x000fe200078efcff */
[----:B------:R1:W-:Y:S01]  /*3e9b0*/  STL [R1+0x129c], R26 ;  /* 0x00129c1a01007387 */ /* 0x0003e20000100800 */
[----:B------:R-:W-:Y:S01]  /*3e9c0*/  ISETP.LT.AND P3, PT, R153, UR20, !P0 ;  /* 0x0000001499007c0c */ /* 0x000fe2000c761270 */
[----:B------:R-:W-:Y:S01]  /*3e9d0*/  ULDC UR20, c[0x0][0x228] ;  /* 0x00008a0000147ab9 */ /* 0x000fe20000000800 */
[----:B------:R-:W-:Y:S01]  /*3e9e0*/  LOP3.LUT R19, R19, 0xfffffffe, RZ, 0xc0, !PT ;  /* 0xfffffffe13137812 */ /* 0x000fe200078ec0ff */
[----:B------:R-:W-:Y:S01]  /*3e9f0*/  ULDC UR21, c[0x0][0x228] ;  /* 0x00008a0000157ab9 */ /* 0x000fe20000000800 */
[----:B------:R-:W-:-:S02]  /*3ea00*/  LOP3.LUT R18, R18, 0xdfffffff, RZ, 0xc0, !PT ;  /* 0xdfffffff12127812 */ /* 0x000fc400078ec0ff */
[----:B------:R-:W-:Y:S02]  /*3ea10*/  @P2 LOP3.LUT R19, R19, 0x1, RZ, 0xfc, !PT ;  /* 0x0000000113132812 */ /* 0x000fe400078efcff */
[----:B------:R-:W-:Y:S01]  /*3ea20*/  ISETP.LT.AND P2, PT, R154, UR57, !P0 ;  /* 0x000000399a007c0c */ /* 0x000fe2000c741270 */
[----:B------:R-:W-:Y:S01]  /*3ea30*/  ULDC UR57, c[0x0][0x228] ;  /* 0x00008a0000397ab9 */ /* 0x000fe20000000800 */
[----:B------:R-:W-:-:S03]  /*3ea40*/  ISETP.LT.AND P1, PT, R152, UR16, !P0 ;  /* 0x0000001098007c0c */ /* 0x000fc6000c721270 */
        /* <DEDUP_REMOVED lines=15> */
[----:B------:R-:W-:Y:S02]  /*3eb40*/  ISETP.LT.AND P2, PT, R154, UR50, !P0 ;  /* 0x000000329a007c0c */ /* 0x000fe4000c741270 */
[----:B------:R-:W-:Y:S01]  /*3eb50*/  ISETP.LT.AND P1, PT, R152, UR14, !P0 ;  /* 0x0000000e98007c0c */ /* 0x000fe2000c721270 */
[----:B------:R1:W-:Y:S01]  /*3eb60*/  STL [R1+0x12a0], R26 ;  /* 0x0012a01a01007387 */ /* 0x0003e20000100800 */
[----:B------:R-:W-:-:S07]  /*3eb70*/  ULDC UR51, c[0x0][0x228] ;  /* 0x00008a0000337ab9 */ /* 0x000fce0000000800 */
[----:B------:R-:W-:Y:S01]  /*3eb80*/  @P3 LOP3.LUT R18, R18, 0x2000000, RZ, 0xfc, !PT ;  /* 0x0200000012123812 */ /* 0x000fe200078efcff */
[----:B------:R-:W-:Y:S01]  /*3eb90*/  ULDC UR50, c[0x0][0x228] ;  /* 0x00008a0000327ab9 */ /* 0x000fe20000000800 */
[----:B------:R-:W-:Y:S02]  /*3eba0*/  ULDC UR14, c[0x0][0x228] ;  /* 0x00008a00000e7ab9 */ /* 0x000fe40000000800 */
        /* <DEDUP_REMOVED lines=16> */
[----:B------:R-:W-:Y:S01]  /*3ecb0*/  ULDC.64 UR16, c[0x0][0x228] ;  /* 0x00008a0000107ab9 */ /* 0x000fe20000000a00 */
[----:B------:R1:W-:Y:S01]  /*3ecc0*/  STL [R1+0x12a4], R26 ;  /* 0x0012a41a01007387 */ /* 0x0003e20000100800 */
[----:B------:R-:W-:-:S06]  /*3ecd0*/  ULDC UR59, c[0x0][0x228] ;  /* 0x00008a00003b7ab9 */ /* 0x000fcc0000000800 */
[----:B------:R-:W-:Y:S01]  /*3ece0*/  @P3 LOP3.LUT R18, R18, 0x200000, RZ, 0xfc, !PT ;  /* 0x0020000012123812 */ /* 0x000fe200078efcff */
[----:B------:R-:W-:-:S03]  /*3ecf0*/  ULDC UR58, c[0x0][0x228] ;  /* 0x00008a00003a7ab9 */ /* 0x000fc60000000800 */
        /* <DEDUP_REMOVED lines=8> */
[----:B------:R-:W-:-:S04]  /*3ed80*/  ISETP.GE.AND P0, PT, R49, UR17, PT ;  /* 0x0000001131007c0c */ /* 0x000fc8000bf06270 */
[----:B------:R-:W-:Y:S01]  /*3ed90*/  ISETP.LT.AND P3, PT, R153, UR16, !P0 ;  /* 0x0000001099007c0c */ /* 0x000fe2000c761270 */
[----:B------:R-:W-:Y:S01]  /*3eda0*/  ULDC.64 UR16, c[0x0][0x228] ;  /* 0x00008a0000107ab9 */ /* 0x000fe20000000a00 */
[----:B------:R-:W-:Y:S01]  /*3edb0*/  ISETP.LT.AND P2, PT, R154, UR56, !P0 ;  /* 0x000000389a007c0c */ /* 0x000fe2000c741270 */
[----:B-1----:R-:W-:Y:S01]  /*3edc0*/  VIADD R26, R26, UR11 ;  /* 0x0000000b1a1a7c36 */ /* 0x002fe20008000000 */
[----:B------:R-:W-:Y:S01]  /*3edd0*/  LOP3.LUT R18, R18, 0xfffdffff, RZ, 0xc0, !PT ;  /* 0xfffdffff12127812 */ /* 0x000fe200078ec0ff */
[----:B------:R-:W-:Y:S01]  /*3ede0*/  ULDC UR11, c[0x0][0x248] ;  /* 0x00009200000b7ab9 */ /* 0x000fe20000000800 */
[----:B------:R-:W-:Y:S01]  /*3edf0*/  ISETP.LT.AND P1, PT, R152, UR24, !P0 ;  /* 0x0000001898007c0c */ /* 0x000fe2000c721270 */
[----:B------:R-:W-:Y:S01]  /*3ee00*/  VIADD R63, R22, 0x5a ;  /* 0x0000005a163f7836 */ /* 0x000fe20000000000 */
[----:B------:R-:W-:-:S05]  /*3ee10*/  ULDC UR56, c[0x0][0x22c] ;  /* 0x00008b0000387ab9 */ /* 0x000fca0000000800 */
[----:B------:R-:W-:Y:S01]  /*3ee20*/  @P3 LOP3.LUT R18, R18, 0x20000, RZ, 0xfc, !PT ;  /* 0x0002000012123812 */ /* 0x000fe200078efcff */
[----:B------:R1:W-:Y:S01]  /*3ee30*/  STL [R1+0x12a8], R26 ;  /* 0x0012a81a01007387 */ /* 0x0003e20000100800 */
[----:B------:R-:W-:Y:S01]  /*3ee40*/  VIADD R64, R22, 0x59 ;  /* 0x0000005916407836 */ /* 0x000fe20000000000 */
[----:B------:R-:W-:Y:S01]  /*3ee50*/  ULDC UR24, c[0x0][0x228] ;  /* 0x00008a0000187ab9 */ /* 0x000fe20000000800 */
        /* <DEDUP_REMOVED lines=19> */
[----:B------:R-:W-:-:S08]  /*3ef90*/  VIADD R65, R22, 0x58 ;  /* 0x0000005816417836 */ /* 0x000fd00000000000 */
[----:B------:R-:W-:Y:S01]  /*3efa0*/  @P3 LOP3.LUT R18, R18, 0x2000, RZ, 0xfc, !PT ;  /* 0x0000200012123812 */ /* 0x000fe200078efcff */
[----:B-1----:R-:W-:Y:S01]  /*3efb0*/  VIADD R26, R26, UR13 ;  /* 0x0000000d1a1a7c36 */ /* 0x002fe20008000000 */
[----:B------:R-:W-:Y:S01]  /*3efc0*/  ISETP.LT.AND P0, PT, R23, UR23, !P0 ;  /* 0x0000001717007c0c */ /* 0x000fe2000c701270 */
[----:B------:R-:W-:Y:S01]  /*3efd0*/  ULDC UR13, c[0x0][0x228] ;  /* 0x00008a00000d7ab9 */ /* 0x000fe20000000800 */
[----:B------:R-:W-:Y:S01]  /*3efe0*/  LOP3.LUT R18, R18, 0xffffefff, RZ, 0xc0, !PT ;  /* 0xffffefff12127812 */ /* 0x000fe200078ec0ff */
[----:B------:R-:W-:Y:S01]  /*3eff0*/  ULDC UR23, c[0x0][0x228] ;  /* 0x00008a0000177ab9 */ /* 0x000fe20000000800 */
[----:B------:R-:W-:Y:S02]  /*3f000*/  ULDC UR29, c[0x0][0x228] ;  /* 0x00008a00001d7ab9 */ /* 0x000fe40000000800 */
        /* <DEDUP_REMOVED lines=14> */
[C---:B------:R-:W-:Y:S01]  /*3f0f0*/  VIADD R67, R22.reuse, 0x56 ;  /* 0x0000005616437836 */ /* 0x040fe20000000000 */
        /* <DEDUP_REMOVED lines=10> */
[----:B------:R-:W-:Y:S01]  /*3f1a0*/  VIADD R70, R22, 0x53 ;  /* 0x0000005316467836 */ /* 0x000fe20000000000 */
[----:B------:R-:W-:Y:S01]  /*3f1b0*/  @P2 LOP3.LUT R18, R18, 0x100, RZ, 0xfc, !PT ;  /* 0x0000010012122812 */ /* 0x000fe200078efcff */
[C---:B------:R-:W-:Y:S01]  /*3f1c0*/  VIADD R71, R22.reuse, 0x52 ;  /* 0x0000005216477836 */ /* 0x040fe20000000000 */
[----:B------:R-:W-:Y:S01]  /*3f1d0*/  ULDC UR40, c[0x0][0x228] ;  /* 0x00008a0000287ab9 */ /* 0x000fe20000000800 */
[----:B------:R-:W-:Y:S01]  /*3f1e0*/  VIADD R72, R22, 0x51 ;  /* 0x0000005116487836 */ /* 0x000fe20000000000 */
[----:B------:R-:W-:Y:S01]  /*3f1f0*/  LOP3.LUT R18, R18, 0xffffff7f, RZ, 0xc0, !PT ;  /* 0xffffff7f12127812 */ /* 0x000fe200078ec0ff */
[----:B------:R-:W-:Y:S01]  /*3f200*/  VIADD R73, R22, 0x50 ;  /* 0x0000005016497836 */ /* 0x000fe20000000000 */
[----:B------:R-:W-:-:S02]  /*3f210*/  ULDC UR41, c[0x0][0x22c] ;  /* 0x00008b0000297ab9 */ /* 0x000fc40000000800 */
        /* <DEDUP_REMOVED lines=9> */
[----:B------:R-:W-:Y:S01]  /*3f2b0*/  ULDC.64 UR12, c[0x0][0x228] ;  /* 0x00008a00000c7ab9 */ /* 0x000fe20000000a00 */
[----:B------:R-:W-:Y:S01]  /*3f2c0*/  ISETP.LT.AND P1, PT, R152, UR60, !P0 ;  /* 0x0000003c98007c0c */ /* 0x000fe2000c721270 */
[----:B------:R-:W-:Y:S01]  /*3f2d0*/  ULDC UR60, c[0x0][0x228] ;  /* 0x00008a00003c7ab9 */ /* 0x000fe20000000800 */
[----:B------:R-:W-:-:S05]  /*3f2e0*/  ULDC UR31, c[0x0][0x228] ;  /* 0x00008a00001f7ab9 */ /* 0x000fca0000000800 */
        /* <DEDUP_REMOVED lines=14> */
[----:B------:R-:W-:Y:S01]  /*3f3d0*/  ISETP.LT.AND P2, PT, R154, UR31, !P0 ;  /* 0x0000001f9a007c0c */ /* 0x000fe2000c741270 */
[----:B------:R-:W-:Y:S01]  /*3f3e0*/  ULDC UR31, c[0x0][0x228] ;  /* 0x00008a00001f7ab9 */ /* 0x000fe20000000800 */
[----:B------:R-:W-:Y:S01]  /*3f3f0*/  ISETP.LT.AND P0, PT, R23, UR61, !P0 ;  /* 0x0000003d17007c0c */ /* 0x000fe2000c701270 */
[----:B------:R-:W-:Y:S01]  /*3f400*/  ULDC UR60, c[0x0][0x228] ;  /* 0x00008a00003c7ab9 */ /* 0x000fe20000000800 */
[----:B------:R-:W-:Y:S01]  /*3f410*/  LOP3.LUT R18, R18, 0xfffffffd, RZ, 0xc0, !PT ;  /* 0xfffffffd12127812 */ /* 0x000fe200078ec0ff */
        /* <DEDUP_REMOVED lines=31> */
[----:B------:R-:W-:Y:S01]  /*3f610*/  ISETP.GE.AND P0, PT, R55, UR33, PT ;  /* 0x0000002137007c0c */ /* 0x000fe2000bf06270 */
[----:B------:R-:W-:-:S03]  /*3f620*/  ULDC UR33, c[0x0][0x228] ;  /* 0x00008a0000217ab9 */ /* 0x000fc60000000800 */
[----:B------:R-:W-:Y:S01]  /*3f630*/  ISETP.LT.AND P3, PT, R153, UR34, !P0 ;  /* 0x0000002299007c0c */ /* 0x000fe2000c761270 */
[----:B------:R-:W-:Y:S01]  /*3f640*/  ULDC UR34, c[0x0][0x228] ;  /* 0x00008a0000227ab9 */ /* 0x000fe20000000800 */
[----:B------:R-:W-:Y:S01]  /*3f650*/  ISETP.LT.AND P2, PT, R154, UR36, !P0 ;  /* 0x000000249a007c0c */ /* 0x000fe2000c741270 */
[----:B------:R-:W-:Y:S01]  /*3f660*/  ULDC UR36, c[0x0][0x228] ;  /* 0x00008a0000247ab9 */ /* 0x000fe20000000800 */
[----:B------:R-:W-:Y:S02]  /*3f670*/  LOP3.LUT R17, R17, 0xfdffffff, RZ, 0xc0, !PT ;  /* 0xfdffffff11117812 */ /* 0x000fe400078ec0ff */
[----:B------:R-:W-:Y:S01]  /*3f680*/  ISETP.LT.AND P1, PT, R152, UR44, !P0 ;  /* 0x0000002c98007c0c */ /* 0x000fe2000c721270 */
[----:B------:R-:W-:-:S06]  /*3f690*/  VIADD R74, R22, 0x4f ;  /* 0x0000004f164a7836 */ /* 0x000fcc0000000000 */
[----:B------:R-:W-:Y:S01]  /*3f6a0*/  @P3 LOP3.LUT R17, R17, 0x2000000, RZ, 0xfc, !PT ;  /* 0x0200000011113812 */ /* 0x000fe200078efcff */
[----:B------:R-:W-:Y:S01]  /*3f6b0*/  VIADD R75, R22, 0x4e ;  /* 0x0000004e164b7836 */ /* 0x000fe20000000000 */
        /* <DEDUP_REMOVED lines=11> */
[----:B-1----:R-:W-:Y:S01]  /*3f770*/  VIADD R26, R26, UR4 ;  /* 0x000000041a1a7c36 */ /* 0x002fe20008000000 */
[----:B------:R-:W-:Y:S01]  /*3f780*/  ISETP.LT.AND P2, PT, R154, UR38, !P0 ;  /* 0x000000269a007c0c */ /* 0x000fe2000c741270 */
[----:B------:R-:W-:Y:S01]  /*3f790*/  ULDC UR4, c[0x0][0x248] ;  /* 0x0000920000047ab9 */ /* 0x000fe20000000800 */
[----:B------:R-:W-:Y:S01]  /*3f7a0*/  LOP3.LUT R17, R17, 0xffdfffff, RZ, 0xc0, !PT ;  /* 0xffdfffff11117812 */ /* 0x000fe200078ec0ff */
[----:B------:R-:W-:Y:S01]  /*3f7b0*/  ULDC UR28, c[0x0][0x228] ;  /* 0x00008a00001c7ab9 */ /* 0x000fe20000000800 */
[----:B------:R-:W-:Y:S01]  /*3f7c0*/  ISETP.LT.AND P1, PT, R152, UR30, !P0 ;  /* 0x0000001e98007c0c */ /* 0x000fe2000c721270 */
[----:B------:R1:W-:Y:S01]  /*3f7d0*/  STL [R1+0x12c4], R26 ;  /* 0x0012c41a01007387 */ /* 0x0003e20000100800 */
[----:B------:R-:W-:-:S05]  /*3f7e0*/  ULDC UR38, c[0x0][0x228] ;  /* 0x00008a0000267ab9 */ /* 0x000fca0000000800 */
[----:B------:R-:W-:Y:S01]  /*3f7f0*/  @P3 LOP3.LUT R17, R17, 0x200000, RZ, 0xfc, !PT ;  /* 0x0020000011113812 */ /* 0x000fe200078efcff */
[----:B------:R-:W-:-:S03]  /*3f800*/  ULDC UR30, c[0x0][0x228] ;  /* 0x00008a00001e7ab9 */ /* 0x000fc60000000800 */
        /* <DEDUP_REMOVED lines=11> */
[----:B------:R-:W-:-:S04]  /*3f8c0*/  ISETP.GE.AND P0, PT, R57, UR5, PT ;  /* 0x0000000539007c0c */ /* 0x000fc8000bf06270 */
[----:B------:R-:W-:Y:S01]  /*3f8d0*/  ISETP.LT.AND P3, PT, R153, UR4, !P0 ;  /* 0x0000000499007c0c */ /* 0x000fe2000c761270 */
[----:B------:R-:W-:Y:S01]  /*3f8e0*/  ULDC UR4, c[0x0][0x248] ;  /* 0x0000920000047ab9 */ /* 0x000fe20000000800 */
[----:B------:R-:W-:Y:S01]  /*3f8f0*/  ISETP.LT.AND P2, PT, R154, UR35, !P0 ;  /* 0x000000239a007c0c */ /* 0x000fe2000c741270 */
[----:B------:R1:W-:Y:S01]  /*3f900*/  STL [R1+0x12c8], R26 ;  /* 0x0012c81a01007387 */ /* 0x0003e20000100800 */
[----:B------:R-:W-:Y:S01]  /*3f910*/  LOP3.LUT R17, R17, 0xfffdffff, RZ, 0xc0, !PT ;  /* 0xfffdffff11117812 */ /* 0x000fe200078ec0ff */
[----:B------:R-:W-:Y:S01]  /*3f920*/  ULDC UR35, c[0x0][0x22c] ;  /* 0x00008b0000237ab9 */ /* 0x000fe20000000800 */
[----:B------:R-:W-:Y:S01]  /*3f930*/  ISETP.LT.AND P1, PT, R152, UR45, !P0 ;  /* 0x0000002d98007c0c */ /* 0x000fe2000c721270 */
[----:B------:R-:W-:-:S06]  /*3f940*/  ULDC UR45, c[0x0][0x228] ;  /* 0x00008a00002d7ab9 */ /* 0x000fcc0000000800 */
[----:B------:R-:W-:-:S04]  /*3f950*/  @P3 LOP3.LUT R17, R17, 0x20000, RZ, 0xfc, !PT ;  /* 0x0002000011113812 */ /* 0x000fc800078efcff */
[----:B------:R-:W-:-:S04]  /*3f960*/  LOP3.LUT R17, R17, 0xfffeffff, RZ, 0xc0, !PT ;  /* 0xfffeffff11117812 */ /* 0x000fc800078ec0ff */
[----:B------:R-:W-:Y:S02]  /*3f970*/  @P2 LOP3.LUT R17, R17, 0x10000, RZ, 0xfc, !PT ;  /* 0x0001000011112812 */ /* 0x000fe400078efcff */
[----:B------:R-:W-:Y:S01]  /*3f980*/  ISETP.LT.AND P0, PT, R23, UR46, !P0 ;  /* 0x0000002e17007c0c */ /* 0x000fe2000c701270 */
[----:B-1----:R-:W-:Y:S01]  /*3f990*/  VIADD R26, R26, UR4 ;  /* 0x000000041a1a7c36 */ /* 0x002fe20008000000 */
[----:B------:R-:W-:Y:S01]  /*3f9a0*/  LOP3.LUT R17, R17, 0xffff7fff, RZ, 0xc0, !PT ;  /* 0xffff7fff11117812 */ /* 0x000fe200078ec0ff */
[----:B------:R-:W-:Y:S01]  /*3f9b0*/  ULDC.64 UR4, c[0x0][0x228] ;  /* 0x00008a0000047ab9 */ /* 0x000fe20000000a00 */
        /* <DEDUP_REMOVED lines=26> */
[----:B------:R-:W-:-:S03]  /*3fb60*/  ULDC UR22, c[0x0][0x248] ;  /* 0x0000920000167ab9 */ /* 0x000fc60000000800 */
[----:B------:R-:W-:Y:S01]  /*3fb70*/  ISETP.LT.AND P3, PT, R153, UR27, !P0 ;  /* 0x0000001b99007c0c */ /* 0x000fe2000c761270 */
[----:B------:R1:W-:Y:S01]  /*3fb80*/  STL [R1+0x12d0], R26 ;  /* 0x0012d01a01007387 */ /* 0x0003e20000100800 */
[----:B------:R-:W-:Y:S01]  /*3fb90*/  ISETP.LT.AND P2, PT, R154, UR37, !P0 ;  /* 0x000000259a007c0c */ /* 0x000fe2000c741270 */
[----:B------:R-:W-:Y:S01]  /*3fba0*/  ULDC UR37, c[0x0][0x228] ;  /* 0x00008a0000257ab9 */ /* 0x000fe20000000800 */
        /* <DEDUP_REMOVED lines=17> */
[----:B------:R-:W-:Y:S02]  /*3fcc0*/  ISETP.LT.AND P3, PT, R153, UR20, !P0 ;  /* 0x0000001499007c0c */ /* 0x000fe4000c761270 */
[----:B------:R-:W-:Y:S01]  /*3fcd0*/  ISETP.LT.AND P2, PT, R154, UR21, !P0 ;  /* 0x000000159a007c0c */ /* 0x000fe2000c741270 */
[----:B------:R-:W-:Y:S01]  /*3fce0*/  ULDC.64 UR20, c[0x0][0x228] ;  /* 0x00008a0000147ab9 */ /* 0x000fe20000000a00 */
[----:B------:R-:W-:Y:S02]  /*3fcf0*/  LOP3.LUT R17, R17, 0xffffffdf, RZ, 0xc0, !PT ;  /* 0xffffffdf11117812 */ /* 0x000fe400078ec0ff */
[----:B------:R-:W-:Y:S01]  /*3fd00*/  ISETP.LT.AND P1, PT, R152, UR49, !P0 ;  /* 0x0000003198007c0c */ /* 0x000fe2000c721270 */
[----:B------:R1:W-:Y:S06]  /*3fd10*/  STL [R1+0x12d4], R26 ;  /* 0x0012d41a01007387 */ /* 0x0003ec0000100800 */
[----:B------:R-:W-:Y:S01]  /*3fd20*/  @P3 LOP3.LUT R17, R17, 0x20, RZ, 0xfc, !PT ;  /* 0x0000002011113812 */ /* 0x000fe200078efcff */
[----:B------:R-:W-:Y:S01]  /*3fd30*/  VIADD R77, R22, 0x4c ;  /* 0x0000004c164d7836 */ /* 0x000fe20000000000 */
[----:B------:R-:W-:-:S02]  /*3fd40*/  ULDC UR49, c[0x0][0x228] ;  /* 0x00008a0000317ab9 */ /* 0x000fc40000000800 */
[----:B------:R-:W-:-:S04]  /*3fd50*/  LOP3.LUT R17, R17, 0xffffffef, RZ, 0xc0, !PT ;  /* 0xffffffef11117812 */ /* 0x000fc800078ec0ff */
[----:B------:R-:W-:Y:S02]  /*3fd60*/  @P2 LOP3.LUT R17, R17, 0x10, RZ, 0xfc, !PT ;  /* 0x0000001011112812 */ /* 0x000fe400078efcff */
[----:B------:R-:W-:Y:S01]  /*3fd70*/  ISETP.LT.AND P0, PT, R23, UR50, !P0 ;  /* 0x0000003217007c0c */ /* 0x000fe2000c701270 */
[----:B-1----:R-:W-:Y:S01]  /*3fd80*/  VIADD R26, R26, UR7 ;  /* 0x000000071a1a7c36 */ /* 0x002fe20008000000 */
[----:B------:R-:W-:Y:S01]  /*3fd90*/  LOP3.LUT R17, R17, 0xfffffff7, RZ, 0xc0, !PT ;  /* 0xfffffff711117812 */ /* 0x000fe200078ec0ff */
[----:B------:R-:W-:Y:S01]  /*3fda0*/  ULDC UR7, c[0x0][0x228] ;  /* 0x00008a0000077ab9 */ /* 0x000fe20000000800 */
[----:B------:R-:W-:Y:S01]  /*3fdb0*/  LOP3.LUT R14, R14, 0x7fffffff, RZ, 0xc0, !PT ;  /* 0x7fffffff0e0e7812 */ /* 0x000fe200078ec0ff */
[----:B------:R-:W-:Y:S01]  /*3fdc0*/  VIADD R78, R22, 0x4b ;  /* 0x0000004b164e7836 */ /* 0x000fe20000000000 */
[----:B------:R-:W-:Y:S01]  /*3fdd0*/  @P1 LOP3.LUT R17, R17, 0x8, RZ, 0xfc, !PT ;  /* 0x0000000811111812 */ /* 0x000fe200078efcff */
[----:B------:R-:W-:-:S03]  /*3fde0*/  ULDC UR50, c[0x0][0x228] ;  /* 0x00008a0000327ab9 */ /* 0x000fc60000000800 */
[----:B------:R-:W-:-:S04]  /*3fdf0*/  LOP3.LUT R17, R17, 0xfffffffb, RZ, 0xc0, !PT ;  /* 0xfffffffb11117812 */ /* 0x000fc800078ec0ff */
[----:B------:R-:W-:Y:S02]  /*3fe00*/  @P0 LOP3.LUT R17, R17, 0x4, RZ, 0xfc, !PT ;  /* 0x0000000411110812 */ /* 0x000fe400078efcff */
[----:B------:R-:W-:-:S04]  /*3fe10*/  ISETP.GE.AND P0, PT, R61, UR21, PT ;  /* 0x000000153d007c0c */ /* 0x000fc8000bf06270 */
[----:B------:R-:W-:Y:S01]  /*3fe20*/  ISETP.LT.AND P1, PT, R152, UR48, !P0 ;  /* 0x0000003098007c0c */ /* 0x000fe2000c721270 */
[----:B------:R1:W-:Y:S01]  /*3fe30*/  STL [R1+0x12d8], R26 ;  /* 0x0012d81a01007387 */ /* 0x0003e20000100800 */
[----:B------:R-:W-:Y:S01]  /*3fe40*/  ISETP.LT.AND P3, PT, R153, UR20, !P0 ;  /* 0x0000001499007c0c */ /* 0x000fe2000c761270 */
[----:B------:R-:W-:Y:S01]  /*3fe50*/  ULDC.64 UR20, c[0x0][0x228] ;  /* 0x00008a0000147ab9 */ /* 0x000fe20000000a00 */
[----:B------:R-:W-:Y:S01]  /*3fe60*/  ISETP.LT.AND P2, PT, R154, UR14, !P0 ;  /* 0x0000000e9a007c0c */ /* 0x000fe2000c741270 */
[----:B------:R-:W-:Y:S01]  /*3fe70*/  ULDC UR14, c[0x0][0x248] ;  /* 0x00009200000e7ab9 */ /* 0x000fe20000000800 */
[----:B------:R-:W-:Y:S01]  /*3fe80*/  ISETP.LT.AND P0, PT, R23, UR51, !P0 ;  /* 0x0000003317007c0c */ /* 0x000fe2000c701270 */
[----:B------:R-:W-:Y:S01]  /*3fe90*/  ULDC UR51, c[0x0][0x228] ;  /* 0x00008a0000337ab9 */ /* 0x000fe20000000800 */
[----:B------:R-:W-:Y:S01]  /*3fea0*/  LOP3.LUT R17, R17, 0xfffffffd, RZ, 0xc0, !PT ;  /* 0xfffffffd11117812 */ /* 0x000fe200078ec0ff */
[----:B------:R-:W-:-:S04]  /*3feb0*/  ULDC UR48, c[0x0][0x228] ;  /* 0x00008a0000307ab9 */ /* 0x000fc80000000800 */
[----:B------:R-:W-:-:S04]  /*3fec0*/  @P1 LOP3.LUT R16, R16, 0x80000000, RZ, 0xfc, !PT ;  /* 0x8000000010101812 */ /* 0x000fc800078efcff */
[----:B------:R-:W-:-:S04]  /*3fed0*/  LOP3.LUT R16, R16, 0xbfffffff, RZ, 0xc0, !PT ;  /* 0xbfffffff10107812 */ /* 0x000fc800078ec0ff */
[----:B------:R-:W-:Y:S02]  /*3fee0*/  @P0 LOP3.LUT R16, R16, 0x40000000, RZ, 0xfc, !PT ;  /* 0x4000000010100812 */ /* 0x000fe400078efcff */
[----:B------:R-:W-:Y:S01]  /*3fef0*/  ISETP.GE.AND P0, PT, R62, UR21, PT ;  /* 0x000000153e007c0c */ /* 0x000fe2000bf06270 */
[----:B-1----:R-:W-:Y:S01]  /*3ff00*/  VIADD R26, R26, UR14 ;  /* 0x0000000e1a1a7c36 */ /* 0x002fe20008000000 */
[----:B------:R-:W-:Y:S01]  /*3ff10*/  @P3 LOP3.LUT R17, R17, 0x2, RZ, 0xfc, !PT ;  /* 0x0000000211113812 */ /* 0x000fe200078efcff */
[----:B------:R-:W-:Y:S01]  /*3ff20*/  ULDC UR14, c[0x0][0x248] ;  /* 0x00009200000e7ab9 */ /* 0x000fe20000000800 */
[----:B------:R-:W-:Y:S01]  /*3ff30*/  ISETP.LT.AND P3, PT, R153, UR20, !P0 ;  /* 0x0000001499007c0c */ /* 0x000fe2000c761270 */
[----:B------:R-:W-:Y:S01]  /*3ff40*/  ULDC UR21, c[0x0][0x228] ;  /* 0x00008a0000157ab9 */ /* 0x000fe20000000800 */
[----:B------:R-:W-:Y:S02]  /*3ff50*/  LOP3.LUT R17, R17, 0xfffffffe, RZ, 0xc0, !PT ;  /* 0xfffffffe11117812 */ /* 0x000fe400078ec0ff */
[----:B------:R-:W-:-:S02]  /*3ff60*/  LOP3.LUT R16, R16, 0xdfffffff, RZ, 0xc0, !PT ;  /* 0xdfffffff10107812 */ /* 0x000fc400078ec0ff */
[----:B------:R-:W-:Y:S01]  /*3ff70*/  ISETP.LT.AND P1, PT, R152, UR58, !P0 ;  /* 0x0000003a98007c0c */ /* 0x000fe2000c721270 */
[----:B------:R1:W-:Y:S01]  /*3ff80*/  STL [R1+0x12dc], R26 ;  /* 0x0012dc1a01007387 */ /* 0x0003e20000100800 */
[----:B------:R-:W-:Y:S01]  /*3ff90*/  @P2 LOP3.LUT R17, R17, 0x1, RZ, 0xfc, !PT ;  /* 0x0000000111112812 */ /* 0x000fe200078efcff */
[----:B------:R-:W-:Y:S01]  /*3ffa0*/  ULDC UR58, c[0x0][0x228] ;  /* 0x00008a00003a7ab9 */ /* 0x000fe20000000800 */
[----:B------:R-:W-:Y:S01]  /*3ffb0*/  ISETP.LT.AND P2, PT, R154, UR59, !P0 ;  /* 0x0000003b9a007c0c */ /* 0x000fe2000c741270 */
[----:B------:R-:W-:Y:S01]  /*3ffc0*/  ULDC UR59, c[0x0][0x228] ;  /* 0x00008a00003b7ab9 */ /* 0x000fe20000000800 */
[----:B------:R-:W-:Y:S01]  /*3ffd0*/  ULDC UR20, c[0x0][0x228] ;  /* 0x00008a0000147ab9 */ /* 0x000fe20000000800 */
[----:B------:R-:W-:-:S04]  /*3ffe0*/  @P3 LOP3.LUT R16, R16, 0x20000000, RZ, 0xfc, !PT ;  /* 0x2000000010103812 */ /* 0x000fc800078efcff */
[----:B------:R-:W-:Y:S02]  /*3fff0*/  LOP3.LUT R16, R16, 0xefffffff, RZ, 0xc0, !PT ;  /* 0xefffffff10107812 */ /* 0x000fe400078ec0ff */
[----:B------:R-:W-:Y:S01]  /*40000*/  ISETP.LT.AND P0, PT, R23, UR57, !P0 ;  /* 0x0000003917007c0c */ /* 0x000fe2000c701270 */
[----:B-1----:R-:W-:Y:S01]  /*40010*/  VIADD R26, R26, UR14 ;  /* 0x0000000e1a1a7c36 */ /* 0x002fe20008000000 */
[----:B------:R-:W-:Y:S01]  /*40020*/  ULDC UR14, c[0x0][0x248] ;  /* 0x00009200000e7ab9 */ /* 0x000fe20000000800 */
        /* <DEDUP_REMOVED lines=9> */
[C---:B------:R-:W-:Y:S01]  /*400c0*/  VIADD R79, R22.reuse, 0x4a ;  /* 0x0000004a164f7836 */ /* 0x040fe20000000000 */
[----:B------:R-:W-:Y:S01]  /*400d0*/  ISETP.LT.AND P3, PT, R153, UR55, !P0 ;  /* 0x0000003799007c0c */ /* 0x000fe2000c761270 */
[----:B------:R-:W-:Y:S01]  /*400e0*/  VIADD R80, R22, 0x49 ;  /* 0x0000004916507836 */ /* 0x000fe20000000000 */
[----:B------:R-:W-:Y:S01]  /*400f0*/  ISETP.LT.AND P2, PT, R154, UR54, !P0 ;  /* 0x000000369a007c0c */ /* 0x000fe2000c741270 */
[----:B------:R-:W-:Y:S01]  /*40100*/  VIADD R81, R22, 0x48 ;  /* 0x0000004816517836 */ /* 0x000fe20000000000 */
[----:B------:R-:W-:Y:S01]  /*40110*/  ISETP.LT.AND P1, PT, R152, UR11, !P0 ;  /* 0x0000000b98007c0c */ /* 0x000fe2000c721270 */
[----:B------:R-:W-:Y:S01]  /*40120*/  ULDC UR11, c[0x0][0x248] ;  /* 0x00009200000b7ab9 */ /* 0x000fe20000000800 */
[C---:B------:R-:W-:Y:S01]  /*40130*/  VIADD R82, R22.reuse, 0x47 ;  /* 0x0000004716527836 */ /* 0x040fe20000000000 */
[----:B------:R-:W-:Y:S01]  /*40140*/  ULDC UR56, c[0x0][0x228] ;  /* 0x00008a0000387ab9 */ /* 0x000fe20000000800 */
[----:B------:R-:W-:Y:S01]  /*40150*/  VIADD R83, R22, 0x46 ;  /* 0x0000004616537836 */ /* 0x000fe20000000000 */
[----:B------:R-:W-:-:S04]  /*40160*/  ULDC UR55, c[0x0][0x22c] ;  /* 0x00008b0000377ab9 */ /* 0x000fc80000000800 */
        /* <DEDUP_REMOVED lines=21> */
[----:B------:R-:W-:-:S09]  /*402c0*/  ISETP.LT.AND P1, PT, R152, UR15, !P0 ;  /* 0x0000000f98007c0c */ /* 0x000fd2000c721270 */
        /* <DEDUP_REMOVED lines=115> */
[----:B------:R-:W-:Y:S01]  /*40a00*/  VIADD R85, R22, 0x44 ;  /* 0x0000004416557836 */ /* 0x000fe20000000000 */
[----:B------:R-:W-:Y:S01]  /*40a10*/  LOP3.LUT R15, R15, 0xdfffffff, RZ, 0xc0, !PT ;  /* 0xdfffffff0f0f7812 */ /* 0x000fe200078ec0ff */
[----:B------:R-:W-:Y:S01]  /*40a20*/  ULDC UR13, c[0x0][0x228] ;  /* 0x00008a00000d7ab9 */ /* 0x000fe20000000800 */
[----:B------:R-:W-:-:S02]  /*40a30*/  @P2 LOP3.LUT R16, R16, 0x1, RZ, 0xfc, !PT ;  /* 0x0000000110102812 */ /* 0x000fc400078efcff */
[----:B------:R-:W-:Y:S02]  /*40a40*/  ISETP.LT.AND P2, PT, R154, UR31, !P0 ;  /* 0x0000001f9a007c0c */ /* 0x000fe4000c741270 */
[----:B------:R-:W-:Y:S01]  /*40a50*/  ISETP.LT.AND P1, PT, R152, UR30, !P0 ;  /* 0x0000001e98007c0c */ /* 0x000fe2000c721270 */
[----:B-1----:R-:W-:Y:S02]  /*40a60*/  VIADD R26, R26, UR12 ;  /* 0x0000000c1a1a7c36 */ /* 0x002fe40008000000 */
[----:B------:R-:W-:Y:S01]  /*40a70*/  @P3 LOP3.LUT R15, R15, 0x20000000, RZ, 0xfc, !PT ;  /* 0x200000000f0f3812 */ /* 0x000fe200078efcff */
[----:B------:R-:W-:Y:S01]  /*40a80*/  ULDC UR12, c[0x0][0x248] ;  /* 0x00009200000c7ab9 */ /* 0x000fe20000000800 */
[----:B------:R-:W-:Y:S01]  /*40a90*/  LOP3.LUT R13, R13, 0x7fffffff, RZ, 0xc0, !PT ;  /* 0x7fffffff0d0d7812 */ /* 0x000fe200078ec0ff */
[----:B------:R-:W-:Y:S01]  /*40aa0*/  VIADD R86, R22, 0x43 ;  /* 0x0000004316567836 */ /* 0x000fe20000000000 */
[----:B------:R-:W-:Y:S01]  /*40ab0*/  LOP3.LUT R15, R15, 0xefffffff, RZ, 0xc0, !PT ;  /* 0xefffffff0f0f7812 */ /* 0x000fe200078ec0ff */
[----:B------:R-:W-:Y:S01]  /*40ac0*/  ULDC UR30, c[0x0][0x228] ;  /* 0x00008a00001e7ab9 */ /* 0x000fe20000000800 */
[----:B------:R-:W-:-:S02]  /*40ad0*/  ULDC UR31, c[0x0][0x228] ;  /* 0x00008a00001f7ab9 */ /* 0x000fc40000000800 */
        /* <DEDUP_REMOVED lines=13> */
[----:B------:R-:W-:Y:S01]  /*40bb0*/  VIADD R87, R22, 0x42 ;  /* 0x0000004216577836 */ /* 0x000fe20000000000 */
[----:B------:R-:W-:Y:S01]  /*40bc0*/  ISETP.LT.AND P2, PT, R154, UR33, !P0 ;  /* 0x000000219a007c0c */ /* 0x000fe2000c741270 */
[----:B------:R-:W-:Y:S01]  /*40bd0*/  VIADD R88, R22, 0x41 ;  /* 0x0000004116587836 */ /* 0x000fe20000000000 */
[----:B------:R-:W-:Y:S01]  /*40be0*/  ISETP.LT.AND P1, PT, R152, UR26, !P0 ;  /* 0x0000001a98007c0c */ /* 0x000fe2000c721270 */
[----:B------:R1:W-:Y:S01]  /*40bf0*/  STL [R1+0x130c], R26 ;  /* 0x00130c1a01007387 */ /* 0x0003e20000100800 */
[----:B------:R-:W-:Y:S01]  /*40c00*/  ULDC UR34, c[0x0][0x22c] ;  /* 0x00008b0000227ab9 */ /* 0x000fe20000000800 */
[----:B------:R-:W-:-:S06]  /*40c10*/  ULDC UR35, c[0x0][0x228] ;  /* 0x00008a0000237ab9 */ /* 0x000fcc0000000800 */
        /* <DEDUP_REMOVED lines=15> */
[----:B------:R-:W-:Y:S01]  /*40d10*/  ULDC UR4, c[0x0][0x248] ;  /* 0x0000920000047ab9 */ /* 0x000fe20000000800 */
[----:B------:R-:W-:Y:S02]  /*40d20*/  LOP3.LUT R15, R15, 0xffdfffff, RZ, 0xc0, !PT ;  /* 0xffdfffff0f0f7812 */ /* 0x000fe400078ec0ff */
[----:B------:R-:W-:Y:S01]  /*40d30*/  ISETP.LT.AND P1, PT, R152, UR38, !P0 ;  /* 0x0000002698007c0c */ /* 0x000fe2000c721270 */
[----:B-1----:R-:W-:-:S06]  /*40d40*/  VIADD R26, R26, UR4 ;  /* 0x000000041a1a7c36 */ /* 0x002fcc0008000000 */
[----:B------:R-:W-:Y:S01]  /*40d50*/  @P3 LOP3.LUT R15, R15, 0x200000, RZ, 0xfc, !PT ;  /* 0x002000000f0f3812 */ /* 0x000fe200078efcff */
[----:B------:R-:W-:Y:S01]  /*40d60*/  ULDC.64 UR4, c[0x0][0x228] ;  /* 0x00008a0000047ab9 */ /* 0x000fe20000000a00 */
[----:B------:R-:W-:Y:S02]  /*40d70*/  ULDC UR38, c[0x0][0x228] ;  /* 0x00008a0000267ab9 */ /* 0x000fe40000000800 */
[----:B------:R-:W-:-:S04]  /*40d80*/  LOP3.LUT R15, R15, 0xffefffff, RZ, 0xc0, !PT ;  /* 0xffefffff0f0f7812 */ /* 0x000fc800078ec0ff */
[----:B------:R-:W-:Y:S02]  /*40d90*/  @P2 LOP3.LUT R15, R15, 0x100000, RZ, 0xfc, !PT ;  /* 0x001000000f0f2812 */ /* 0x000fe400078efcff */
[----:B------:R-:W-:Y:S01]  /*40da0*/  ISETP.LT.AND P0, PT, R23, UR37, !P0 ;  /* 0x0000002517007c0c */ /* 0x000fe2000c701270 */
[----:B------:R1:W-:Y:S01]  /*40db0*/  STL [R1+0x131c], R26 ;  /* 0x00131c1a01007387 */ /* 0x0003e20000100800 */
[----:B------:R-:W-:Y:S01]  /*40dc0*/  LOP3.LUT R15, R15, 0xfff7ffff, RZ, 0xc0, !PT ;  /* 0xfff7ffff0f0f7812 */ /* 0x000fe200078ec0ff */
[----:B------:R-:W-:Y:S01]  /*40dd0*/  VIADD R89, R22, 0x40 ;  /* 0x0000004016597836 */ /* 0x000fe20000000000 */
[----:B------:R-:W-:Y:S02]  /*40de0*/  ULDC UR37, c[0x0][0x228] ;  /* 0x00008a0000257ab9 */ /* 0x000fe40000000800 */
[----:B------:R-:W-:-:S04]  /*40df0*/  @P1 LOP3.LUT R15, R15, 0x80000, RZ, 0xfc, !PT ;  /* 0x000800000f0f1812 */ /* 0x000fc800078efcff */
[----:B------:R-:W-:-:S04]  /*40e00*/  LOP3.LUT R15, R15, 0xfffbffff, RZ, 0xc0, !PT ;  /* 0xfffbffff0f0f7812 */ /* 0x000fc800078ec0ff */
[----:B------:R-:W-:Y:S02]  /*40e10*/  @P0 LOP3.LUT R15, R15, 0x40000, RZ, 0xfc, !PT ;  /* 0x000400000f0f0812 */ /* 0x000fe400078efcff */
[----:B------:R-:W-:-:S04]  /*40e20*/  ISETP.GE.AND P0, PT, R73, UR5, PT ;  /* 0x0000000549007c0c */ /* 0x000fc8000bf06270 */
[----:B------:R-:W-:Y:S01]  /*40e30*/  ISETP.LT.AND P3, PT, R153, UR4, !P0 ;  /* 0x0000000499007c0c */ /* 0x000fe2000c761270 */
[----:B------:R-:W-:Y:S01]  /*40e40*/  ULDC UR4, c[0x0][0x248] ;  /* 0x0000920000047ab9 */ /* 0x000fe20000000800 */
[----:B------:R-:W-:Y:S02]  /*40e50*/  ISETP.LT.AND P2, PT, R154, UR36, !P0 ;  /* 0x000000249a007c0c */ /* 0x000fe4000c741270 */
[----:B------:R-:W-:Y:S02]  /*40e60*/  LOP3.LUT R15, R15, 0xfffdffff, RZ, 0xc0, !PT ;  /* 0xfffdffff0f0f7812 */ /* 0x000fe400078ec0ff */
[----:B------:R-:W-:Y:S01]  /*40e70*/  ISETP.LT.AND P1, PT, R152, UR27, !P0 ;  /* 0x0000001b98007c0c */ /* 0x000fe2000c721270 */
[----:B-1----:R-:W-:Y:S01]  /*40e80*/  VIADD R26, R26, UR4 ;  /* 0x000000041a1a7c36 */ /* 0x002fe20008000000 */
[----:B------:R-:W-:-:S05]  /*40e90*/  ULDC UR36, c[0x0][0x248] ;  /* 0x0000920000247ab9 */ /* 0x000fca0000000800 */
        /* <DEDUP_REMOVED lines=14> */
[----:B------:R-:W-:Y:S02]  /*40f80*/  ISETP.LT.AND P3, PT, R153, UR4, !P0 ;  /* 0x0000000499007c0c */ /* 0x000fe4000c761270 */
[----:B------:R-:W-:Y:S02]  /*40f90*/  ISETP.LT.AND P2, PT, R154, UR40, !P0 ;  /* 0x000000289a007c0c */ /* 0x000fe4000c741270 */
[----:B------:R-:W-:Y:S02]  /*40fa0*/  LOP3.LUT R15, R15, 0xffffdfff, RZ, 0xc0, !PT ;  /* 0xffffdfff0f0f7812 */ /* 0x000fe400078ec0ff */
[----:B------:R-:W-:Y:S01]  /*40fb0*/  ISETP.LT.AND P1, PT, R152, UR39, !P0 ;  /* 0x0000002798007c0c */ /* 0x000fe2000c721270 */
[----:B-1----:R-:W-:Y:S01]  /*40fc0*/  VIADD R26, R26, UR5 ;  /* 0x000000051a1a7c36 */ /* 0x002fe20008000000 */
[----:B------:R-:W-:Y:S01]  /*40fd0*/  ULDC UR4, c[0x0][0x228] ;  /* 0x00008a0000047ab9 */ /* 0x000fe20000000800 */
[----:B------:R-:W-:-:S04]  /*40fe0*/  ULDC UR40, c[0x0][0x228] ;  /* 0x00008a0000287ab9 */ /* 0x000fc80000000800 */
[----:B------:R-:W-:Y:S01]  /*40ff0*/  @P3 LOP3.LUT R15, R15, 0x2000, RZ, 0xfc, !PT ;  /* 0x000020000f0f3812 */ /* 0x000fe200078efcff */
[----:B------:R-:W-:Y:S01]  /*41000*/  ULDC UR5, c[0x0][0x228] ;  /* 0x00008a0000057ab9 */ /* 0x000fe20000000800 */
        /* <DEDUP_REMOVED lines=17> */
[----:B------:R-:W-:Y:S01]  /*41120*/  ULDC UR41, c[0x0][0x228] ;  /* 0x00008a0000297ab9 */ /* 0x000fe20000000800 */
[----:B------:R-:W-:Y:S01]  /*41130*/  ISETP.LT.AND P1, PT, R152, UR46, !P0 ;  /* 0x0000002e98007c0c */ /* 0x000fe2000c721270 */
[----:B------:R1:W-:Y:S01]  /*41140*/  STL [R1+0x133c], R26 ;  /* 0x00133c1a01007387 */ /* 0x0003e20000100800 */
[----:B------:R-:W-:Y:S01]  /*41150*/  VIADD R91, R22, 0x3e ;  /* 0x0000003e165b7836 */ /* 0x000fe20000000000 */
[----:B------:R-:W-:-:S06]  /*41160*/  ULDC UR43, c[0x0][0x228] ;  /* 0x00008a00002b7ab9 */ /* 0x000fcc0000000800 */
[----:B------:R-:W-:Y:S01]  /*41170*/  @P3 LOP3.LUT R15, R15, 0x200, RZ, 0xfc, !PT ;  /* 0x000002000f0f3812 */ /* 0x000fe200078efcff */
[----:B------:R-:W-:Y:S01]  /*41180*/  ULDC UR46, c[0x0][0x228] ;  /* 0x00008a00002e7ab9 */ /* 0x000fe20000000800 */
[----:B------:R-:W-:Y:S02]  /*41190*/  ULDC UR42, c[0x0][0x22c] ;  /* 0x00008b00002a7ab9 */ /* 0x000fe40000000800 */
[----:B------:R-:W-:-:S04]  /*411a0*/  LOP3.LUT R15, R15, 0xfffffeff, RZ, 0xc0, !PT ;  /* 0xfffffeff0f0f7812 */ /* 0x000fc800078ec0ff */
[----:B------:R-:W-:Y:S02]  /*411b0*/  @P2 LOP3.LUT R15, R15, 0x100, RZ, 0xfc, !PT ;  /* 0x000001000f0f2812 */ /* 0x000fe400078efcff */
[----:B------:R-:W-:Y:S01]  /*411c0*/  ISETP.LT.AND P0, PT, R23, UR45, !P0 ;  /* 0x0000002d17007c0c */ /* 0x000fe2000c701270 */
[----:B------:R-:W-:Y:S01]  /*411d0*/  VIADD R92, R22, 0x3d ;  /* 0x0000003d165c7836 */ /* 0x000fe20000000000 */
        /* <DEDUP_REMOVED lines=30> */
[----:B------:R-:W-:Y:S01]  /*413c0*/  VIADD R93, R22, 0x3c ;  /* 0x0000003c165d7836 */ /* 0x000fe20000000000 */
[----:B------:R-:W-:Y:S01]  /*413d0*/  ISETP.LT.AND P0, PT, R23, UR47, !P0 ;  /* 0x0000002f17007c0c */ /* 0x000fe2000c701270 */
[----:B------:R-:W-:Y:S01]  /*413e0*/  ULDC UR48, c[0x0][0x228] ;  /* 0x00008a0000307ab9 */ /* 0x000fe20000000800 */
[----:B------:R-:W-:Y:S01]  /*413f0*/  LOP3.LUT R15, R15, 0xfffffffd, RZ, 0xc0, !PT ;  /* 0xfffffffd0f0f7812 */ /* 0x000fe200078ec0ff */
[----:B------:R-:W-:Y:S01]  /*41400*/  ULDC UR49, c[0x0][0x228] ;  /* 0x00008a0000317ab9 */ /* 0x000fe20000000800 */
[----:B------:R-:W-:-:S03]  /*41410*/  ULDC UR47, c[0x0][0x228] ;  /* 0x00008a00002f7ab9 */ /* 0x000fc60000000800 */
        /* <DEDUP_REMOVED lines=35> */
[----:B------:R-:W-:Y:S02]  /*41650*/  ISETP.LT.AND P2, PT, R154, UR29, !P0 ;  /* 0x0000001d9a007c0c */ /* 0x000fe4000c741270 */
[----:B------:R-:W-:Y:S01]  /*41660*/  LOP3.LUT R12, R12, 0x7fffffff, RZ, 0xc0, !PT ;  /* 0x7fffffff0c0c7812 */ /* 0x000fe200078ec0ff */
[----:B------:R-:W-:Y:S01]  /*41670*/  VIADD R94, R22, 0x3b ;  /* 0x0000003b165e7836 */ /* 0x000fe20000000000 */
[----:B------:R-:W-:Y:S01]  /*41680*/  ISETP.LT.AND P1, PT, R152, UR15, !P0 ;  /* 0x0000000f98007c0c */ /* 0x000fe2000c721270 */
[----:B------:R-:W-:-:S06]  /*41690*/  ULDC UR29, c[0x0][0x228] ;  /* 0x00008a00001d7ab9 */ /* 0x000fcc0000000800 */
        /* <DEDUP_REMOVED lines=20> */
[----:B------:R-:W-:Y:S01]  /*417e0*/  ULDC UR52, c[0x0][0x228] ;  /* 0x00008a0000347ab9 */ /* 0x000fe20000000800 */
[----:B------:R-:W-:-:S02]  /*417f0*/  ULDC UR61, c[0x0][0x228] ;  /* 0x00008a00003d7ab9 */ /* 0x000fc40000000800 */
        /* <DEDUP_REMOVED lines=36> */
[----:B------:R-:W-:Y:S01]  /*41a40*/  VIADD R95, R22, 0x3a ;  /* 0x0000003a165f7836 */ /* 0x000fe20000000000 */
[----:B------:R-:W-:Y:S01]  /*41a50*/  ISETP.LT.AND P1, PT, R152, UR52, !P0 ;  /* 0x0000003498007c0c */ /* 0x000fe2000c721270 */
[----:B------:R-:W-:Y:S01]  /*41a60*/  ULDC UR52, c[0x0][0x228] ;  /* 0x00008a0000347ab9 */ /* 0x000fe20000000800 */
[----:B------:R-:W-:-:S05]  /*41a70*/  ULDC UR51, c[0x0][0x228] ;  /* 0x00008a0000337ab9 */ /* 0x000fca0000000800 */
        /* <DEDUP_REMOVED lines=19> */
[----:B------:R-:W-:Y:S01]  /*41bb0*/  VIADD R98, R22, 0x37 ;  /* 0x0000003716627836 */ /* 0x000fe20000000000 */
[----:B------:R-:W-:Y:S01]  /*41bc0*/  ISETP.LT.AND P1, PT, R152, UR57, !P0 ;  /* 0x0000003998007c0c */ /* 0x000fe2000c721270 */
[----:B------:R-:W-:Y:S01]  /*41bd0*/  VIADD R99, R22, 0x36 ;  /* 0x0000003616637836 */ /* 0x000fe20000000000 */
[----:B------:R-:W-:-:S07]  /*41be0*/  ULDC UR59, c[0x0][0x22c] ;  /* 0x00008b00003b7ab9 */ /* 0x000fce0000000800 */
        /* <DEDUP_REMOVED lines=8> */
[----:B------:R-:W-:Y:S01]  /*41c70*/  @P2 LOP3.LUT R14, R14, 0x100, RZ, 0xfc, !PT ;  /* 0x000001000e0e2812 */ /* 0x000fe200078efcff */
[----:B------:R-:W-:-:S03]  /*41c80*/  ULDC UR57, c[0x0][0x228] ;  /* 0x00008a0000397ab9 */ /* 0x000fc60000000800 */
        /* <DEDUP_REMOVED lines=13> */
[----:B------:R-:W-:-:S08]  /*41d60*/  ULDC UR55, c[0x0][0x228] ;  /* 0x00008a0000377ab9 */ /* 0x000fd00000000800 */
[----:B------:R-:W-:Y:S01]  /*41d70*/  @P3 LOP3.LUT R14, R14, 0x20, RZ, 0xfc, !PT ;  /* 0x000000200e0e3812 */ /* 0x000fe200078efcff */
[----:B-1----:R-:W-:Y:S01]  /*41d80*/  VIADD R26, R26, UR14 ;  /* 0x0000000e1a1a7c36 */ /* 0x002fe20008000000 */
[----:B------:R-:W-:Y:S01]  /*41d90*/  ISETP.LT.AND P0, PT, R23, UR28, !P0 ;  /* 0x0000001c17007c0c */ /* 0x000fe2000c701270 */
[----:B------:R-:W-:Y:S01]  /*41da0*/  ULDC.64 UR14, c[0x0][0x228] ;  /* 0x00008a00000e7ab9 */ /* 0x000fe20000000a00 */
[----:B------:R-:W-:Y:S02]  /*41db0*/  LOP3.LUT R14, R14, 0xffffffef, RZ, 0xc0, !PT ;  /* 0xffffffef0e0e7812 */ /* 0x000fe400078ec0ff */
[----:B------:R-:W-:Y:S01]  /*41dc0*/  LOP3.LUT R11, R11, 0x7fffffff, RZ, 0xc0, !PT ;  /* 0x7fffffff0b0b7812 */ /* 0x000fe200078ec0ff */
[----:B------:R1:W-:Y:S01]  /*41dd0*/  STL [R1+0x13ac], R26 ;  /* 0x0013ac1a01007387 */ /* 0x0003e20000100800 */
        /* <DEDUP_REMOVED lines=15> */
[----:B------:R-:W-:Y:S01]  /*41ed0*/  ISETP.LT.AND P2, PT, R154, UR12, !P0 ;  /* 0x0000000c9a007c0c */ /* 0x000fe2000c741270 */
[----:B------:R-:W-:Y:S01]  /*41ee0*/  ULDC UR12, c[0x0][0x248] ;  /* 0x00009200000c7ab9 */ /* 0x000fe20000000800 */
[----:B------:R-:W-:Y:S01]  /*41ef0*/  ISETP.LT.AND P0, PT, R23, UR25, !P0 ;  /* 0x0000001917007c0c */ /* 0x000fe2000c701270 */
[----:B-1----:R-:W-:Y:S01]  /*41f00*/  VIADD R26, R26, UR12 ;  /* 0x0000000c1a1a7c36 */ /* 0x002fe20008000000 */
[----:B------:R-:W-:Y:S01]  /*41f10*/  ULDC.64 UR12, c[0x0][0x228] ;  /* 0x00008a00000c7ab9 */ /* 0x000fe20000000a00 */
[----:B------:R-:W-:Y:S01]  /*41f20*/  LOP3.LUT R14, R14, 0xfffffffd, RZ, 0xc0, !PT ;  /* 0xfffffffd0e0e7812 */ /* 0x000fe200078ec0ff */
[----:B------:R-:W-:-:S03]  /*41f30*/  ULDC UR25, c[0x0][0x228] ;  /* 0x00008a0000197ab9 */ /* 0x000fc60000000800 */
[----:B------:R-:W-:-:S04]  /*41f40*/  @P1 LOP3.LUT R13, R13, 0x80000000, RZ, 0xfc, !PT ;  /* 0x800000000d0d1812 */ /* 0x000fc800078efcff */
        /* <DEDUP_REMOVED lines=17> */
[----:B------:R-:W-:Y:S01]  /*42060*/  VIADD R105, R22, 0x30 ;  /* 0x0000003016697836 */ /* 0x000fe20000000000 */
[----:B------:R-:W-:Y:S01]  /*42070*/  LOP3.LUT R13, R13, 0xefffffff, RZ, 0xc0, !PT ;  /* 0xefffffff0d0d7812 */ /* 0x000fe200078ec0ff */
[----:B------:R-:W-:-:S03]  /*42080*/  ULDC UR30, c[0x0][0x228] ;  /* 0x00008a00001e7ab9 */ /* 0x000fc60000000800 */
        /* <DEDUP_REMOVED lines=13> */
[----:B------:R-:W-:Y:S01]  /*42160*/  VIADD R106, R22, 0x2f ;  /* 0x0000002f166a7836 */ /* 0x000fe20000000000 */
[----:B------:R-:W-:Y:S01]  /*42170*/  LOP3.LUT R13, R13, 0xfdffffff, RZ, 0xc0, !PT ;  /* 0xfdffffff0d0d7812 */ /* 0x000fe200078ec0ff */
[----:B------:R-:W-:Y:S01]  /*42180*/  ULDC UR33, c[0x0][0x228] ;  /* 0x00008a0000217ab9 */ /* 0x000fe20000000800 */
[----:B------:R-:W-:Y:S01]  /*42190*/  ISETP.LT.AND P1, PT, R152, UR4, !P0 ;  /* 0x0000000498007c0c */ /* 0x000fe2000c721270 */
[----:B------:R-:W-:-:S06]  /*421a0*/  ULDC UR4, c[0x0][0x248] ;  /* 0x0000920000047ab9 */ /* 0x000fcc0000000800 */
[----:B------:R-:W-:-:S04]  /*421b0*/  @P3 LOP3.LUT R13, R13, 0x2000000, RZ, 0xfc, !PT ;  /* 0x020000000d0d3812 */ /* 0x000fc800078efcff */
[----:B------:R-:W-:-:S04]  /*421c0*/  LOP3.LUT R13, R13, 0xfeffffff, RZ, 0xc0, !PT ;  /* 0xfeffffff0d0d7812 */ /* 0x000fc800078ec0ff */
[----:B------:R-:W-:Y:S02]  /*421d0*/  @P2 LOP3.LUT R13, R13, 0x1000000, RZ, 0xfc, !PT ;  /* 0x010000000d0d2812 */ /* 0x000fe400078efcff */
[----:B------:R-:W-:Y:S02]  /*421e0*/  ISETP.LT.AND P0, PT, R23, UR5, !P0 ;  /* 0x0000000517007c0c */ /* 0x000fe4000c701270 */
        /* <DEDUP_REMOVED lines=13> */
[----:B------:R-:W-:Y:S01]  /*422c0*/  VIADD R107, R22, 0x2e ;  /* 0x0000002e166b7836 */ /* 0x000fe20000000000 */
[----:B------:R-:W-:-:S06]  /*422d0*/  ULDC UR35, c[0x0][0x22c] ;  /* 0x00008b0000237ab9 */ /* 0x000fcc0000000800 */
[----:B------:R-:W-:Y:S01]  /*422e0*/  @P3 LOP3.LUT R13, R13, 0x200000, RZ, 0xfc, !PT ;  /* 0x002000000d0d3812 */ /* 0x000fe200078efcff */
[----:B------:R-:W-:Y:S01]  /*422f0*/  ULDC UR7, c[0x0][0x228] ;  /* 0x00008a0000077ab9 */ /* 0x000fe20000000800 */
[----:B------:R-:W-:Y:S01]  /*42300*/  VIADD R108, R22, 0x2d ;  /* 0x0000002d166c7836 */ /* 0x000fe20000000000 */
[----:B------:R-:W-:Y:S01]  /*42310*/  ULDC UR38, c[0x0][0x228] ;  /* 0x00008a0000267ab9 */ /* 0x000fe20000000800 */
        /* <DEDUP_REMOVED lines=80> */
[----:B------:R-:W-:-:S07]  /*42820*/  ULDC UR45, c[0x0][0x228] ;  /* 0x00008a00002d7ab9 */ /* 0x000fce0000000800 */
        /* <DEDUP_REMOVED lines=36> */
[----:B------:R1:W-:Y:S01]  /*42a70*/  STL [R1+0x13b8], R26 ;  /* 0x0013b81a01007387 */ /* 0x0003e20000100800 */
[----:B------:R-:W-:Y:S01]  /*42a80*/  ISETP.LT.AND P1, PT, R152, UR29, !P0 ;  /* 0x0000001d98007c0c */ /* 0x000fe2000c721270 */
[----:B------:R-:W-:Y:S02]  /*42a90*/  ULDC UR29, c[0x0][0x228] ;  /* 0x00008a00001d7ab9 */ /* 0x000fe40000000800 */
        /* <DEDUP_REMOVED lines=32> */
[----:B------:R-:W-:Y:S01]  /*42ca0*/  VIADD R157, R22, 0x2a ;  /* 0x0000002a169d7836 */ /* 0x000fe20000000000 */
[----:B------:R-:W-:-:S02]  /*42cb0*/  ULDC UR51, c[0x0][0x228] ;  /* 0x00008a0000337ab9 */ /* 0x000fc40000000800 */
        /* <DEDUP_REMOVED lines=73> */
[----:B------:R-:W-:Y:S01]  /*43150*/  VIADD R160, R22, 0x27 ;  /* 0x0000002716a07836 */ /* 0x000fe20000000000 */
[----:B------:R-:W-:-:S05]  /*43160*/  ULDC UR61, c[0x0][0x228] ;  /* 0x00008a00003d7ab9 */ /* 0x000fca0000000800 */
        /* <DEDUP_REMOVED lines=26> */
[----:B------:R-:W-:Y:S01]  /*43310*/  ULDC UR12, c[0x0][0x248] ;  /* 0x00009200000c7ab9 */ /* 0x000fe20000000800 */
[----:B------:R-:W-:-:S04]  /*43320*/  LOP3.LUT R12, R12, 0xfffffff7, RZ, 0xc0, !PT ;  /* 0xfffffff70c0c7812 */ /* 0x000fc800078ec0ff */
[----:B------:R-:W-:Y:S01]  /*43330*/  @P1 LOP3.LUT R12, R12, 0x8, RZ, 0xfc, !PT ;  /* 0x000000080c0c1812 */ /* 0x000fe200078efcff */
[----:B-1----:R-:W-:Y:S01]  /*43340*/  VIADD R26, R26, UR12 ;  /* 0x0000000c1a1a7c36 */ /* 0x002fe20008000000 */
[----:B------:R-:W-:Y:S02]  /*43350*/  ULDC.64 UR12, c[0x0][0x228] ;  /* 0x00008a00000c7ab9 */ /* 0x000fe40000000a00 */
        /* <DEDUP_REMOVED lines=12> */
[----:B------:R-:W-:Y:S01]  /*43420*/  VIADD R161, R22, 0x26 ;  /* 0x0000002616a17836 */ /* 0x000fe20000000000 */
[----:B------:R-:W-:-:S03]  /*43430*/  LOP3.LUT R0, R0, 0x7fffffff, RZ, 0xc0, !PT ;  /* 0x7fffffff00007812 */ /* 0x000fc600078ec0ff */
[----:B------:R-:W-:Y:S01]  /*43440*/  @P1 LOP3.LUT R11, R11, 0x80000000, RZ, 0xfc, !PT ;  /* 0x800000000b0b1812 */ /* 0x000fe200078efcff */
[----:B-1----:R-:W-:Y:S01]  /*43450*/  VIADD R26, R26, UR12 ;  /* 0x0000000c1a1a7c36 */ /* 0x002fe20008000000 */
[----:B------:R-:W-:Y:S01]  /*43460*/  ULDC.64 UR12, c[0x0][0x228] ;  /* 0x00008a00000c7ab9 */ /* 0x000fe20000000a00 */
[C---:B------:R-:W-:Y:S01]  /*43470*/  VIADD R162, R22.reuse, 0x25 ;  /* 0x0000002516a27836 */ /* 0x040fe20000000000 */
[----:B------:R-:W-:Y:S01]  /*43480*/  LOP3.LUT R11, R11, 0xbfffffff, RZ, 0xc0, !PT ;  /* 0xbfffffff0b0b7812 */ /* 0x000fe200078ec0ff */
[----:B------:R-:W-:Y:S01]  /*43490*/  VIADD R163, R22, 0x24 ;  /* 0x0000002416a37836 */ /* 0x000fe20000000000 */
[----:B------:R-:W-:Y:S02]  /*434a0*/  ULDC UR14, c[0x0][0x228] ;  /* 0x00008a00000e7ab9 */ /* 0x000fe40000000800 */
[----:B------:R-:W-:Y:S02]  /*434b0*/  @P0 LOP3.LUT R11, R11, 0x40000000, RZ, 0xfc, !PT ;  /* 0x400000000b0b0812 */ /* 0x000fe400078efcff */
[----:B------:R-:W-:-:S02]  /*434c0*/  ISETP.GE.AND P0, PT, R102, UR13, PT ;  /* 0x0000000d66007c0c */ /* 0x000fc4000bf06270 */
[----:B------:R-:W-:Y:S01]  /*434d0*/  @P3 LOP3.LUT R12, R12, 0x2, RZ, 0xfc, !PT ;  /* 0x000000020c0c3812 */ /* 0x000fe200078efcff */
[----:B------:R1:W-:Y:S01]  /*434e0*/  STL [R1+0x1388], R26 ;  /* 0x0013881a01007387 */ /* 0x0003e20000100800 */
[----:B------:R-:W-:Y:S01]  /*434f0*/  ISETP.LT.AND P3, PT, R153, UR12, !P0 ;  /* 0x0000000c99007c0c */ /* 0x000fe2000c761270 */
[----:B------:R-:W-:Y:S01]  /*43500*/  VIADD R164, R22, 0x23 ;  /* 0x0000002316a47836 */ /* 0x000fe20000000000 */
[----:B------:R-:W-:Y:S01]  /*43510*/  LOP3.LUT R12, R12, 0xfffffffe, RZ, 0xc0, !PT ;  /* 0xfffffffe0c0c7812 */ /* 0x000fe200078ec0ff */
[----:B------:R-:W-:Y:S01]  /*43520*/  ULDC UR13, c[0x0][0x228] ;  /* 0x00008a00000d7ab9 */ /* 0x000fe20000000800 */
[----:B------:R-:W-:Y:S01]  /*43530*/  LOP3.LUT R11, R11, 0xdfffffff, RZ, 0xc0, !PT ;  /* 0xdfffffff0b0b7812 */ /* 0x000fe200078ec0ff */
[----:B------:R-:W-:Y:S01]  /*43540*/  ULDC UR12, c[0x0][0x228] ;  /* 0x00008a00000c7ab9 */ /* 0x000fe20000000800 */
[----:B------:R-:W-:Y:S02]  /*43550*/  @P2 LOP3.LUT R12, R12, 0x1, RZ, 0xfc, !PT ;  /* 0x000000010c0c2812 */ /* 0x000fe400078efcff */
[----:B------:R-:W-:Y:S01]  /*43560*/  ISETP.LT.AND P2, PT, R154, UR19, !P0 ;  /* 0x000000139a007c0c */ /* 0x000fe2000c741270 */
[----:B------:R-:W-:Y:S01]  /*43570*/  VIADD R165, R22, 0x22 ;  /* 0x0000002216a57836 */ /* 0x000fe20000000000 */
[----:B------:R-:W-:Y:S01]  /*43580*/  ISETP.LT.AND P1, PT, R152, UR15, !P0 ;  /* 0x0000000f98007c0c */ /* 0x000fe2000c721270 */
[----:B------:R-:W-:-:S02]  /*43590*/  ULDC UR15, c[0x0][0x228] ;  /* 0x00008a00000f7ab9 */ /* 0x000fc40000000800 */
        /* <DEDUP_REMOVED lines=131> */
[----:B------:R-:W-:Y:S01]  /*43dd0*/  ULDC.64 UR22, c[0x0][0x228] ;  /* 0x00008a0000167ab9 */ /* 0x000fe20000000a00 */
[----:B------:R-:W-:Y:S01]  /*43de0*/  LOP3.LUT R11, R11, 0xffffffef, RZ, 0xc0, !PT ;  /* 0xffffffef0b0b7812 */ /* 0x000fe200078ec0ff */
[C---:B------:R-:W-:Y:S01]  /*43df0*/  VIADD R172, R22.reuse, 0x82 ;  /* 0x0000008216ac7836 */ /* 0x040fe20000000000 */
[----:B------:R1:W-:Y:S01]  /*43e00*/  STL [R1+0x1360], R26 ;  /* 0x0013601a01007387 */ /* 0x0003e20000100800 */
[----:B------:R-:W-:Y:S01]  /*43e10*/  VIADD R171, R22, 0x1c ;  /* 0x0000001c16ab7836 */ /* 0x000fe20000000000 */
[----:B------:R-:W-:Y:S01]  /*43e20*/  @P2 LOP3.LUT R11, R11, 0x10, RZ, 0xfc, !PT ;  /* 0x000000100b0b2812 */ /* 0x000fe200078efcff */
[----:B------:R-:W-:Y:S01]  /*43e30*/  ULDC UR48, c[0x0][0x228] ;  /* 0x00008a0000307ab9 */ /* 0x000fe20000000800 */
[----:B------:R-:W-:-:S02]  /*43e40*/  ULDC UR47, c[0x0][0x228] ;  /* 0x00008a00002f7ab9 */ /* 0x000fc40000000800 */
[----:B------:R-:W-:-:S04]  /*43e50*/  LOP3.LUT R11, R11, 0xfffffff7, RZ, 0xc0, !PT ;  /* 0xfffffff70b0b7812 */ /* 0x000fc800078ec0ff */
        /* <DEDUP_REMOVED lines=19> */
[----:B------:R-:W-:Y:S01]  /*43f90*/  ISETP.GE.AND P0, PT, R156, UR23, PT ;  /* 0x000000179c007c0c */ /* 0x000fe2000bf06270 */
[----:B------:R-:W-:Y:S01]  /*43fa0*/  ULDC UR23, c[0x0][0x248] ;  /* 0x0000920000177ab9 */ /* 0x000fe20000000800 */
[----:B------:R-:W-:Y:S02]  /*43fb0*/  @P3 LOP3.LUT R11, R11, 0x2, RZ, 0xfc, !PT ;  /* 0x000000020b0b3812 */ /* 0x000fe400078efcff */
        /* <DEDUP_REMOVED lines=63> */
[----:B------:R-:W-:Y:S01]  /*443b0*/  ULDC.64 UR20, c[0x0][0x228] ;  /* 0x00008a0000147ab9 */ /* 0x000fe20000000a00 */
        /* <DEDUP_REMOVED lines=12> */
[----:B------:R-:W-:-:S03]  /*44480*/  ULDC UR56, c[0x0][0x248] ;  /* 0x0000920000387ab9 */ /* 0x000fc60000000800 */
[----:B------:R-:W-:-:S04]  /*44490*/  @P1 LOP3.LUT R10, R10, 0x8000, RZ, 0xfc, !PT ;  /* 0x000080000a0a1812 */ /* 0x000fc800078efcff */
[----:B------:R-:W-:-:S04]  /*444a0*/  LOP3.LUT R10, R10, 0xffffbfff, RZ, 0xc0, !PT ;  /* 0xffffbfff0a0a7812 */ /* 0x000fc800078ec0ff */
[----:B------:R-:W-:Y:S02]  /*444b0*/  @P0 LOP3.LUT R10, R10, 0x4000, RZ, 0xfc, !PT ;  /* 0x000040000a0a0812 */ /* 0x000fe400078efcff */
[----:B------:R-:W-:-:S04]  /*444c0*/  ISETP.GE.AND P0, PT, R160, UR21, PT ;  /* 0x00000015a0007c0c */ /* 0x000fc8000bf06270 */
[----:B------:R-:W-:Y:S01]  /*444d0*/  ISETP.LT.AND P3, PT, R153, UR20, !P0 ;  /* 0x0000001499007c0c */ /* 0x000fe2000c761270 */
[----:B------:R1:W-:Y:S01]  /*444e0*/  STL [R1+0x1344], R26 ;  /* 0x0013441a01007387 */ /* 0x0003e20000100800 */
[----:B------:R-:W-:Y:S01]  /*444f0*/  ISETP.LT.AND P2, PT, R154, UR59, !P0 ;  /* 0x0000003b9a007c0c */ /* 0x000fe2000c741270 */
[----:B------:R-:W-:Y:S01]  /*44500*/  ULDC.64 UR20, c[0x0][0x228] ;  /* 0x00008a0000147ab9 */ /* 0x000fe20000000a00 */
        /* <DEDUP_REMOVED lines=21> */
[----:B------:R-:W-:Y:S01]  /*44660*/  ULDC.64 UR34, c[0x0][0x228] ;  /* 0x00008a0000227ab9 */ /* 0x000fe20000000a00 */
        /* <DEDUP_REMOVED lines=9> */
[----:B------:R-:W-:Y:S02]  /*44700*/  ULDC.64 UR22, c[0x0][0x228] ;  /* 0x00008a0000167ab9 */ /* 0x000fe40000000a00 */
[----:B------:R-:W-:Y:S01]  /*44710*/  @P1 LOP3.LUT R10, R10, 0x80, RZ, 0xfc, !PT ;  /* 0x000000800a0a1812 */ /* 0x000fe200078efcff */
[----:B------:R1:W-:Y:S03]  /*44720*/  STL [R1+0x1334], R26 ;  /* 0x0013341a01007387 */ /* 0x0003e60000100800 */
[----:B------:R-:W-:-:S04]  /*44730*/  LOP3.LUT R10, R10, 0xffffffbf, RZ, 0xc0, !PT ;  /* 0xffffffbf0a0a7812 */ /* 0x000fc800078ec0ff */
[----:B------:R-:W-:Y:S01]  /*44740*/  @P0 LOP3.LUT R10, R10, 0x40, RZ, 0xfc, !PT ;  /* 0x000000400a0a0812 */ /* 0x000fe200078efcff */
[----:B-1----:R-:W-:Y:S01]  /*44750*/  VIADD R26, R26, UR38 ;  /* 0x000000261a1a7c36 */ /* 0x002fe20008000000 */
[----:B------:R-:W-:Y:S01]  /*44760*/  ISETP.GE.AND P0, PT, R162, UR36, PT ;  /* 0x00000024a2007c0c */ /* 0x000fe2000bf06270 */
[----:B------:R-:W-:-:S03]  /*44770*/  ULDC UR36, c[0x0][0x228] ;  /* 0x00008a0000247ab9 */ /* 0x000fc60000000800 */
[----:B------:R1:W-:Y:S01]  /*44780*/  STL [R1+0x1330], R26 ;  /* 0x0013301a01007387 */ /* 0x0003e20000100800 */
[----:B------:R-:W-:Y:S01]  /*44790*/  ISETP.LT.AND P3, PT, R153, UR61, !P0 ;  /* 0x0000003d99007c0c */ /* 0x000fe2000c761270 */
[----:B------:R-:W-:Y:S01]  /*447a0*/  ULDC UR61, c[0x0][0x228] ;  /* 0x00008a00003d7ab9 */ /* 0x000fe20000000800 */
[----:B-1----:R-:W-:Y:S01]  /*447b0*/  VIADD R26, R26, UR54 ;  /* 0x000000361a1a7c36 */ /* 0x002fe20008000000 */
[----:B------:R-:W-:Y:S01]  /*447c0*/  ISETP.LT.AND P2, PT, R154, UR39, !P0 ;  /* 0x000000279a007c0c */ /* 0x000fe2000c741270 */
[----:B------:R-:W-:-:S03]  /*447d0*/  ULDC.64 UR38, c[0x0][0x228] ;  /* 0x00008a0000267ab9 */ /* 0x000fc60000000a00 */
[----:B------:R1:W-:Y:S01]  /*447e0*/  STL [R1+0x1328], R26 ;  /* 0x0013281a01007387 */ /* 0x0003e20000100800 */
[----:B------:R-:W-:Y:S01]  /*447f0*/  LOP3.LUT R10, R10, 0xffffffdf, RZ, 0xc0, !PT ;  /* 0xffffffdf0a0a7812 */ /* 0x000fe200078ec0ff */
[----:B-1----:R-:W-:-:S04]  /*44800*/  VIADD R26, R26, UR53 ;  /* 0x000000351a1a7c36 */ /* 0x002fc80008000000 */
[----:B------:R-:W-:Y:S01]  /*44810*/  @P3 LOP3.LUT R10, R10, 0x20, RZ, 0xfc, !PT ;  /* 0x000000200a0a3812 */ /* 0x000fe200078efcff */
[----:B------:R1:W-:Y:S01]  /*44820*/  STL [R1+0x1324], R26 ;  /* 0x0013241a01007387 */ /* 0x0003e20000100800 */
[----:B------:R-:W-:Y:S02]  /*44830*/  ISETP.LT.AND P1, PT, R152, UR37, !P0 ;  /* 0x0000002598007c0c */ /* 0x000fe4000c721270 */
[----:B------:R-:W-:Y:S01]  /*44840*/  LOP3.LUT R10, R10, 0xffffffef, RZ, 0xc0, !PT ;  /* 0xffffffef0a0a7812 */ /* 0x000fe200078ec0ff */
[----:B-1----:R-:W-:-:S03]  /*44850*/  VIADD R26, R26, UR52 ;  /* 0x000000341a1a7c36 */ /* 0x002fc60008000000 */
[----:B------:R-:W-:Y:S02]  /*44860*/  @P2 LOP3.LUT R10, R10, 0x10, RZ, 0xfc, !PT ;  /* 0x000000100a0a2812 */ /* 0x000fe400078efcff */
[----:B------:R1:W-:Y:S01]  /*44870*/  STL [R1+0x1320], R26 ;  /* 0x0013201a01007387 */ /* 0x0003e20000100800 */
[----:B------:R-:W-:Y:S01]  /*44880*/  ISETP.LT.AND P0, PT, R23, UR36, !P0 ;  /* 0x0000002417007c0c */ /* 0x000fe2000c701270 */
[----:B------:R-:W-:Y:S01]  /*44890*/  ULDC.64 UR36, c[0x0][0x228] ;  /* 0x00008a0000247ab9 */ /* 0x000fe20000000a00 */
[----:B------:R-:W-:Y:S01]  /*448a0*/  LOP3.LUT R10, R10, 0xfffffff7, RZ, 0xc0, !PT ;  /* 0xfffffff70a0a7812 */ /* 0x000fe200078ec0ff */
[----:B-1----:R-:W-:-:S05]  /*448b0*/  VIADD R26, R26, UR55 ;  /* 0x000000371a1a7c36 */ /* 0x002fca0008000000 */
[----:B------:R1:W-:Y:S01]  /*448c0*/  STL [R1+0x1318], R26 ;  /* 0x0013181a01007387 */ /* 0x0003e20000100800 */
[----:B------:R-:W-:Y:S01]  /*448d0*/  @P1 LOP3.LUT R10, R10, 0x8, RZ, 0xfc, !PT ;  /* 0x000000080a0a1812 */ /* 0x000fe200078efcff */
[----:B-1----:R-:W-:-:S04]  /*448e0*/  VIADD R26, R26, UR56 ;  /* 0x000000381a1a7c36 */ /* 0x002fc80008000000 */
[----:B------:R-:W-:Y:S01]  /*448f0*/  VIADD R27, R26, UR57 ;  /* 0x000000391a1b7c36 */ /* 0x000fe20008000000 */
[----:B------:R1:W-:Y:S01]  /*44900*/  STL [R1+0x1314], R26 ;  /* 0x0013141a01007387 */ /* 0x0003e20000100800 */
[----:B------:R-:W-:-:S03]  /*44910*/  LOP3.LUT R10, R10, 0xfffffffb, RZ, 0xc0, !PT ;  /* 0xfffffffb0a0a7812 */ /* 0x000fc600078ec0ff */
[----:B-1----:R-:W2:Y:S01]  /*44920*/  LDL.LU R26, [R1+0x18dc] ;  /* 0x0018dc00011a7983 */ /* 0x002ea20000300800 */
[----:B------:R-:W-:Y:S02]  /*44930*/  @P0 LOP3.LUT R10, R10, 0x4, RZ, 0xfc, !PT ;  /* 0x000000040a0a0812 */ /* 0x000fe400078efcff */
[----:B------:R-:W-:Y:S01]  /*44940*/  ISETP.GE.AND P0, PT, R163, UR21, PT ;  /* 0x00000015a3007c0c */ /* 0x000fe2000bf06270 */
[----:B------:R-:W-:-:S03]  /*44950*/  ULDC UR21, c[0x0][0x228] ;  /* 0x00008a0000157ab9 */ /* 0x000fc60000000800 */
[----:B------:R-:W-:Y:S02]  /*44960*/  ISETP.LT.AND P1, PT, R153, UR20, !P0 ;  /* 0x0000001499007c0c */ /* 0x000fe4000c721270 */
[----:B------:R-:W-:Y:S02]  /*44970*/  ISETP.LT.AND P2, PT, R152, UR7, !P0 ;  /* 0x0000000798007c0c */ /* 0x000fe4000c741270 */
[----:B------:R-:W-:-:S09]  /*44980*/  LOP3.LUT R10, R10, 0xfffffffd, RZ, 0xc0, !PT ;  /* 0xfffffffd0a0a7812 */ /* 0x000fd200078ec0ff */
[----:B------:R-:W-:Y:S02]  /*44990*/  @P1 LOP3.LUT R10, R10, 0x2, RZ, 0xfc, !PT ;  /* 0x000000020a0a1812 */ /* 0x000fe400078efcff */
[----:B------:R-:W-:Y:S02]  /*449a0*/  ISETP.LT.AND P1, PT, R23, UR61, !P0 ;  /* 0x0000003d17007c0c */ /* 0x000fe4000c721270 */
[----:B------:R-:W-:Y:S02]  /*449b0*/  @P2 LOP3.LUT R0, R0, 0x80000000, RZ, 0xfc, !PT ;  /* 0x8000000000002812 */ /* 0x000fe400078efcff */
[----:B------:R-:W-:Y:S02]  /*449c0*/  ISETP.LT.AND P3, PT, R154, UR21, !P0 ;  /* 0x000000159a007c0c */ /* 0x000fe4000c761270 */
[----:B------:R-:W-:Y:S02]  /*449d0*/  LOP3.LUT R0, R0, 0xbfffffff, RZ, 0xc0, !PT ;  /* 0xbfffffff00007812 */ /* 0x000fe400078ec0ff */
[----:B------:R-:W-:-:S05]  /*449e0*/  ISETP.GE.AND P0, PT, R164, UR23, PT ;  /* 0x00000017a4007c0c */ /* 0x000fca000bf06270 */
[----:B------:R-:W-:Y:S02]  /*449f0*/  @P1 LOP3.LUT R0, R0, 0x40000000, RZ, 0xfc, !PT ;  /* 0x4000000000001812 */ /* 0x000fe400078efcff */
[----:B------:R-:W-:Y:S02]  /*44a00*/  ISETP.LT.AND P1, PT, R153, UR22, !P0 ;  /* 0x0000001699007c0c */ /* 0x000fe4000c721270 */
[----:B------:R-:W-:Y:S02]  /*44a10*/  LOP3.LUT R10, R10, 0xfffffffe, RZ, 0xc0, !PT ;  /* 0xfffffffe0a0a7812 */ /* 0x000fe400078ec0ff */
[----:B------:R-:W-:Y:S02]  /*44a20*/  LOP3.LUT R0, R0, 0xdfffffff, RZ, 0xc0, !PT ;  /* 0xdfffffff00007812 */ /* 0x000fe400078ec0ff */
[----:B------:R-:W-:Y:S02]  /*44a30*/  @P3 LOP3.LUT R10, R10, 0x1, RZ, 0xfc, !PT ;  /* 0x000000010a0a3812 */ /* 0x000fe400078efcff */
[----:B------:R-:W-:-:S02]  /*44a40*/  ISETP.LT.AND P3, PT, R154, UR13, !P0 ;  /* 0x0000000d9a007c0c */ /* 0x000fc4000c761270 */
[----:B------:R-:W-:-:S03]  /*44a50*/  ISETP.LT.AND P2, PT, R152, UR12, !P0 ;  /* 0x0000000c98007c0c */ /* 0x000fc6000c741270 */
[----:B------:R-:W-:-:S04]  /*44a60*/  @P1 LOP3.LUT R0, R0, 0x20000000, RZ, 0xfc, !PT ;  /* 0x2000000000001812 */ /* 0x000fc800078efcff */
[----:B------:R-:W-:-:S04]  /*44a70*/  LOP3.LUT R0, R0, 0xefffffff, RZ, 0xc0, !PT ;  /* 0xefffffff00007812 */ /* 0x000fc800078ec0ff */
[----:B------:R-:W-:Y:S02]  /*44a80*/  @P3 LOP3.LUT R0, R0, 0x10000000, RZ, 0xfc, !PT ;  /* 0x1000000000003812 */ /* 0x000fe400078efcff */
[----:B------:R-:W-:Y:S02]  /*44a90*/  ISETP.LT.AND P1, PT, R23, UR11, !P0 ;  /* 0x0000000b17007c0c */ /* 0x000fe4000c721270 */
[----:B------:R-:W-:-:S04]  /*44aa0*/  LOP3.LUT R0, R0, 0xf7ffffff, RZ, 0xc0, !PT ;  /* 0xf7ffffff00007812 */ /* 0x000fc800078ec0ff */
[----:B------:R-:W-:Y:S02]  /*44ab0*/  @P2 LOP3.LUT R0, R0, 0x8000000, RZ, 0xfc, !PT ;  /* 0x0800000000002812 */ /* 0x000fe400078efcff */
[----:B------:R-:W-:Y:S02]  /*44ac0*/  ISETP.GE.AND P0, PT, R165, UR16, PT ;  /* 0x00000010a5007c0c */ /* 0x000fe4000bf06270 */
[----:B------:R-:W-:-:S04]  /*44ad0*/  LOP3.LUT R0, R0, 0xfbffffff, RZ, 0xc0, !PT ;  /* 0xfbffffff00007812 */ /* 0x000fc800078ec0ff */
[----:B------:R-:W-:Y:S02]  /*44ae0*/  @P1 LOP3.LUT R0, R0, 0x4000000, RZ, 0xfc, !PT ;  /* 0x0400000000001812 */ /* 0x000fe400078efcff */
[----:B------:R-:W-:Y:S02]  /*44af0*/  ISETP.LT.AND P1, PT, R153, UR15, !P0 ;  /* 0x0000000f99007c0c */ /* 0x000fe4000c721270 */
[----:B------:R-:W-:Y:S02]  /*44b00*/  ISETP.LT.AND P3, PT, R154, UR14, !P0 ;  /* 0x0000000e9a007c0c */ /* 0x000fe4000c761270 */
[----:B------:R-:W-:Y:S02]  /*44b10*/  LOP3.LUT R0, R0, 0xfdffffff, RZ, 0xc0, !PT ;  /* 0xfdffffff00007812 */ /* 0x000fe400078ec0ff */
[----:B------:R-:W-:-:S07]  /*44b20*/  ISETP.LT.AND P2, PT, R152, UR19, !P0 ;  /* 0x0000001398007c0c */ /* 0x000fce000c741270 */
        /* <DEDUP_REMOVED lines=56> */
[----:B------:R-:W-:Y:S02]  /*44eb0*/  LOP3.LUT R0, R0, 0xffffff7f, RZ, 0xc0, !PT ;  /* 0xffffff7f00007812 */ /* 0x000fe400078ec0ff */
[----:B------:R-:W-:Y:S02]  /*44ec0*/  ISETP.GE.AND P0, PT, R170, UR43, PT ;  /* 0x0000002baa007c0c */ /* 0x000fe4000bf06270 */
[----:B------:R-:W-:Y:S02]  /*44ed0*/  @P2 LOP3.LUT R0, R0, 0x80, RZ, 0xfc, !PT ;  /* 0x0000008000002812 */ /* 0x000fe400078efcff */
[----:B------:R-:W-:-:S02]  /*44ee0*/  ISETP.LT.AND P3, PT, R153, UR42, !P0 ;  /* 0x0000002a99007c0c */ /* 0x000fc4000c761270 */
[----:B------:R-:W-:-:S04]  /*44ef0*/  LOP3.LUT R0, R0, 0xffffffbf, RZ, 0xc0, !PT ;  /* 0xffffffbf00007812 */ /* 0x000fc800078ec0ff */
[----:B------:R-:W-:Y:S02]  /*44f00*/  @P1 LOP3.LUT R0, R0, 0x40, RZ, 0xfc, !PT ;  /* 0x0000004000001812 */ /* 0x000fe400078efcff */
[----:B------:R-:W-:Y:S02]  /*44f10*/  ISETP.LT.AND P2, PT, R154, UR41, !P0 ;  /* 0x000000299a007c0c */ /* 0x000fe4000c741270 */
[----:B------:R-:W-:-:S04]  /*44f20*/  LOP3.LUT R0, R0, 0xffffffdf, RZ, 0xc0, !PT ;  /* 0xffffffdf00007812 */ /* 0x000fc800078ec0ff */
[----:B------:R-:W-:Y:S02]  /*44f30*/  @P3 LOP3.LUT R0, R0, 0x20, RZ, 0xfc, !PT ;  /* 0x0000002000003812 */ /* 0x000fe400078efcff */
[----:B------:R-:W-:Y:S02]  /*44f40*/  ISETP.LT.AND P1, PT, R152, UR51, !P0 ;  /* 0x0000003398007c0c */ /* 0x000fe4000c721270 */
[----:B------:R-:W-:-:S04]  /*44f50*/  LOP3.LUT R0, R0, 0xfffffffb, RZ, 0xc0, !PT ;  /* 0xfffffffb00007812 */ /* 0x000fc800078ec0ff */
[----:B------:R-:W-:Y:S02]  /*44f60*/  @P2 LOP3.LUT R0, R0, 0x4, RZ, 0xfc, !PT ;  /* 0x0000000400002812 */ /* 0x000fe400078efcff */
[----:B------:R-:W-:Y:S02]  /*44f70*/  ISETP.LT.AND P0, PT, R23, UR50, !P0 ;  /* 0x0000003217007c0c */ /* 0x000fe4000c701270 */
[----:B------:R-:W-:Y:S01]  /*44f80*/  LOP3.LUT R0, R0, 0xfffffffd, RZ, 0xc0, !PT ;  /* 0xfffffffd00007812 */ /* 0x000fe200078ec0ff */
[----:B------:R1:W-:Y:S03]  /*44f90*/  STL [R1+0x1310], R27 ;  /* 0x0013101b01007387 */ /* 0x0003e60000100800 */
[----:B------:R-:W-:-:S04]  /*44fa0*/  @P1 LOP3.LUT R0, R0, 0x2, RZ, 0xfc, !PT ;  /* 0x0000000200001812 */ /* 0x000fc800078efcff */
[----:B------:R-:W-:Y:S01]  /*44fb0*/  LOP3.LUT R0, R0, 0xfffffffe, RZ, 0xc0, !PT ;  /* 0xfffffffe00007812 */ /* 0x000fe200078ec0ff */
[----:B-1----:R-:W-:-:S03]  /*44fc0*/  VIADD R27, R27, UR58 ;  /* 0x0000003a1b1b7c36 */ /* 0x002fc60008000000 */
[----:B------:R-:W-:Y:S02]  /*44fd0*/  @P0 LOP3.LUT R0, R0, 0x1, RZ, 0xfc, !PT ;  /* 0x0000000100000812 */ /* 0x000fe400078efcff */
[----:B--2---:R-:W-:Y:S01]  /*44fe0*/  ISETP.GE.AND P0, PT, R172, R26, PT ;  /* 0x0000001aac00720c */ /* 0x004fe20003f06270 */
[----:B------:R1:W-:Y:S03]  /*44ff0*/  STL [R1+0x1304], R27 ;  /* 0x0013041b01007387 */ /* 0x0003e60000100800 */
[----:B------:R-:W-:Y:S01]  /*45000*/  ISETP.LT.AND P6, PT, R152, UR10, !P0 ;  /* 0x0000000a98007c0c */ /* 0x000fe2000c7c1270 */
[----:B-1----:R-:W-:-:S05]  /*45010*/  VIADD R27, R27, UR59 ;  /* 0x0000003b1b1b7c36 */ /* 0x002fca0008000000 */
[----:B------:R1:W-:Y:S01]  /*45020*/  STL [R1+0x1300], R27 ;  /* 0x0013001b01007387 */ /* 0x0003e20000100800 */
[----:B------:R-:W-:Y:S01]  /*45030*/  LOP3.LUT R0, R0, 0xffffffef, RZ, 0xc0, !PT ;  /* 0xffffffef00007812 */ /* 0x000fe200078ec0ff */
[----:B-1----:R-:W-:-:S05]  /*45040*/  VIADD R27, R27, UR60 ;  /* 0x0000003c1b1b7c36 */ /* 0x002fca0008000000 */
[----:B------:R-:W-:Y:S01]  /*45050*/  STL [R1+0x13e0], R27 ;  /* 0x0013e01b01007387 */ /* 0x000fe20000100800 */
[----:B------:R-:W-:Y:S02]  /*45060*/  @P6 LOP3.LUT R0, R0, 0x10, RZ, 0xfc, !PT ;  /* 0x0000001000006812 */ /* 0x000fe400078efcff */
[----:B------:R-:W-:Y:S02]  /*45070*/  ISETP.LT.AND P6, PT, R23, UR32, !P0 ;  /* 0x0000002017007c0c */ /* 0x000fe4000c7c1270 */
[----:B------:R-:W-:Y:S02]  /*45080*/  ISETP.GE.AND P4, PT, R171, UR39, PT ;  /* 0x00000027ab007c0c */ /* 0x000fe4000bf86270 */
[----:B------:R-:W-:Y:S02]  /*45090*/  LOP3.LUT R0, R0, 0xfffffff7, RZ, 0xc0, !PT ;  /* 0xfffffff700007812 */ /* 0x000fe400078ec0ff */
[----:B------:R-:W-:Y:S02]  /*450a0*/  ISETP.LT.AND P1, PT, R153, UR38, !P4 ;  /* 0x0000002699007c0c */ /* 0x000fe4000e721270 */
[----:B------:R-:W-:-:S02]  /*450b0*/  ISETP.LT.AND P2, PT, R154, UR49, !P4 ;  /* 0x000000319a007c0c */ /* 0x000fc4000e741270 */
[----:B------:R-:W-:Y:S02]  /*450c0*/  ISETP.LT.AND P3, PT, R152, UR48, !P4 ;  /* 0x0000003098007c0c */ /* 0x000fe4000e761270 */
[C---:B------:R-:W-:Y:S02]  /*450d0*/  ISETP.LT.AND P4, PT, R23.reuse, UR47, !P4 ;  /* 0x0000002f17007c0c */ /* 0x040fe4000e781270 */
[----:B------:R-:W-:Y:S02]  /*450e0*/  ISETP.GE.AND P5, PT, R23, UR6, PT ;  /* 0x0000000617007c0c */ /* 0x000fe4000bfa6270 */
[----:B------:R-:W-:Y:S02]  /*450f0*/  @P6 LOP3.LUT R0, R0, 0x8, RZ, 0xfc, !PT ;  /* 0x0000000800006812 */ /* 0x000fe400078efcff */
[----:B------:R-:W-:Y:S01]  /*45100*/  LOP3.LUT R21, R21, 0xffbfffff, RZ, 0xc0, !PT ;  /* 0xffbfffff15157812 */ /* 0x000fe200078ec0ff */
[----:B------:R-:W-:Y:S01]  /*45110*/  STL [R1+0x1b24], R13 ;  /* 0x001b240d01007387 */ /* 0x000fe20000100800 */
[----:B------:R-:W-:Y:S02]  /*45120*/  BAR.SYNC.DEFER_BLOCKING 0x0 ;  /* 0x0000000000007b1d */ /* 0x000fe40000010000 */
[----:B------:R-:W-:Y:S01]  /*45130*/  @P0 LOP3.LUT R21, R21, 0x400000, RZ, 0xfc, !PT ;  /* 0x0040000015150812 */ /* 0x000fe200078efcff */
[----:B------:R-:W-:Y:S01]  /*45140*/  IMAD.MOV.U32 R38, RZ, RZ, R132 ;  /* 0x000000ffff267224 */ /* 0x000fe200078e0084 */
[----:B------:R-:W-:Y:S01]  /*45150*/  LOP3.LUT P0, RZ, R0, 0x100, RZ, 0xc0, !PT ;  /* 0x0000010000ff7812 */ /* 0x000fe2000780c0ff */
[----:B------:R-:W-:-:S02]  /*45160*/  IMAD.MOV.U32 R39, RZ, RZ, R134 ;  /* 0x000000ffff277224 */ /* 0x000fc400078e0086 */
[----:B------:R-:W-:Y:S01]  /*45170*/  IMAD.MOV.U32 R46, RZ, RZ, R137 ;  /* 0x000000ffff2e7224 */ /* 0x000fe200078e0089 */
[----:B------:R-:W-:Y:S01]  /*45180*/  ULDC UR4, c[0x0][0x22c] ;  /* 0x00008b0000047ab9 */ /* 0x000fe20000000800 */
[----:B------:R-:W-:Y:S01]  /*45190*/  STL [R1+0x1b20], R14 ;  /* 0x001b200e01007387 */ /* 0x000fe20000100800 */
[----:B------:R-:W-:Y:S01]  /*451a0*/  IMAD.MOV.U32 R47, RZ, RZ, R139 ;  /* 0x000000ffff2f7224 */ /* 0x000fe200078e008b */
[----:B------:R-:W-:Y:S01]  /*451b0*/  ULDC UR10, c[0x0][0x248] ;  /* 0x00009200000a7ab9 */ /* 0x000fe20000000800 */
[----:B------:R-:W-:Y:S01]  /*451c0*/  IMAD.MOV.U32 R78, RZ, RZ, R141 ;  /* 0x000000ffff4e7224 */ /* 0x000fe200078e008d */
[----:B------:R-:W-:Y:S01]  /*451d0*/  STL [R1+0x1b1c], R15 ;  /* 0x001b1c0f01007387 */ /* 0x000fe20000100800 */
[----:B------:R-:W-:Y:S01]  /*451e0*/  IMAD.MOV.U32 R79, RZ, RZ, R143 ;  /* 0x000000ffff4f7224 */ /* 0x000fe200078e008f */
[----:B------:R-:W-:Y:S01]  /*451f0*/  ULDC.64 UR6, c[0x0][0x228] ;  /* 0x00008a0000067ab9 */ /* 0x000fe20000000a00 */
[----:B------:R-:W-:Y:S01]  /*45200*/  IMAD.MOV.U32 R110, RZ, RZ, R145 ;  /* 0x000000ffff6e7224 */ /* 0x000fe200078e0091 */
[----:B------:R-:W-:Y:S01]  /*45210*/  STL [R1+0x1b18], R16 ;  /* 0x001b181001007387 */ /* 0x000fe20000100800 */
[----:B------:R-:W-:Y:S01]  /*45220*/  ULDC UR5, c[0x0][0x228] ;  /* 0x00008a0000057ab9 */ /* 0x000fe20000000800 */
[----:B------:R-:W-:Y:S01]  /*45230*/  ULDC UR11, c[0x0][0x248] ;  /* 0x00009200000b7ab9 */ /* 0x000fe20000000800 */
[----:B------:R-:W-:Y:S01]  /*45240*/  ULDC UR12, c[0x0][0x248] ;  /* 0x00009200000c7ab9 */ /* 0x000fe20000000800 */
[----:B------:R-:W-:Y:S04]  /*45250*/  STL [R1+0x1b10], R17 ;  /* 0x001b101101007387 */ /* 0x000fe80000100800 */
[----:B------:R-:W-:Y:S04]  /*45260*/  STL [R1+0x1b0c], R18 ;  /* 0x001b0c1201007387 */ /* 0x000fe80000100800 */
[----:B------:R-:W-:Y:S04]  /*45270*/  STL [R1+0x1b04], R19 ;  /* 0x001b041301007387 */ /* 0x000fe80000100800 */
[----:B------:R-:W-:Y:S04]  /*45280*/  STL [R1+0x1b00], R20 ;  /* 0x001b001401007387 */ /* 0x000fe80000100800 */
[----:B------:R-:W-:Y:S04]  /*45290*/  STL [R1+0x1b08], R21 ;  /* 0x001b081501007387 */ /* 0x000fe80000100800 */
[----:B------:R-:W2:Y:S04]  /*452a0*/  LDL.LU R32, [R1+0x954] ;  /* 0x0009540001207983 */ /* 0x000ea80000300800 */
[----:B------:R-:W2:Y:S04]  /*452b0*/  LDL.LU R33, [R1+0x95c] ;  /* 0x00095c0001217983 */ /* 0x000ea80000300800 */
[----:B------:R-:W2:Y:S04]  /*452c0*/  LDL.LU R34, [R1+0x754] ;  /* 0x0007540001227983 */ /* 0x000ea80000300800 */
[----:B------:R-:W2:Y:S04]  /*452d0*/  LDL.LU R35, [R1+0x75c] ;  /* 0x00075c0001237983 */ /* 0x000ea80000300800 */
[----:B------:R-:W1:Y:S04]  /*452e0*/  LDS.128 R16, [R24] ;  /* 0x0000000018107984 */ /* 0x000e680000000c00 */
[----:B------:R-:W3:Y:S01]  /*452f0*/  LDL.LU R28, [R1+0x554] ;  /* 0x00055400011c7983 */ /* 0x000ee20000300800 */
[----:B------:R-:W-:Y:S06]  /*45300*/  BAR.SYNC.DEFER_BLOCKING 0x0 ;  /* 0x0000000000007b1d */ /* 0x000fec0000010000 */
[----:B-1----:R-:W-:Y:S04]  /*45310*/  STL.64 [R1+0x750], R16 ;  /* 0x0007501001007387 */ /* 0x002fe80000100a00 */
[----:B------:R-:W-:Y:S04]  /*45320*/  STL.64 [R1+0x758], R18 ;  /* 0x0007581201007387 */ /* 0x000fe80000100a00 */
[----:B------:R-:W3:Y:S04]  /*45330*/  LDL.LU R29, [R1+0x55c] ;  /* 0x00055c00011d7983 */ /* 0x000ee80000300800 */
[----:B------:R-:W3:Y:S04]  /*45340*/  LDL.LU R30, [R1+0x354] ;  /* 0x00035400011e7983 */ /* 0x000ee80000300800 */
[----:B------:R-:W3:Y:S04]  /*45350*/  LDL.LU R31, [R1+0x35c] ;  /* 0x00035c00011f7983 */ /* 0x000ee80000300800 */
[----:B--2---:R1:W-:Y:S01]  /*45360*/  STSM.16.M88.4 [R155], R32 ;  /* 0x000000209b007844 */ /* 0x0043e20000000200 */
[----:B------:R-:W-:Y:S06]  /*45370*/  BAR.SYNC.DEFER_BLOCKING 0x0 ;  /* 0x0000000000007b1d */ /* 0x000fec0000010000 */
[----:B-1----:R-:W2:Y:S04]  /*45380*/  LDL.LU R32, [R1+0x154] ;  /* 0x0001540001207983 */ /* 0x002ea80000300800 */
[----:B------:R-:W1:Y:S01]  /*45390*/  LDS.128 R16, [R24] ;  /* 0x0000000018107984 */ /* 0x000e620000000c00 */
[----:B------:R-:W-:Y:S06]  /*453a0*/  BAR.SYNC.DEFER_BLOCKING 0x0 ;  /* 0x0000000000007b1d */ /* 0x000fec0000010000 */
[----:B-1----:R-:W-:Y:S04]  /*453b0*/  STL.64 [R1+0x550], R16 ;  /* 0x0005501001007387 */ /* 0x002fe80000100a00 */
[----:B------:R-:W-:Y:S04]  /*453c0*/  STL.64 [R1+0x558], R18 ;  /* 0x0005581201007387 */ /* 0x000fe80000100a00 */
[----:B------:R-:W2:Y:S04]  /*453d0*/  LDL.LU R33, [R1+0x15c] ;  /* 0x00015c0001217983 */ /* 0x000ea80000300800 */
[----:B---3--:R1:W-:Y:S01]  /*453e0*/  STSM.16.M88.4 [R155], R28 ;  /* 0x0000001c9b007844 */ /* 0x0083e20000000200 */
[----:B------:R-:W-:Y:S06]  /*453f0*/  BAR.SYNC.DEFER_BLOCKING 0x0 ;  /* 0x0000000000007b1d */ /* 0x000fec0000010000 */
[----:B-1----:R-:W3:Y:S04]  /*45400*/  LDL.LU R28, [R1+0xd60] ;  /* 0x000d6000011c7983 */ /* 0x002ee80000300800 */
[----:B------:R-:W1:Y:S04]  /*45410*/  LDS.128 R16, [R24] ;  /* 0x0000000018107984 */ /* 0x000e680000000c00 */
[----:B-1----:R-:W-:Y:S04]  /*45420*/  STL.64 [R1+0x350], R16 ;  /* 0x0003501001007387 */ /* 0x002fe80000100a00 */
[----:B------:R-:W-:Y:S04]  /*45430*/  STL.64 [R1+0x358], R18 ;  /* 0x0003581201007387 */ /* 0x000fe80000100a00 */
[----:B------:R-:W3:Y:S04]  /*45440*/  LDL.LU R29, [R1+0xd68] ;  /* 0x000d6800011d7983 */ /* 0x000ee80000300800 */
[----:B------:R-:W3:Y:S04]  /*45450*/  LDL.LU R30, [R1+0xb60] ;  /* 0x000b6000011e7983 */ /* 0x000ee80000300800 */
[----:B------:R-:W3:Y:S01]  /*45460*/  LDL.LU R31, [R1+0xb68] ;  /* 0x000b6800011f7983 */ /* 0x000ee20000300800 */
[----:B------:R-:W-:Y:S01]  /*45470*/  BAR.SYNC.DEFER_BLOCKING 0x0 ;  /* 0x0000000000007b1d */ /* 0x000fe20000010000 */
[----:B------:R-:W-:-:S02]  /*45480*/  IMAD.MOV.U32 R34, RZ, RZ, R109 ;  /* 0x000000ffff227224 */ /* 0x000fc400078e006d */
[----:B------:R-:W-:-:S05]  /*45490*/  IMAD.MOV.U32 R35, RZ, RZ, R111 ;  /* 0x000000ffff237224 */ /* 0x000fca00078e006f */
        /* <DEDUP_REMOVED lines=8> */
[----:B------:R-:W2:Y:S04]  /*45520*/  LDL.LU R34, [R1+0x760] ;  /* 0x0007600001227983 */ /* 0x000ea80000300800 */
[----:B------:R-:W2:Y:S04]  /*45530*/  LDL.LU R35, [R1+0x768] ;  /* 0x0007680001237983 */ /* 0x000ea80000300800 */
[----:B---3--:R1:W-:Y:S01]  /*45540*/  STSM.16.M88.4 [R155], R28 ;  /* 0x0000001c9b007844 */ /* 0x0083e20000000200 */
[----:B------:R-:W-:Y:S06]  /*45550*/  BAR.SYNC.DEFER_BLOCKING 0x0 ;  /* 0x0000000000007b1d */ /* 0x000fec0000010000 */
[----:B-1----:R-:W3:Y:S04]  /*45560*/  LDL.LU R28, [R1+0x560] ;  /* 0x00056000011c7983 */ /* 0x002ee80000300800 */
[----:B------:R-:W1:Y:S01]  /*45570*/  LDS.128 R16, [R24] ;  /* 0x0000000018107984 */ /* 0x000e620000000c00 */
        /* <DEDUP_REMOVED lines=258> */
[----:B-1----:R-:W-:Y:S04]  /*465a0*/  STL [R1+0x1b14], R251 ;  /* 0x001b14fb01007387 */ /* 0x002fe80000100800 */
        /* <DEDUP_REMOVED lines=14> */
[----:B---3--:R3:W-:Y:S02]  /*46690*/  STSM.16.M88.4 [R155], R28 ;  /* 0x0000001c9b007844 */ /* 0x0087e40000000200 */
[----:B------:R-:W-:Y:S06]  /*466a0*/  BAR.SYNC.DEFER_BLOCKING 0x0 ;  /* 0x0000000000007b1d */ /* 0x000fec0000010000 */
[----:B---3--:R-:W3:Y:S04]  /*466b0*/  LDL.LU R28, [R1+0x594] ;  /* 0x00059400011c7983 */ /* 0x008ee80000300800 */
[----:B------:R-:W3:Y:S04]  /*466c0*/  LDL.LU R29, [R1+0x59c] ;  /* 0x00059c00011d7983 */ /* 0x000ee80000300800 */
[----:B------:R-:W3:Y:S04]  /*466d0*/  LDL.LU R30, [R1+0x394] ;  /* 0x00039400011e7983 */ /* 0x000ee80000300800 */
[----:B------:R-:W3:Y:S04]  /*466e0*/  LDL.LU R31, [R1+0x39c] ;  /* 0x00039c00011f7983 */ /* 0x000ee80000300800 */
[----:B------:R-:W4:Y:S01]  /*466f0*/  LDS.128 R240, [R24] ;  /* 0x0000000018f07984 */ /* 0x000f220000000c00 */
[----:B------:R-:W-:Y:S06]  /*46700*/  BAR.SYNC.DEFER_BLOCKING 0x0 ;  /* 0x0000000000007b1d */ /* 0x000fec0000010000 */
[----:B--2---:R2:W-:Y:S02]  /*46710*/  STSM.16.M88.4 [R155], R32 ;  /* 0x000000209b007844 */ /* 0x0045e40000000200 */
[----:B------:R-:W-:Y:S06]  /*46720*/  BAR.SYNC.DEFER_BLOCKING 0x0 ;  /* 0x0000000000007b1d */ /* 0x000fec0000010000 */
[----:B--2---:R-:W2:Y:S04]  /*46730*/  LDL.LU R32, [R1+0x194] ;  /* 0x0001940001207983 */ /* 0x004ea80000300800 */
[----:B------:R-:W2:Y:S04]  /*46740*/  LDL.LU R33, [R1+0x19c] ;  /* 0x00019c0001217983 */ /* 0x000ea80000300800 */
[----:B------:R-:W4:Y:S01]  /*46750*/  LDS.128 R236, [R24] ;  /* 0x0000000018ec7984 */ /* 0x000f220000000c00 */
[----:B------:R-:W-:Y:S01]  /*46760*/  BAR.SYNC.DEFER_BLOCKING 0x0 ;  /* 0x0000000000007b1d */ /* 0x000fe20000010000 */
[----:B------:R-:W-:-:S02]  /*46770*/  IMAD.MOV.U32 R34, RZ, RZ, R125 ;  /* 0x000000ffff227224 */ /* 0x000fc400078e007d */
[----:B------:R-:W-:-:S03]  /*46780*/  IMAD.MOV.U32 R35, RZ, RZ, R127 ;  /* 0x000000ffff237224 */ /* 0x000fc600078e007f */
        /* <DEDUP_REMOVED lines=12> */
[----:B------:R-:W2:Y:S04]  /*46850*/  LDL.LU R34, [R1+0x7a0] ;  /* 0x0007a00001227983 */ /* 0x000ea80000300800 */
[----:B------:R-:W2:Y:S04]  /*46860*/  LDL.LU R35, [R1+0x7a8] ;  /* 0x0007a80001237983 */ /* 0x000ea80000300800 */
[----:B------:R-:W4:Y:S01]  /*46870*/  LDS.128 R228, [R24] ;  /* 0x0000000018e47984 */ /* 0x000f220000000c00 */
        /* <DEDUP_REMOVED lines=71> */
[----:B------:R-:W4:Y:S04]  /*46cf0*/  LDL.LU R36, [R1+0x1b0] ;  /* 0x0001b00001247983 */ /* 0x000f280000300800 */
[----:B------:R-:W4:Y:S04]  /*46d00*/  LDL.LU R37, [R1+0x1b8] ;  /* 0x0001b80001257983 */ /* 0x000f280000300800 */
[----:B------:R-:W1:Y:S01]  /*46d10*/  LDS.128 R192, [R24] ;  /* 0x0000000018c07984 */ /* 0x000e620000000c00 */
[----:B------:R-:W-:Y:S06]  /*46d20*/  BAR.SYNC.DEFER_BLOCKING 0x0 ;  /* 0x0000000000007b1d */ /* 0x000fec0000010000 */
[----:B--2---:R2:W-:Y:S02]  /*46d30*/  STSM.16.M88.4 [R155], R32 ;  /* 0x000000209b007844 */ /* 0x0045e40000000200 */
[----:B------:R-:W-:Y:S06]  /*46d40*/  BAR.SYNC.DEFER_BLOCKING 0x0 ;  /* 0x0000000000007b1d */ /* 0x000fec0000010000 */
[----:B--2---:R-:W2:Y:S04]  /*46d50*/  LDL.LU R32, [R1+0xdb4] ;  /* 0x000db40001207983 */ /* 0x004ea80000300800 */
        /* <DEDUP_REMOVED lines=10> */
[----:B------:R-:W1:Y:S01]  /*46e00*/  LDS.128 R184, [R24] ;  /* 0x0000000018b87984 */ /* 0x000e620000000c00 */
[----:B------:R-:W-:Y:S06]  /*46e10*/  BAR.SYNC.DEFER_BLOCKING 0x0 ;  /* 0x0000000000007b1d */ /* 0x000fec0000010000 */
[----:B------:R-:W3:Y:S04]  /*46e20*/  LDL.LU R31, [R1+0x7bc] ;  /* 0x0007bc00011f7983 */ /* 0x000ee80000300800 */
[----:B----4-:R-:W-:Y:S01]  /*46e30*/  STSM.16.M88.4 [R155], R36 ;  /* 0x000000249b007844 */ /* 0x010fe20000000200 */
[----:B------:R-:W-:Y:S06]  /*46e40*/  BAR.SYNC.DEFER_BLOCKING 0x0 ;  /* 0x0000000000007b1d */ /* 0x000fec0000010000 */
[----:B------:R-:W4:Y:S02]  /*46e50*/  LDS.128 R180, [R24] ;  /* 0x0000000018b47984 */ /* 0x000f240000000c00 */
        /* <DEDUP_REMOVED lines=22> */
[----:B------:R-:W-:-:S02]  /*46fc0*/  IMAD.MOV.U32 R30, RZ, RZ, R133 ;  /* 0x000000ffff1e7224 */ /* 0x000fc400078e0085 */
[----:B------:R-:W-:Y:S01]  /*46fd0*/  IMAD.MOV.U32 R31, RZ, RZ, R135 ;  /* 0x000000ffff1f7224 */ /* 0x000fe200078e0087 */
        /* <DEDUP_REMOVED lines=29> */
[----:B------:R-:W4:Y:S04]  /*471b0*/  LDL.LU R36, [R1+0x9c4] ;  /* 0x0009c40001247983 */ /* 0x000f280000300800 */
[----:B------:R-:W4:Y:S04]  /*471c0*/  LDL.LU R37, [R1+0x9cc] ;  /* 0x0009cc0001257983 */ /* 0x000f280000300800 */
[----:B------:R-:W4:Y:S04]  /*471d0*/  LDL.LU R38, [R1+0x7c4] ;  /* 0x0007c40001267983 */ /* 0x000f280000300800 */
[----:B------:R-:W4:Y:S04]  /*471e0*/  LDL.LU R39, [R1+0x7cc] ;  /* 0x0007cc0001277983 */ /* 0x000f280000300800 */
[----:B------:R-:W4:Y:S04]  /*471f0*/  LDL.LU R40, [R1+0x5c4] ;  /* 0x0005c40001287983 */ /* 0x000f280000300800 */
[----:B------:R-:W4:Y:S04]  /*47200*/  LDL.LU R41, [R1+0x5cc] ;  /* 0x0005cc0001297983 */ /* 0x000f280000300800 */
[----:B------:R-:W4:Y:S04]  /*47210*/  LDL.LU R42, [R1+0x3c4] ;  /* 0x0003c400012a7983 */ /* 0x000f280000300800 */
[----:B------:R-:W4:Y:S04]  /*47220*/  LDL.LU R43, [R1+0x3cc] ;  /* 0x0003cc00012b7983 */ /* 0x000f280000300800 */
[----:B------:R-:W1:Y:S01]  /*47230*/  LDS.128 R132, [R24] ;  /* 0x0000000018847984 */ /* 0x000e620000000c00 */
[----:B------:R-:W-:-:S02]  /*47240*/  IMAD.MOV.U32 R30, RZ, RZ, R136 ;  /* 0x000000ffff1e7224 */ /* 0x000fc400078e0088 */
[----:B------:R-:W-:Y:S01]  /*47250*/  IMAD.MOV.U32 R31, RZ, RZ, R138 ;  /* 0x000000ffff1f7224 */ /* 0x000fe200078e008a */
[----:B------:R-:W-:Y:S06]  /*47260*/  BAR.SYNC.DEFER_BLOCKING 0x0 ;  /* 0x0000000000007b1d */ /* 0x000fec0000010000 */
[----:B------:R-:W4:Y:S04]  /*47270*/  LDL.LU R44, [R1+0x1c4] ;  /* 0x0001c400012c7983 */ /* 0x000f280000300800 */
[----:B------:R-:W4:Y:S04]  /*47280*/  LDL.LU R45, [R1+0x1cc] ;  /* 0x0001cc00012d7983 */ /* 0x000f280000300800 */
[----:B------:R-:W4:Y:S04]  /*47290*/  LDL.LU R48, [R1+0xdd0] ;  /* 0x000dd00001307983 */ /* 0x000f280000300800 */
[----:B------:R-:W4:Y:S04]  /*472a0*/  LDL.LU R49, [R1+0xdd8] ;  /* 0x000dd80001317983 */ /* 0x000f280000300800 */
[----:B------:R-:W4:Y:S04]  /*472b0*/  LDL.LU R50, [R1+0xbd0] ;  /* 0x000bd00001327983 */ /* 0x000f280000300800 */
[----:B------:R-:W4:Y:S04]  /*472c0*/  LDL.LU R51, [R1+0xbd8] ;  /* 0x000bd80001337983 */ /* 0x000f280000300800 */
[----:B---3--:R-:W-:Y:S01]  /*472d0*/  STSM.16.M88.4 [R155], R28 ;  /* 0x0000001c9b007844 */ /* 0x008fe20000000200 */
[----:B------:R-:W-:Y:S06]  /*472e0*/  BAR.SYNC.DEFER_BLOCKING 0x0 ;  /* 0x0000000000007b1d */ /* 0x000fec0000010000 */
[----:B------:R-:W3:Y:S02]  /*472f0*/  LDS.128 R28, [R24] ;  /* 0x00000000181c7984 */ /* 0x000ee40000000c00 */
[----:B------:R-:W-:Y:S06]  /*47300*/  BAR.SYNC.DEFER_BLOCKING 0x0 ;  /* 0x0000000000007b1d */ /* 0x000fec0000010000 */
[----:B--2---:R-:W-:Y:S02]  /*47310*/  STSM.16.M88.4 [R155], R32 ;  /* 0x000000209b007844 */ /* 0x004fe40000000200 */
[----:B------:R-:W-:Y:S06]  /*47320*/  BAR.SYNC.DEFER_BLOCKING 0x0 ;  /* 0x0000000000007b1d */ /* 0x000fec0000010000 */
[----:B------:R-:W2:Y:S02]  /*47330*/  LDS.128 R32, [R24] ;  /* 0x0000000018207984 */ /* 0x000ea40000000c00 */
[----:B------:R-:W-:Y:S06]  /*47340*/  BAR.SYNC.DEFER_BLOCKING 0x0 ;  /* 0x0000000000007b1d */ /* 0x000fec0000010000 */
[----:B----4-:R-:W-:Y:S02]  /*47350*/  STSM.16.M88.4 [R155], R36 ;  /* 0x000000249b007844 */ /* 0x010fe40000000200 */
[----:B------:R-:W-:Y:S06]  /*47360*/  BAR.SYNC.DEFER_BLOCKING 0x0 ;  /* 0x0000000000007b1d */ /* 0x000fec0000010000 */
[----:B------:R-:W4:Y:S02]  /*47370*/  LDS.128 R36, [R24] ;  /* 0x0000000018247984 */ /* 0x000f240000000c00 */
[----:B------:R-:W-:Y:S06]  /*47380*/  BAR.SYNC.DEFER_BLOCKING 0x0 ;  /* 0x0000000000007b1d */ /* 0x000fec0000010000 */
[----:B------:R1:W-:Y:S02]  /*47390*/  STSM.16.M88.4 [R155], R40 ;  /* 0x000000289b007844 */ /* 0x0003e40000000200 */
[----:B------:R-:W-:Y:S06]  /*473a0*/  BAR.SYNC.DEFER_BLOCKING 0x0 ;  /* 0x0000000000007b1d */ /* 0x000fec0000010000 */
[----:B-1----:R-:W3:Y:S04]  /*473b0*/  LDL.LU R40, [R1+0x9d0] ;  /* 0x0009d00001287983 */ /* 0x002ee80000300800 */
[----:B------:R-:W3:Y:S04]  /*473c0*/  LDL.LU R41, [R1+0x9d8] ;  /* 0x0009d80001297983 */ /* 0x000ee80000300800 */
[----:B------:R-:W3:Y:S04]  /*473d0*/  LDL.LU R42, [R1+0x7d0] ;  /* 0x0007d000012a7983 */ /* 0x000ee80000300800 */
[----:B------:R-:W3:Y:S04]  /*473e0*/  LDL.LU R43, [R1+0x7d8] ;  /* 0x0007d800012b7983 */ /* 0x000ee80000300800 */
[----:B------:R-:W1:Y:S01]  /*473f0*/  LDS.128 R56, [R24] ;  /* 0x0000000018387984 */ /* 0x000e620000000c00 */
[----:B------:R-:W-:Y:S06]  /*47400*/  BAR.SYNC.DEFER_BLOCKING 0x0 ;  /* 0x0000000000007b1d */ /* 0x000fec0000010000 */
[----:B------:R-:W2:Y:S04]  /*47410*/  LDL.LU R60, [R1+0x5d0] ;  /* 0x0005d000013c7983 */ /* 0x000ea80000300800 */
[----:B------:R-:W2:Y:S04]  /*47420*/  LDL.LU R61, [R1+0x5d8] ;  /* 0x0005d800013d7983 */ /* 0x000ea80000300800 */
[----:B------:R-:W2:Y:S04]  /*47430*/  LDL.LU R62, [R1+0x3d0] ;  /* 0x0003d000013e7983 */ /* 0x000ea80000300800 */
[----:B------:R-:W2:Y:S04]  /*47440*/  LDL.LU R63, [R1+0x3d8] ;  /* 0x0003d800013f7983 */ /* 0x000ea80000300800 */
[----:B------:R-:W-:Y:S01]  /*47450*/  STSM.16.M88.4 [R155], R44 ;  /* 0x0000002c9b007844 */ /* 0x000fe20000000200 */
[----:B------:R-:W-:Y:S06]  /*47460*/  BAR.SYNC.DEFER_BLOCKING 0x0 ;  /* 0x0000000000007b1d */ /* 0x000fec0000010000 */
[----:B------:R-:W1:Y:S02]  /*47470*/  LDS.128 R52, [R24] ;  /* 0x0000000018347984 */ /* 0x000e640000000c00 */
[----:B------:R-:W-:Y:S06]  /*47480*/  BAR.SYNC.DEFER_BLOCKING 0x0 ;  /* 0x0000000000007b1d */ /* 0x000fec0000010000 */
[----:B------:R-:W-:Y:S02]  /*47490*/  STSM.16.M88.4 [R155], R48 ;  /* 0x000000309b007844 */ /* 0x000fe40000000200 */
[----:B------:R-:W-:Y:S06]  /*474a0*/  BAR.SYNC.DEFER_BLOCKING 0x0 ;  /* 0x0000000000007b1d */ /* 0x000fec0000010000 */
[----:B------:R-:W1:Y:S02]  /*474b0*/  LDS.128 R48, [R24] ;  /* 0x0000000018307984 */ /* 0x000e640000000c00 */
[----:B------:R-:W-:Y:S06]  /*474c0*/  BAR.SYNC.DEFER_BLOCKING 0x0 ;  /* 0x0000000000007b1d */ /* 0x000fec0000010000 */
[----:B---3--:R3:W-:Y:S02]  /*474d0*/  STSM.16.M88.4 [R155], R40 ;  /* 0x000000289b007844 */ /* 0x0087e40000000200 */
[----:B------:R-:W-:Y:S06]  /*474e0*/  BAR.SYNC.DEFER_BLOCKING 0x0 ;  /* 0x0000000000007b1d */ /* 0x000fec0000010000 */
[----:B---3--:R-:W3:Y:S04]  /*474f0*/  LDL.LU R40, [R1+0x1d0] ;  /* 0x0001d00001287983 */ /* 0x008ee80000300800 */
[----:B------:R-:W3:Y:S04]  /*47500*/  LDL.LU R41, [R1+0x1d8] ;  /* 0x0001d80001297983 */ /* 0x000ee80000300800 */
        /* <DEDUP_REMOVED lines=13> */
[----:B------:R-:W-:Y:S01]  /*475e0*/  BAR.SYNC.DEFER_BLOCKING 0x0 ;  /* 0x0000000000007b1d */ /* 0x000fe20000010000 */
[----:B------:R-:W-:-:S02]  /*475f0*/  IMAD.MOV.U32 R42, RZ, RZ, R140 ;  /* 0x000000ffff2a7224 */ /* 0x000fc400078e008c */
[----:B------:R-:W-:-:S03]  /*47600*/  IMAD.MOV.U32 R43, RZ, RZ, R142 ;  /* 0x000000ffff2b7224 */ /* 0x000fc600078e008e */
[----:B------:R-:W4:Y:S04]  /*47610*/  LDL.LU R76, [R1+0x1d4] ;  /* 0x0001d400014c7983 */ /* 0x000f280000300800 */
[----:B------:R-:W4:Y:S04]  /*47620*/  LDL.LU R77, [R1+0x1dc] ;  /* 0x0001dc00014d7983 */ /* 0x000f280000300800 */
[----:B------:R-:W4:Y:S04]  /*47630*/  LDL.LU R80, [R1+0xde0] ;  /* 0x000de00001507983 */ /* 0x000f280000300800 */
[----:B------:R-:W4:Y:S04]  /*47640*/  LDL.LU R81, [R1+0xde8] ;  /* 0x000de80001517983 */ /* 0x000f280000300800 */
[----:B--2---:R-:W-:Y:S01]  /*47650*/  STSM.16.M88.4 [R155], R60 ;  /* 0x0000003c9b007844 */ /* 0x004fe20000000200 */
[----:B------:R-:W-:Y:S06]  /*47660*/  BAR.SYNC.DEFER_BLOCKING 0x0 ;  /* 0x0000000000007b1d */ /* 0x000fec0000010000 */
[----:B------:R-:W2:Y:S04]  /*47670*/  LDL.LU R82, [R1+0xbe0] ;  /* 0x000be00001527983 */ /* 0x000ea80000300800 */
[----:B------:R-:W2:Y:S04]  /*47680*/  LDL.LU R83, [R1+0xbe8] ;  /* 0x000be80001537983 */ /* 0x000ea80000300800 */
[----:B------:R-:W1:Y:S01]  /*47690*/  LDS.128 R60, [R24] ;  /* 0x00000000183c7984 */ /* 0x000e620000000c00 */
[----:B------:R-:W-:Y:S06]  /*476a0*/  BAR.SYNC.DEFER_BLOCKING 0x0 ;  /* 0x0000000000007b1d */ /* 0x000fec0000010000 */
[----:B---3--:R-:W-:Y:S02]  /*476b0*/  STSM.16.M88.4 [R155], R40 ;  /* 0x000000289b007844 */ /* 0x008fe40000000200 */
[----:B------:R-:W-:Y:S06]  /*476c0*/  BAR.SYNC.DEFER_BLOCKING 0x0 ;  /* 0x0000000000007b1d */ /* 0x000fec0000010000 */
[----:B------:R-:W3:Y:S02]  /*476d0*/  LDS.128 R40, [R24] ;  /* 0x0000000018287984 */ /* 0x000ee40000000c00 */
[----:B------:R-:W-:Y:S06]  /*476e0*/  BAR.SYNC.DEFER_BLOCKING 0x0 ;  /* 0x0000000000007b1d */ /* 0x000fec0000010000 */
[----:B----4-:R-:W-:Y:S02]  /*476f0*/  STSM.16.M88.4 [R155], R64 ;  /* 0x000000409b007844 */ /* 0x010fe40000000200 */
[----:B------:R-:W-:Y:S06]  /*47700*/  BAR.SYNC.DEFER_BLOCKING 0x0 ;  /* 0x0000000000007b1d */ /* 0x000fec0000010000 */
[----:B------:R-:W4:Y:S02]  /*47710*/  LDS.128 R64, [R24] ;  /* 0x0000000018407984 */ /* 0x000f240000000c00 */
[----:B------:R-:W-:Y:S06]  /*47720*/  BAR.SYNC.DEFER_BLOCKING 0x0 ;  /* 0x0000000000007b1d */ /* 0x000fec0000010000 */
[----:B------:R-:W-:Y:S02]  /*47730*/  STSM.16.M88.4 [R155], R68 ;  /* 0x000000449b007844 */ /* 0x000fe40000000200 */
        /* <DEDUP_REMOVED lines=11> */
[----:B------:R-:W4:Y:S04]  /*477f0*/  LDL.LU R92, [R1+0x5e0] ;  /* 0x0005e000015c7983 */ /* 0x000f280000300800 */
[----:B------:R-:W4:Y:S04]  /*47800*/  LDL.LU R93, [R1+0x5e8] ;  /* 0x0005e800015d7983 */ /* 0x000f280000300800 */
[----:B------:R-:W4:Y:S04]  /*47810*/  LDL.LU R94, [R1+0x3e0] ;  /* 0x0003e000015e7983 */ /* 0x000f280000300800 */
[----:B------:R-:W4:Y:S04]  /*47820*/  LDL.LU R95, [R1+0x3e8] ;  /* 0x0003e800015f7983 */ /* 0x000f280000300800 */
[----:B------:R-:W-:Y:S01]  /*47830*/  STSM.16.M88.4 [R155], R76 ;  /* 0x0000004c9b007844 */ /* 0x000fe20000000200 */
[----:B------:R-:W-:Y:S06]  /*47840*/  BAR.SYNC.DEFER_BLOCKING 0x0 ;  /* 0x0000000000007b1d */ /* 0x000fec0000010000 */
[----:B------:R-:W1:Y:S02]  /*47850*/  LDS.128 R88, [R24] ;  /* 0x0000000018587984 */ /* 0x000e640000000c00 */
[----:B------:R-:W-:Y:S06]  /*47860*/  BAR.SYNC.DEFER_BLOCKING 0x0 ;  /* 0x0000000000007b1d */ /* 0x000fec0000010000 */
[----:B--2---:R-:W-:Y:S02]  /*47870*/  STSM.16.M88.4 [R155], R80 ;  /* 0x000000509b007844 */ /* 0x004fe40000000200 */
[----:B------:R-:W-:Y:S06]  /*47880*/  BAR.SYNC.DEFER_BLOCKING 0x0 ;  /* 0x0000000000007b1d */ /* 0x000fec0000010000 */
[----:B------:R-:W2:Y:S02]  /*47890*/  LDS.128 R76, [R24] ;  /* 0x00000000184c7984 */ /* 0x000ea40000000c00 */
[----:B------:R-:W-:Y:S06]  /*478a0*/  BAR.SYNC.DEFER_BLOCKING 0x0 ;  /* 0x0000000000007b1d */ /* 0x000fec0000010000 */
[----:B---3--:R3:W-:Y:S02]  /*478b0*/  STSM.16.M88.4 [R155], R72 ;  /* 0x000000489b007844 */ /* 0x0087e40000000200 */
[----:B------:R-:W-:Y:S06]  /*478c0*/  BAR.SYNC.DEFER_BLOCKING 0x0 ;  /* 0x0000000000007b1d */ /* 0x000fec0000010000 */
[----:B---3--:R-:W3:Y:S04]  /*478d0*/  LDL.LU R72, [R1+0x1e0] ;  /* 0x0001e00001487983 */ /* 0x008ee80000300800 */
[----:B------:R-:W3:Y:S04]  /*478e0*/  LDL.LU R73, [R1+0x1e8] ;  /* 0x0001e80001497983 */ /* 0x000ee80000300800 */
[----:B------:R-:W2:Y:S04]  /*478f0*/  LDL.LU R96, [R1+0xde4] ;  /* 0x000de40001607983 */ /* 0x000ea80000300800 */
        /* <DEDUP_REMOVED lines=13> */
[----:B------:R-:W1:Y:S01]  /*479d0*/  LDS.128 R80, [R24] ;  /* 0x0000000018507984 */ /* 0x000e620000000c00 */
[----:B------:R-:W-:Y:S06]  /*479e0*/  BAR.SYNC.DEFER_BLOCKING 0x0 ;  /* 0x0000000000007b1d */ /* 0x000fec0000010000 */
[----:B------:R-:W2:Y:S04]  /*479f0*/  LDL.LU R112, [R1+0xdf0] ;  /* 0x000df00001707983 */ /* 0x000ea80000300800 */
[----:B------:R-:W2:Y:S04]  /*47a00*/  LDL.LU R113, [R1+0xdf8] ;  /* 0x000df80001717983 */ /* 0x000ea80000300800 */
[----:B------:R-:W2:Y:S04]  /*47a10*/  LDL.LU R114, [R1+0xbf0] ;  /* 0x000bf00001727983 */ /* 0x000ea80000300800 */
[----:B------:R-:W2:Y:S04]  /*47a20*/  LDL.LU R115, [R1+0xbf8] ;  /* 0x000bf80001737983 */ /* 0x000ea80000300800 */
[----:B----4-:R-:W-:Y:S01]  /*47a30*/  STSM.16.M88.4 [R155], R92 ;  /* 0x0000005c9b007844 */ /* 0x010fe20000000200 */
[----:B------:R-:W-:Y:S01]  /*47a40*/  BAR.SYNC.DEFER_BLOCKING 0x0 ;  /* 0x0000000000007b1d */ /* 0x000fe20000010000 */
[----:B------:R-:W-:-:S02]  /*47a50*/  IMAD.MOV.U32 R74, RZ, RZ, R144 ;  /* 0x000000ffff4a7224 */ /* 0x000fc400078e0090 */
[----:B------:R-:W-:-:S03]  /*47a60*/  IMAD.MOV.U32 R75, RZ, RZ, R146 ;  /* 0x000000ffff4b7224 */ /* 0x000fc600078e0092 */
[----:B------:R-:W4:Y:S04]  /*47a70*/  LDL.LU R116, [R1+0x9f0] ;  /* 0x0009f00001747983 */ /* 0x000f280000300800 */
[----:B------:R-:W4:Y:S04]  /*47a80*/  LDL.LU R117, [R1+0x9f8] ;  /* 0x0009f80001757983 */ /* 0x000f280000300800 */
[----:B------:R-:W4:Y:S04]  /*47a90*/  LDL.LU R118, [R1+0x7f0] ;  /* 0x0007f00001767983 */ /* 0x000f280000300800 */
[----:B------:R-:W4:Y:S04]  /*47aa0*/  LDL.LU R119, [R1+0x7f8] ;  /* 0x0007f80001777983 */ /* 0x000f280000300800 */
[----:B------:R-:W1:Y:S01]  /*47ab0*/  LDS.128 R92, [R24] ;  /* 0x00000000185c7984 */ /* 0x000e620000000c00 */
[----:B------:R-:W-:Y:S01]  /*47ac0*/  BAR.SYNC.DEFER_BLOCKING 0x0 ;  /* 0x0000000000007b1d */ /* 0x000fe20000010000 */
[----:B------:R-:W-:-:S05]  /*47ad0*/  IMAD.MOV.U32 R111, RZ, RZ, R147 ;  /* 0x000000ffff6f7224 */ /* 0x000fca00078e0093 */
        /* <DEDUP_REMOVED lines=12> */
[----:B------:R-:W-:Y:S02]  /*47ba0*/  STSM.16.M88.4 [R155], R100 ;  /* 0x000000649b007844 */ /* 0x000fe40000000200 */
        /* <DEDUP_REMOVED lines=15> */
[----:B----4-:R4:W-:Y:S02]  /*47ca0*/  STSM.16.M88.4 [R155], R116 ;  /* 0x000000749b007844 */ /* 0x0109e40000000200 */
[----:B------:R-:W-:Y:S06]  /*47cb0*/  BAR.SYNC.DEFER_BLOCKING 0x0 ;  /* 0x0000000000007b1d */ /* 0x000fec0000010000 */
[----:B----4-:R-:W4:Y:S04]  /*47cc0*/  LDL.LU R116, [R1+0x1f0] ;  /* 0x0001f00001747983 */ /* 0x010f280000300800 */
[----:B------:R-:W4:Y:S04]  /*47cd0*/  LDL.LU R117, [R1+0x1f8] ;  /* 0x0001f80001757983 */ /* 0x000f280000300800 */
[----:B------:R-:W3:Y:S04]  /*47ce0*/  LDL.LU R128, [R1+0xdf4] ;  /* 0x000df40001807983 */ /* 0x000ee80000300800 */
[----:B------:R-:W3:Y:S04]  /*47cf0*/  LDL.LU R129, [R1+0xdfc] ;  /* 0x000dfc0001817983 */ /* 0x000ee80000300800 */
[----:B------:R-:W3:Y:S04]  /*47d00*/  LDL.LU R130, [R1+0xbf4] ;  /* 0x000bf40001827983 */ /* 0x000ee80000300800 */
        /* <DEDUP_REMOVED lines=12> */
[----:B------:R-:W-:Y:S01]  /*47dd0*/  BAR.SYNC.DEFER_BLOCKING 0x0 ;  /* 0x0000000000007b1d */ /* 0x000fe20000010000 */
[----:B------:R-:W-:-:S02]  /*47de0*/  IMAD.MOV.U32 R118, RZ, RZ, R148 ;  /* 0x000000ffff767224 */ /* 0x000fc400078e0094 */
[----:B------:R-:W-:-:S03]  /*47df0*/  IMAD.MOV.U32 R119, RZ, RZ, R150 ;  /* 0x000000ffff777224 */ /* 0x000fc600078e0096 */
[----:B------:R-:W2:Y:S04]  /*47e00*/  LDL.LU R18, [R1+0xc00] ;  /* 0x000c000001127983 */ /* 0x000ea80000300800 */
[----:B------:R-:W-:Y:S01]  /*47e10*/  STSM.16.M88.4 [R155], R124 ;  /* 0x0000007c9b007844 */ /* 0x000fe20000000200 */
[----:B------:R-:W-:Y:S06]  /*47e20*/  BAR.SYNC.DEFER_BLOCKING 0x0 ;  /* 0x0000000000007b1d */ /* 0x000fec0000010000 */
[----:B------:R-:W1:Y:S02]  /*47e30*/  LDS.128 R124, [R24] ;  /* 0x00000000187c7984 */ /* 0x000e640000000c00 */
[----:B------:R-:W-:Y:S06]  /*47e40*/  BAR.SYNC.DEFER_BLOCKING 0x0 ;  /* 0x0000000000007b1d */ /* 0x000fec0000010000 */
[----:B----4-:R-:W-:Y:S02]  /*47e50*/  STSM.16.M88.4 [R155], R116 ;  /* 0x000000749b007844 */ /* 0x010fe40000000200 */
[----:B------:R-:W-:Y:S06]  /*47e60*/  BAR.SYNC.DEFER_BLOCKING 0x0 ;  /* 0x0000000000007b1d */ /* 0x000fec0000010000 */
[----:B------:R-:W4:Y:S02]  /*47e70*/  LDS.128 R116, [R24] ;  /* 0x0000000018747984 */ /* 0x000f240000000c00 */
[----:B------:R-:W-:Y:S06]  /*47e80*/  BAR.SYNC.DEFER_BLOCKING 0x0 ;  /* 0x0000000000007b1d */ /* 0x000fec0000010000 */
[----:B---3--:R-:W-:Y:S02]  /*47e90*/  STSM.16.M88.4 [R155], R128 ;  /* 0x000000809b007844 */ /* 0x008fe40000000200 */
[----:B------:R-:W-:Y:S06]  /*47ea0*/  BAR.SYNC.DEFER_BLOCKING 0x0 ;  /* 0x0000000000007b1d */ /* 0x000fec0000010000 */
[----:B------:R-:W3:Y:S02]  /*47eb0*/  LDS.128 R128, [R24] ;  /* 0x0000000018807984 */ /* 0x000ee40000000c00 */
[----:B------:R-:W-:Y:S06]  /*47ec0*/  BAR.SYNC.DEFER_BLOCKING 0x0 ;  /* 0x0000000000007b1d */ /* 0x000fec0000010000 */
[----:B--2---:R-:W-:Y:S02]  /*47ed0*/  STSM.16.M88.4 [R155], R136 ;  /* 0x000000889b007844 */ /* 0x004fe40000000200 */
[----:B------:R-:W-:Y:S06]  /*47ee0*/  BAR.SYNC.DEFER_BLOCKING 0x0 ;  /* 0x0000000000007b1d */ /* 0x000fec0000010000 */
[----:B------:R-:W2:Y:S02]  /*47ef0*/  LDS.128 R136, [R24] ;  /* 0x0000000018887984 */ /* 0x000ea40000000c00 */
[----:B------:R-:W-:Y:S06]  /*47f00*/  BAR.SYNC.DEFER_BLOCKING 0x0 ;  /* 0x0000000000007b1d */ /* 0x000fec0000010000 */
[----:B------:R1:W-:Y:S02]  /*47f10*/  STSM.16.M88.4 [R155], R140 ;  /* 0x0000008c9b007844 */ /* 0x0003e40000000200 */
[----:B------:R-:W-:Y:S06]  /*47f20*/  BAR.SYNC.DEFER_BLOCKING 0x0 ;  /* 0x0000000000007b1d */ /* 0x000fec0000010000 */
[----:B-1----:R-:W4:Y:S04]  /*47f30*/  LDL.LU R140, [R1+0x1f4] ;  /* 0x0001f400018c7983 */ /* 0x002f280000300800 */
[----:B------:R-:W4:Y:S04]  /*47f40*/  LDL.LU R141, [R1+0x1fc] ;  /* 0x0001fc00018d7983 */ /* 0x000f280000300800 */
[----:B------:R-:W3:Y:S04]  /*47f50*/  LDL.LU R19, [R1+0xa00] ;  /* 0x000a000001137983 */ /* 0x000ee80000300800 */
[----:B------:R-:W2:Y:S04]  /*47f60*/  LDL.LU R14, [R1+0x600] ;  /* 0x00060000010e7983 */ /* 0x000ea80000300800 */
[----:B------:R-:W1:Y:S01]  /*47f70*/  LDS.128 R144, [R24] ;  /* 0x0000000018907984 */ /* 0x000e620000000c00 */
[----:B------:R-:W-:-:S02]  /*47f80*/  IMAD.MOV.U32 R142, RZ, RZ, R149 ;  /* 0x000000ffff8e7224 */ /* 0x000fc400078e0095 */
[----:B------:R-:W-:Y:S01]  /*47f90*/  IMAD.MOV.U32 R143, RZ, RZ, R151 ;  /* 0x000000ffff8f7224 */ /* 0x000fe200078e0097 */
[----:B------:R-:W-:Y:S01]  /*47fa0*/  BAR.SYNC.DEFER_BLOCKING 0x0 ;  /* 0x0000000000007b1d */ /* 0x000fe20000010000 */
[C---:B------:R-:W-:Y:S01]  /*47fb0*/  ISETP.LT.AND P5, PT, R22.reuse, UR4, !P5 ;  /* 0x0000000416007c0c */ /* 0x040fe2000efa1270 */
[----:B------:R-:W-:-:S04]  /*47fc0*/  IMAD R16, R22, UR10, RZ ;  /* 0x0000000a16107c24 */ /* 0x000fc8000f8e02ff */
[----:B------:R-:W-:Y:S01]  /*47fd0*/  IMAD.WIDE R26, R16, 0x4, R2 ;  /* 0x00000004101a7825 */ /* 0x000fe200078e0202 */
[----:B------:R-:W-:Y:S01]  /*47fe0*/  ULDC UR4, c[0x0][0x228] ;  /* 0x00008a0000047ab9 */ /* 0x000fe20000000800 */
[----:B------:R-:W-:Y:S01]  /*47ff0*/  ULDC UR10, c[0x0][0x248] ;  /* 0x00009200000a7ab9 */ /* 0x000fe20000000800 */
[----:B----4-:R-:W-:Y:S01]  /*48000*/  STSM.16.M88.4 [R155], R140 ;  /* 0x0000008c9b007844 */ /* 0x010fe20000000200 */
[----:B------:R-:W-:Y:S06]  /*48010*/  BAR.SYNC.DEFER_BLOCKING 0x0 ;  /* 0x0000000000007b1d */ /* 0x000fec0000010000 */
[----:B------:R4:W-:Y:S04]  /*48020*/  @P5 STG.E desc[UR8][R26.64], R13 ;  /* 0x0000000d1a005986 */ /* 0x0009e8000c101908 */
[----:B----4-:R-:W4:Y:S01]  /*48030*/  LDL.LU R13, [R1+0x400] ;  /* 0x00040000010d7983 */ /* 0x010f220000300800 */
[----:B------:R-:W-:-:S03]  /*48040*/  ISETP.GE.AND P5, PT, R22, UR7, PT ;  /* 0x0000000716007c0c */ /* 0x000fc6000bfa6270 */
[----:B------:R-:W4:Y:S01]  /*48050*/  LDL.LU R17, [R1+0x200] ;  /* 0x0002000001117983 */ /* 0x000f220000300800 */
[----:B------:R-:W-:Y:S01]  /*48060*/  ISETP.LT.AND P6, PT, R152, UR4, !P5 ;  /* 0x0000000498007c0c */ /* 0x000fe2000efc1270 */
[----:B------:R-:W-:-:S12]  /*48070*/  IMAD.WIDE R26, R16, 0x4, R4 ;  /* 0x00000004101a7825 */ /* 0x000fd800078e0204 */
[----:B------:R1:W-:Y:S01]  /*48080*/  @P6 STG.E desc[UR8][R26.64], R15 ;  /* 0x0000000f1a006986 */ /* 0x0003e2000c101908 */
[----:B------:R-:W-:Y:S01]  /*48090*/  ISETP.LT.AND P6, PT, R154, UR5, !P5 ;  /* 0x000000059a007c0c */ /* 0x000fe2000efc1270 */
[----:B------:R-:W-:Y:S02]  /*480a0*/  VIADD R140, R22, 0x1 ;  /* 0x00000001168c7836 */ /* 0x000fe40000000000 */
[----:B-1----:R-:W4:Y:S01]  /*480b0*/  LDL.LU R15, [R1] ;  /* 0x00000000010f7983 */ /* 0x002f220000300800 */
[----:B------:R-:W-:Y:S01]  /*480c0*/  ISETP.LT.AND P5, PT, R153, UR6, !P5 ;  /* 0x0000000699007c0c */ /* 0x000fe2000efa1270 */
[----:B------:R-:W-:Y:S01]  /*480d0*/  IMAD.WIDE R26, R16, 0x4, R6 ;  /* 0x00000004101a7825 */ /* 0x000fe200078e0206 */
[----:B------:R-:W-:Y:S01]  /*480e0*/  ULDC.64 UR6, c[0x0][0x228] ;  /* 0x00008a0000067ab9 */ /* 0x000fe20000000a00 */
[----:B------:R-:W-:-:S06]  /*480f0*/  ULDC UR5, c[0x0][0x228] ;  /* 0x00008a0000057ab9 */ /* 0x000fcc0000000800 */
[----:B------:R1:W-:Y:S02]  /*48100*/  @P6 STG.E desc[UR8][R26.64], R18 ;  /* 0x000000121a006986 */ /* 0x0003e4000c101908 */
[----:B-1----:R-:W-:Y:S02]  /*48110*/  IMAD.WIDE R26, R16, 0x4, R8 ;  /* 0x00000004101a7825 */ /* 0x002fe400078e0208 */
[----:B------:R-:W4:Y:S04]  /*48120*/  LDL.LU R18, [R1+0x1164] ;  /* 0x0011640001127983 */ /* 0x000f280000300800 */
[----:B---3--:R1:W-:Y:S01]  /*48130*/  @P5 STG.E desc[UR8][R26.64], R19 ;  /* 0x000000131a005986 */ /* 0x0083e2000c101908 */
[----:B------:R-:W-:-:S03]  /*48140*/  ISETP.GE.AND P5, PT, R140, UR7, PT ;  /* 0x000000078c007c0c */ /* 0x000fc6000bfa6270 */
[----:B------:R-:W3:Y:S01]  /*48150*/  LDL.LU R20, [R1+0xe14] ;  /* 0x000e140001147983 */ /* 0x000ee20000300800 */
[C---:B------:R-:W-:Y:S01]  /*48160*/  IMAD R16, R22.reuse, UR11, RZ ;  /* 0x0000000b16107c24 */ /* 0x040fe2000f8e02ff */
[----:B------:R-:W-:Y:S01]  /*48170*/  ISETP.LT.AND P6, PT, R23, UR5, !P5 ;  /* 0x0000000517007c0c */ /* 0x000fe2000efc1270 */
[----:B------:R-:W-:Y:S01]  /*48180*/  ULDC UR5, c[0x0][0x228] ;  /* 0x00008a0000057ab9 */ /* 0x000fe20000000800 */
[----:B------:R-:W-:Y:S01]  /*48190*/  VIADD R140, R22, 0x2 ;  /* 0x00000002168c7836 */ /* 0x000fe20000000000 */
[----:B------:R-:W-:Y:S01]  /*481a0*/  ULDC UR11, c[0x0][0x248] ;  /* 0x00009200000b7ab9 */ /* 0x000fe20000000800 */
[----:B------:R-:W-:Y:S01]  /*481b0*/  VIADD R16, R16, UR10 ;  /* 0x0000000a10107c36 */ /* 0x000fe20008000000 */
[----:B------:R-:W-:-:S03]  /*481c0*/  ULDC UR10, c[0x0][0x248] ;  /* 0x00009200000a7ab9 */ /* 0x000fc60000000800 */
[----:B-1----:R-:W-:-:S05]  /*481d0*/  IMAD.WIDE R26, R16, 0x4, R2 ;  /* 0x00000004101a7825 */ /* 0x002fca00078e0202 */
[----:B--2---:R1:W-:Y:S04]  /*481e0*/  @P6 STG.E desc[UR8][R26.64], R14 ;  /* 0x0000000e1a006986 */ /* 0x0043e8000c101908 */
[----:B-1----:R-:W2:Y:S01]  /*481f0*/  LDL.LU R14, [R1+0xe04] ;  /* 0x000e0400010e7983 */ /* 0x002ea20000300800 */
[----:B------:R-:W-:Y:S01]  /*48200*/  ISETP.LT.AND P6, PT, R152, UR5, !P5 ;  /* 0x0000000598007c0c */ /* 0x000fe2000efc1270 */
[----:B------:R-:W-:Y:S01]  /*48210*/  IMAD.WIDE R26, R16, 0x4, R4 ;  /* 0x00000004101a7825 */ /* 0x000fe200078e0204 */
[----:B------:R-:W-:Y:S01]  /*48220*/  ULDC UR5, c[0x0][0x228] ;  /* 0x00008a0000057ab9 */ /* 0x000fe20000000800 */
[----:B------:R-:W2:Y:S10]  /*48230*/  LDL.LU R21, [R1+0xc04] ;  /* 0x000c040001157983 */ /* 0x000eb40000300800 */
[----:B----4-:R1:W-:Y:S04]  /*48240*/  @P6 STG.E desc[UR8][R26.64], R13 ;  /* 0x0000000d1a006986 */ /* 0x0103e8000c101908 */
[----:B-1----:R-:W4:Y:S01]  /*48250*/  LDL.LU R13, [R1+0xa04] ;  /* 0x000a0400010d7983 */ /* 0x002f220000300800 */
[----:B------:R-:W-:Y:S01]  /*48260*/  ISETP.LT.AND P6, PT, R154, UR5, !P5 ;  /* 0x000000059a007c0c */ /* 0x000fe2000efc1270 */
[----:B------:R-:W-:Y:S01]  /*48270*/  IMAD.WIDE R26, R16, 0x4, R6 ;  /* 0x00000004101a7825 */ /* 0x000fe200078e0206 */
[----:B------:R-:W-:Y:S01]  /*48280*/  ISETP.LT.AND P5, PT, R153, UR6, !P5 ;  /* 0x0000000699007c0c */ /* 0x000fe2000efa1270 */
[----:B------:R-:W-:Y:S01]  /*48290*/  ULDC UR5, c[0x0][0x22c] ;  /* 0x00008b0000057ab9 */ /* 0x000fe20000000800 */
[----:B------:R-:W-:-:S09]  /*482a0*/  ULDC UR6, c[0x0][0x228] ;  /* 0x00008a0000067ab9 */ /* 0x000fd20000000800 */
[----:B------:R1:W-:Y:S04]  /*482b0*/  @P6 STG.E desc[UR8][R26.64], R17 ;  /* 0x000000111a006986 */ /* 0x0003e8000c101908 */
[----:B-1----:R-:W4:Y:S04]  /*482c0*/  LDL.LU R17, [R1+0x10a8] ;  /* 0x0010a80001117983 */ /* 0x002f280000300800 */
[----:B------:R-:W4:Y:S01]  /*482d0*/  LDL.LU R19, [R1+0x604] ;  /* 0x0006040001137983 */ /* 0x000f220000300800 */
[----:B------:R-:W-:-:S05]  /*482e0*/  IMAD.WIDE R26, R16, 0x4, R8 ;  /* 0x00000004101a7825 */ /* 0x000fca00078e0208 */
[----:B------:R1:W-:Y:S01]  /*482f0*/  @P5 STG.E desc[UR8][R26.64], R15 ;  /* 0x0000000f1a005986 */ /* 0x0003e2000c101908 */
[----:B------:R-:W-:Y:S01]  /*48300*/  IMAD R16, R22, UR12, RZ ;  /* 0x0000000c16107c24 */ /* 0x000fe2000f8e02ff */
[----:B------:R-:W-:Y:S01]  /*48310*/  ISETP.GE.AND P5, PT, R140, UR5, PT ;  /* 0x000000058c007c0c */ /* 0x000fe2000bfa6270 */
[----:B------:R-:W-:Y:S01]  /*48320*/  ULDC UR5, c[0x0][0x228] ;  /* 0x00008a0000057ab9 */ /* 0x000fe20000000800 */
[----:B-1----:R-:W4:Y:S01]  /*48330*/  LDL.LU R15, [R1+0x404] ;  /* 0x00040400010f7983 */ /* 0x002f220000300800 */
[----:B------:R-:W-:Y:S01]  /*48340*/  VIADD R16, R16, UR11 ;  /* 0x0000000b10107c36 */ /* 0x000fe20008000000 */
[----:B------:R-:W-:Y:S01]  /*48350*/  ISETP.LT.AND P6, PT, R23, UR6, !P5 ;  /* 0x0000000617007c0c */ /* 0x000fe2000efc1270 */
[----:B------:R-:W-:Y:S01]  /*48360*/  VIADD R140, R22, 0x3 ;  /* 0x00000003168c7836 */ /* 0x000fe20000000000 */
[----:B------:R-:W-:Y:S01]  /*48370*/  ULDC UR6, c[0x0][0x228] ;  /* 0x00008a0000067ab9 */ /* 0x000fe20000000800 */
[----:B------:R-:W-:-:S04]  /*48380*/  VIADD R16, R16, UR10 ;  /* 0x0000000a10107c36 */ /* 0x000fc80008000000 */
[----:B------:R-:W-:-:S06]  /*48390*/  IMAD.WIDE R26, R16, 0x4, R2 ;  /* 0x00000004101a7825 */ /* 0x000fcc00078e0202 */
[----:B---3--:R1:W-:Y:S01]  /*483a0*/  @P6 STG.E desc[UR8][R26.64], R20 ;  /* 0x000000141a006986 */ /* 0x0083e2000c101908 */
[----:B------:R-:W-:Y:S01]  /*483b0*/  ISETP.LT.AND P6, PT, R152, UR5, !P5 ;  /* 0x0000000598007c0c */ /* 0x000fe2000efc1270 */
[----:B------:R-:W-:Y:S02]  /*483c0*/  ULDC UR5, c[0x0][0x228] ;  /* 0x00008a0000057ab9 */ /* 0x000fe40000000800 */
[----:B-1----:R-:W3:Y:S01]  /*483d0*/  LDL.LU R20, [R1+0x204] ;  /* 0x0002040001147983 */ /* 0x002ee20000300800 */
[----:B------:R-:W-:-:S09]  /*483e0*/  IMAD.WIDE R26, R16, 0x4, R4 ;  /* 0x00000004101a7825 */ /* 0x000fd200078e0204 */
[----:B--2---:R1:W-:Y:S04]  /*483f0*/  @P6 STG.E desc[UR8][R26.64], R14 ;  /* 0x0000000e1a006986 */ /* 0x0043e8000c101908 */
[----:B-1----:R-:W2:Y:S01]  /*48400*/  LDL.LU R14, [R1+0x4] ;  /* 0x00000400010e7983 */ /* 0x002ea20000300800 */
[----:B------:R-:W-:Y:S01]  /*48410*/  ISETP.LT.AND P6, PT, R154, UR5, !P5 ;  /* 0x000000059a007c0c */ /* 0x000fe2000efc1270 */
[----:B------:R-:W-:Y:S01]  /*48420*/  IMAD.WIDE R26, R16, 0x4, R6 ;  /* 0x00000004101a7825 */ /* 0x000fe200078e0206 */
[----:B------:R-:W-:Y:S02]  /*48430*/  ULDC UR5, c[0x0][0x228] ;  /* 0x00008a0000057ab9 */ /* 0x000fe40000000800 */
[----:B------:R-:W-:Y:S01]  /*48440*/  ISETP.LT.AND P5, PT, R153, UR5, !P5 ;  /* 0x0000000599007c0c */ /* 0x000fe2000efa1270 */
[----:B------:R-:W-:-:S08]  /*48450*/  ULDC UR5, c[0x0][0x22c] ;  /* 0x00008b0000057ab9 */ /* 0x000fd00000000800 */
[----:B------:R1:W-:Y:S02]  /*48460*/  @P6 STG.E desc[UR8][R26.64], R21 ;  /* 0x000000151a006986 */ /* 0x0003e4000c101908 */
[----:B-1----:R-:W-:Y:S02]  /*48470*/  IMAD.WIDE R26, R16, 0x4, R8 ;  /* 0x00000004101a7825 */ /* 0x002fe400078e0208 */
[----:B------:R-:W2:Y:S04]  /*48480*/  LDL.LU R16, [R1+0xe18] ;  /* 0x000e180001107983 */ /* 0x000ea80000300800 */
[----:B----4-:R1:W-:Y:S01]  /*48490*/  @P5 STG.E desc[UR8][R26.64], R13 ;  /* 0x0000000d1a005986 */ /* 0x0103e2000c101908 */
[----:B------:R-:W-:Y:S01]  /*484a0*/  ISETP.GE.AND P5, PT, R140, UR5, PT ;  /* 0x000000058c007c0c */ /* 0x000fe2000bfa6270 */
[----:B------:R-:W-:-:S02]  /*484b0*/  ULDC UR5, c[0x0][0x228] ;  /* 0x00008a0000057ab9 */ /* 0x000fc40000000800 */
[----:B-1----:R-:W4:Y:S01]  /*484c0*/  LDL.LU R13, [R1+0xe08] ;  /* 0x000e0800010d7983 */ /* 0x002f220000300800 */
[----:B------:R-:W-:Y:S01]  /*484d0*/  ISETP.LT.AND P6, PT, R23, UR6, !P5 ;  /* 0x0000000617007c0c */ /* 0x000fe2000efc1270 */
[----:B------:R-:W-:Y:S01]  /*484e0*/  IMAD.WIDE R26, R18, 0x4, R2 ;  /* 0x00000004121a7825 */ /* 0x000fe200078e0202 */
[----:B------:R-:W-:-:S11]  /*484f0*/  ULDC.64 UR6, c[0x0][0x228] ;  /* 0x00008a0000067ab9 */ /* 0x000fd60000000a00 */
[----:B------:R1:W-:Y:S01]  /*48500*/  @P6 STG.E desc[UR8][R26.64], R19 ;  /* 0x000000131a006986 */ /* 0x0003e2000c101908 */
[----:B------:R-:W-:Y:S01]  /*48510*/  ISETP.LT.AND P6, PT, R152, UR5, !P5 ;  /* 0x0000000598007c0c */ /* 0x000fe2000efc1270 */
[----:B------:R-:W-:Y:S02]  /*48520*/  ULDC UR5, c[0x0][0x228] ;  /* 0x00008a0000057ab9 */ /* 0x000fe40000000800 */
[----:B-1----:R-:W4:Y:S01]  /*48530*/  LDL.LU R19, [R1+0xc08] ;  /* 0x000c080001137983 */ /* 0x002f220000300800 */
[----:B------:R-:W-:-:S09]  /*48540*/  IMAD.WIDE R26, R18, 0x4, R4 ;  /* 0x00000004121a7825 */ /* 0x000fd200078e0204 */
[----:B------:R1:W-:Y:S04]  /*48550*/  @P6 STG.E desc[UR8][R26.64], R15 ;  /* 0x0000000f1a006986 */ /* 0x0003e8000c101908 */
[----:B-1----:R-:W4:Y:S01]  /*48560*/  LDL.LU R15, [R1+0xa08] ;  /* 0x000a0800010f7983 */ /* 0x002f220000300800 */
[----:B------:R-:W-:Y:S01]  /*48570*/  ISETP.LT.AND P6, PT, R154, UR5, !P5 ;  /* 0x000000059a007c0c */ /* 0x000fe2000efc1270 */
[----:B------:R-:W-:Y:S01]  /*48580*/  IMAD.WIDE R26, R18, 0x4, R6 ;  /* 0x00000004121a7825 */ /* 0x000fe200078e0206 */
[----:B------:R-:W-:Y:S02]  /*48590*/  ULDC UR5, c[0x0][0x228] ;  /* 0x00008a0000057ab9 */ /* 0x000fe40000000800 */
[----:B------:R-:W-:Y:S01]  /*485a0*/  ISETP.LT.AND P5, PT, R153, UR5, !P5 ;  /* 0x0000000599007c0c */ /* 0x000fe2000efa1270 */
[----:B------:R-:W-:Y:S01]  /*485b0*/  VIADD R140, R22, 0x4 ;  /* 0x00000004168c7836 */ /* 0x000fe20000000000 */
[----:B------:R-:W-:-:S07]  /*485c0*/  ULDC UR5, c[0x0][0x228] ;  /* 0x00008a0000057ab9 */ /* 0x000fce0000000800 */
[----:B---3--:R1:W-:Y:S02]  /*485d0*/  @P6 STG.E desc[UR8][R26.64], R20 ;  /* 0x000000141a006986 */ /* 0x0083e4000c101908 */
[----:B-1----:R-:W-:Y:S02]  /*485e0*/  IMAD.WIDE R26, R18, 0x4, R8 ;  /* 0x00000004121a7825 */ /* 0x002fe400078e0208 */
[----:B------:R-:W3:Y:S04]  /*485f0*/  LDL.LU R18, [R1+0x608] ;  /* 0x0006080001127983 */ /* 0x000ee80000300800 */
[----:B--2---:R1:W-:Y:S04]  /*48600*/  @P5 STG.E desc[UR8][R26.64], R14 ;  /* 0x0000000e1a005986 */ /* 0x0043e8000c101908 */
[----:B-1----:R-:W2:Y:S01]  /*48610*/  LDL.LU R14, [R1+0x408] ;  /* 0x00040800010e7983 */ /* 0x002ea20000300800 */
[----:B------:R-:W-:-:S04]  /*48620*/  ISETP.GE.AND P5, PT, R140, UR7, PT ;  /* 0x000000078c007c0c */ /* 0x000fc8000bfa6270 */
[----:B------:R-:W-:Y:S01]  /*48630*/  ISETP.LT.AND P6, PT, R23, UR5, !P5 ;  /* 0x0000000517007c0c */ /* 0x000fe2000efc1270 */
[----:B------:R-:W-:Y:S01]  /*48640*/  IMAD.WIDE R26, R17, 0x4, R2 ;  /* 0x00000004111a7825 */ /* 0x000fe200078e0202 */
[----:B------:R-:W-:-:S11]  /*48650*/  ULDC UR5, c[0x0][0x228] ;  /* 0x00008a0000057ab9 */ /* 0x000fd60000000800 */
[----:B------:R1:W-:Y:S01]  /*48660*/  @P6 STG.E desc[UR8][R26.64], R16 ;  /* 0x000000101a006986 */ /* 0x0003e2000c101908 */
[----:B------:R-:W-:Y:S01]  /*48670*/  ISETP.LT.AND P6, PT, R152, UR5, !P5 ;  /* 0x0000000598007c0c */ /* 0x000fe2000efc1270 */
[----:B------:R-:W-:Y:S02]  /*48680*/  ULDC UR5, c[0x0][0x228] ;  /* 0x00008a0000057ab9 */ /* 0x000fe40000000800 */
[----:B-1----:R-:W2:Y:S01]  /*48690*/  LDL.LU R16, [R1+0x208] ;  /* 0x0002080001107983 */ /* 0x002ea20000300800 */
[----:B------:R-:W-:-:S04]  /*486a0*/  IMAD.WIDE R26, R17, 0x4, R4 ;  /* 0x00000004111a7825 */ /* 0x000fc800078e0204 */
[----:B------:R-:W-:-:S05]  /*486b0*/  VIADD R140, R22, 0x5 ;  /* 0x00000005168c7836 */ /* 0x000fca0000000000 */
[----:B----4-:R1:W-:Y:S04]  /*486c0*/  @P6 STG.E desc[UR8][R26.64], R13 ;  /* 0x0000000d1a006986 */ /* 0x0103e8000c101908 */
[----:B-1----:R-:W4:Y:S01]  /*486d0*/  LDL.LU R13, [R1+0x8] ;  /* 0x00000800010d7983 */ /* 0x002f220000300800 */
[----:B------:R-:W-:Y:S01]  /*486e0*/  ISETP.LT.AND P6, PT, R154, UR5, !P5 ;  /* 0x000000059a007c0c */ /* 0x000fe2000efc1270 */
[----:B------:R-:W-:Y:S01]  /*486f0*/  IMAD.WIDE R26, R17, 0x4, R6 ;  /* 0x00000004111a7825 */ /* 0x000fe200078e0206 */
[----:B------:R-:W-:Y:S01]  /*48700*/  ISETP.LT.AND P5, PT, R153, UR6, !P5 ;  /* 0x0000000699007c0c */ /* 0x000fe2000efa1270 */
[----:B------:R-:W-:Y:S01]  /*48710*/  ULDC UR5, c[0x0][0x22c] ;  /* 0x00008b0000057ab9 */ /* 0x000fe20000000800 */
[----:B------:R-:W-:-:S09]  /*48720*/  ULDC UR6, c[0x0][0x228] ;  /* 0x00008a0000067ab9 */ /* 0x000fd20000000800 */
[----:B------:R1:W-:Y:S02]  /*48730*/  @P6 STG.E desc[UR8][R26.64], R19 ;  /* 0x000000131a006986 */ /* 0x0003e4000c101908 */
[----:B-1----:R-:W-:Y:S02]  /*48740*/  IMAD.WIDE R26, R17, 0x4, R8 ;  /* 0x00000004111a7825 */ /* 0x002fe400078e0208 */
[----:B------:R-:W4:Y:S04]  /*48750*/  LDL.LU R17, [R1+0xff0] ;  /* 0x000ff00001117983 */ /* 0x000f280000300800 */
[----:B------:R-:W4:Y:S04]  /*48760*/  LDL.LU R19, [R1+0xe1c] ;  /* 0x000e1c0001137983 */ /* 0x000f280000300800 */
[----:B------:R1:W-:Y:S01]  /*48770*/  @P5 STG.E desc[UR8][R26.64], R15 ;  /* 0x0000000f1a005986 */ /* 0x0003e2000c101908 */
[----:B------:R-:W-:Y:S01]  /*48780*/  ISETP.GE.AND P5, PT, R140, UR5, PT ;  /* 0x000000058c007c0c */ /* 0x000fe2000bfa6270 */
[----:B------:R-:W-:-:S02]  /*48790*/  ULDC UR5, c[0x0][0x228] ;  /* 0x00008a0000057ab9 */ /* 0x000fc40000000800 */
[----:B-1----:R-:W4:Y:S01]  /*487a0*/  LDL.LU R15, [R1+0xe0c] ;  /* 0x000e0c00010f7983 */ /* 0x002f220000300800 */
[----:B------:R-:W-:Y:S01]  /*487b0*/  ISETP.LT.AND P6, PT, R23, UR6, !P5 ;  /* 0x0000000617007c0c */ /* 0x000fe2000efc1270 */
[----:B------:R-:W-:Y:S01]  /*487c0*/  IMAD.WIDE R26, R25, 0x4, R2 ;  /* 0x00000004191a7825 */ /* 0x000fe200078e0202 */
[----:B------:R-:W-:-:S11]  /*487d0*/  ULDC UR6, c[0x0][0x228] ;  /* 0x00008a0000067ab9 */ /* 0x000fd60000000800 */
        /* <DEDUP_REMOVED lines=11> */
[----:B------:R-:W-:Y:S01]  /*48890*/  VIADD R140, R22, 0x6 ;  /* 0x00000006168c7836 */ /* 0x000fe20000000000 */
[----:B------:R-:W-:-:S07]  /*488a0*/  ULDC UR5, c[0x0][0x22c] ;  /* 0x00008b0000057ab9 */ /* 0x000fce0000000800 */
[----:B------:R1:W-:Y:S04]  /*488b0*/  @P6 STG.E desc[UR8][R26.64], R16 ;  /* 0x000000101a006986 */ /* 0x0003e8000c101908 */
[----:B-1----:R-:W2:Y:S01]  /*488c0*/  LDL.LU R16, [R1+0x60c] ;  /* 0x00060c0001107983 */ /* 0x002ea20000300800 */
[----:B------:R-:W-:-:S05]  /*488d0*/  IMAD.WIDE R26, R25, 0x4, R8 ;  /* 0x00000004191a7825 */ /* 0x000fca00078e0208 */
[----:B----4-:R1:W-:Y:S04]  /*488e0*/  @P5 STG.E desc[UR8][R26.64], R13 ;  /* 0x0000000d1a005986 */ /* 0x0103e8000c101908 */
[----:B-1----:R-:W4:Y:S01]  /*488f0*/  LDL.LU R13, [R1+0x40c] ;  /* 0x00040c00010d7983 */ /* 0x002f220000300800 */
[----:B------:R-:W-:Y:S01]  /*48900*/  ISETP.GE.AND P5, PT, R140, UR5, PT ;  /* 0x000000058c007c0c */ /* 0x000fe2000bfa6270 */
[----:B------:R-:W-:Y:S01]  /*48910*/  IMAD.WIDE R26, R252, 0x4, R2 ;  /* 0x00000004fc1a7825 */ /* 0x000fe200078e0202 */
[----:B------:R-:W-:Y:S01]  /*48920*/  ULDC UR5, c[0x0][0x228] ;  /* 0x00008a0000057ab9 */ /* 0x000fe20000000800 */
[----:B------:R-:W4:Y:S01]  /*48930*/  LDL.LU R20, [R1+0x20c] ;  /* 0x00020c0001147983 */ /* 0x000f220000300800 */
[----:B------:R-:W-:Y:S01]  /*48940*/  ISETP.LT.AND P6, PT, R23, UR6, !P5 ;  /* 0x0000000617007c0c */ /* 0x000fe2000efc1270 */
[----:B------:R-:W-:Y:S01]  /*48950*/  VIADD R140, R22, 0x7 ;  /* 0x00000007168c7836 */ /* 0x000fe20000000000 */
[----:B------:R-:W-:-:S11]  /*48960*/  ULDC.64 UR6, c[0x0][0x228] ;  /* 0x00008a0000067ab9 */ /* 0x000fd60000000a00 */
[----:B------:R1:W-:Y:S01]  /*48970*/  @P6 STG.E desc[UR8][R26.64], R19 ;  /* 0x000000131a006986 */ /* 0x0003e2000c101908 */
[----:B------:R-:W-:Y:S01]  /*48980*/  ISETP.LT.AND P6, PT, R152, UR5, !P5 ;  /* 0x0000000598007c0c */ /* 0x000fe2000efc1270 */
[----:B------:R-:W-:Y:S01]  /*48990*/  ULDC UR5, c[0x0][0x228] ;  /* 0x00008a0000057ab9 */ /* 0x000fe20000000800 */
[----:B-1----:R-:W-:-:S11]  /*489a0*/  IMAD.WIDE R26, R252, 0x4, R4 ;  /* 0x00000004fc1a7825 */ /* 0x002fd600078e0204 */
[----:B------:R1:W-:Y:S04]  /*489b0*/  @P6 STG.E desc[UR8][R26.64], R15 ;  /* 0x0000000f1a006986 */ /* 0x0003e8000c101908 */
[----:B-1----:R-:W4:Y:S01]  /*489c0*/  LDL.LU R15, [R1+0xc] ;  /* 0x00000c00010f7983 */ /* 0x002f220000300800 */
[----:B------:R-:W-:Y:S01]  /*489d0*/  ISETP.LT.AND P6, PT, R154, UR5, !P5 ;  /* 0x000000059a007c0c */ /* 0x000fe2000efc1270 */
[----:B------:R-:W-:Y:S01]  /*489e0*/  IMAD.WIDE R26, R252, 0x4, R6 ;  /* 0x00000004fc1a7825 */ /* 0x000fe200078e0206 */
[----:B------:R-:W-:Y:S01]  /*489f0*/  ULDC UR5, c[0x0][0x228] ;  /* 0x00008a0000057ab9 */ /* 0x000fe20000000800 */
[----:B------:R-:W4:Y:S01]  /*48a00*/  LDL.LU R19, [R1+0xff4] ;  /* 0x000ff40001137983 */ /* 0x000f220000300800 */
[----:B------:R-:W-:Y:S01]  /*48a10*/  ISETP.LT.AND P5, PT, R153, UR5, !P5 ;  /* 0x0000000599007c0c */ /* 0x000fe2000efa1270 */
[----:B------:R-:W-:-:S08]  /*48a20*/  ULDC UR5, c[0x0][0x228] ;  /* 0x00008a0000057ab9 */ /* 0x000fd00000000800 */
[----:B---3--:R1:W-:Y:S04]  /*48a30*/  @P6 STG.E desc[UR8][R26.64], R18 ;  /* 0x000000121a006986 */ /* 0x0083e8000c101908 */
[----:B-1----:R-:W3:Y:S01]  /*48a40*/  LDL.LU R18, [R1+0xe30] ;  /* 0x000e300001127983 */ /* 0x002ee20000300800 */
[----:B------:R-:W-:-:S05]  /*48a50*/  IMAD.WIDE R26, R252, 0x4, R8 ;  /* 0x00000004fc1a7825 */ /* 0x000fca00078e0208 */
[----:B--2---:R1:W-:Y:S04]  /*48a60*/  @P5 STG.E desc[UR8][R26.64], R14 ;  /* 0x0000000e1a005986 */ /* 0x0043e8000c101908 */
[----:B-1----:R-:W2:Y:S01]  /*48a70*/  LDL.LU R14, [R1+0xe20] ;  /* 0x000e2000010e7983 */ /* 0x002ea20000300800 */
[----:B------:R-:W-:Y:S01]  /*48a80*/  ISETP.GE.AND P5, PT, R140, UR7, PT ;  /* 0x000000078c007c0c */ /* 0x000fe2000bfa6270 */
[----:B------:R-:W-:Y:S02]  /*48a90*/  IMAD.WIDE R26, R17, 0x4, R2 ;  /* 0x00000004111a7825 */ /* 0x000fe400078e0202 */
[----:B------:R-:W2:Y:S01]  /*48aa0*/  LDL.LU R21, [R1+0xc10] ;  /* 0x000c100001157983 */ /* 0x000ea20000300800 */
[----:B------:R-:W-:Y:S01]  /*48ab0*/  ISETP.LT.AND P6, PT, R23, UR5, !P5 ;  /* 0x0000000517007c0c */ /* 0x000fe2000efc1270 */
[----:B------:R-:W-:-:S12]  /*48ac0*/  ULDC UR5, c[0x0][0x228] ;  /* 0x00008a0000057ab9 */ /* 0x000fd80000000800 */
[----:B------:R1:W-:Y:S01]  /*48ad0*/  @P6 STG.E desc[UR8][R26.64], R16 ;  /* 0x000000101a006986 */ /* 0x0003e2000c101908 */
[----:B------:R-:W-:Y:S01]  /*48ae0*/  ISETP.LT.AND P6, PT, R152, UR5, !P5 ;  /* 0x0000000598007c0c */ /* 0x000fe2000efc1270 */
[----:B------:R-:W-:Y:S01]  /*48af0*/  ULDC UR5, c[0x0][0x228] ;  /* 0x00008a0000057ab9 */ /* 0x000fe20000000800 */
[----:B-1----:R-:W-:-:S04]  /*48b00*/  IMAD.WIDE R26, R17, 0x4, R4 ;  /* 0x00000004111a7825 */ /* 0x002fc800078e0204 */
[----:B------:R-:W-:-:S07]  /*48b10*/  VIADD R140, R22, 0x8 ;  /* 0x00000008168c7836 */ /* 0x000fce0000000000 */
[----:B----4-:R1:W-:Y:S04]  /*48b20*/  @P6 STG.E desc[UR8][R26.64], R13 ;  /* 0x0000000d1a006986 */ /* 0x0103e8000c101908 */
[----:B-1----:R-:W4:Y:S01]  /*48b30*/  LDL.LU R13, [R1+0xa10] ;  /* 0x000a1000010d7983 */ /* 0x002f220000300800 */
[----:B------:R-:W-:Y:S01]  /*48b40*/  ISETP.LT.AND P6, PT, R154, UR5, !P5 ;  /* 0x000000059a007c0c */ /* 0x000fe2000efc1270 */
[----:B------:R-:W-:Y:S02]  /*48b50*/  IMAD.WIDE R26, R17, 0x4, R6 ;  /* 0x00000004111a7825 */ /* 0x000fe400078e0206 */
[----:B------:R-:W4:Y:S01]  /*48b60*/  LDL.LU R16, [R1+0xff8] ;  /* 0x000ff80001107983 */ /* 0x000f220000300800 */
[----:B------:R-:W-:Y:S01]  /*48b70*/  ISETP.LT.AND P5, PT, R153, UR6, !P5 ;  /* 0x0000000699007c0c */ /* 0x000fe2000efa1270 */
[----:B------:R-:W-:Y:S01]  /*48b80*/  ULDC.64 UR6, c[0x0][0x228] ;  /* 0x00008a0000067ab9 */ /* 0x000fe20000000a00 */
[----:B------:R-:W-:-:S07]  /*48b90*/  ULDC UR5, c[0x0][0x228] ;  /* 0x00008a0000057ab9 */ /* 0x000fce0000000800 */
[----:B------:R1:W-:Y:S04]  /*48ba0*/  @P6 STG.E desc[UR8][R26.64], R20 ;  /* 0x000000141a006986 */ /* 0x0003e8000c101908 */
[----:B-1----:R-:W4:Y:S01]  /*48bb0*/  LDL.LU R20, [R1+0x800] ;  /* 0x0008000001147983 */ /* 0x002f220000300800 */
[----:B------:R-:W-:-:S05]  /*48bc0*/  IMAD.WIDE R26, R17, 0x4, R8 ;  /* 0x00000004111a7825 */ /* 0x000fca00078e0208 */
[----:B------:R1:W-:Y:S01]  /*48bd0*/  @P5 STG.E desc[UR8][R26.64], R15 ;  /* 0x0000000f1a005986 */ /* 0x0003e2000c101908 */
[----:B------:R-:W-:-:S03]  /*48be0*/  ISETP.GE.AND P5, PT, R140, UR7, PT ;  /* 0x000000078c007c0c */ /* 0x000fc6000bfa6270 */
[----:B-1----:R-:W4:Y:S01]  /*48bf0*/  LDL.LU R15, [R1+0x610] ;  /* 0x00061000010f7983 */ /* 0x002f220000300800 */
[----:B------:R-:W-:Y:S01]  /*48c00*/  ISETP.LT.AND P6, PT, R23, UR5, !P5 ;  /* 0x0000000517007c0c */ /* 0x000fe2000efc1270 */
[----:B------:R-:W-:Y:S01]  /*48c10*/  IMAD.WIDE R26, R19, 0x4, R2 ;  /* 0x00000004131a7825 */ /* 0x000fe200078e0202 */
[----:B------:R-:W-:Y:S01]  /*48c20*/  ULDC UR5, c[0x0][0x228] ;  /* 0x00008a0000057ab9 */ /* 0x000fe20000000800 */
[----:B------:R-:W4:Y:S10]  /*48c30*/  LDL.LU R17, [R1+0xffc] ;  /* 0x000ffc0001117983 */ /* 0x000f340000300800 */
[----:B---3--:R1:W-:Y:S01]  /*48c40*/  @P6 STG.E desc[UR8][R26.64], R18 ;  /* 0x000000121a006986 */ /* 0x0083e2000c101908 */
[----:B------:R-:W-:Y:S01]  /*48c50*/  ISETP.LT.AND P6, PT, R152, UR5, !P5 ;  /* 0x0000000598007c0c */ /* 0x000fe2000efc1270 */
[----:B------:R-:W-:-:S02]  /*48c60*/  ULDC UR5, c[0x0][0x228] ;  /* 0x00008a0000057ab9 */ /* 0x000fc40000000800 */
[----:B-1----:R-:W3:Y:S01]  /*48c70*/  LDL.LU R18, [R1+0x410] ;  /* 0x0004100001127983 */ /* 0x002ee20000300800 */
[----:B------:R-:W-:-:S09]  /*48c80*/  IMAD.WIDE R26, R19, 0x4, R4 ;  /* 0x00000004131a7825 */ /* 0x000fd200078e0204 */
[----:B--2---:R1:W-:Y:S04]  /*48c90*/  @P6 STG.E desc[UR8][R26.64], R14 ;  /* 0x0000000e1a006986 */ /* 0x0043e8000c101908 */
[----:B-1----:R-:W2:Y:S01]  /*48ca0*/  LDL.LU R14, [R1+0x210] ;  /* 0x00021000010e7983 */ /* 0x002ea20000300800 */
[----:B------:R-:W-:Y:S01]  /*48cb0*/  ISETP.LT.AND P6, PT, R154, UR5, !P5 ;  /* 0x000000059a007c0c */ /* 0x000fe2000efc1270 */
[----:B------:R-:W-:Y:S01]  /*48cc0*/  IMAD.WIDE R26, R19, 0x4, R6 ;  /* 0x00000004131a7825 */ /* 0x000fe200078e0206 */
[----:B------:R-:W-:Y:S01]  /*48cd0*/  ISETP.LT.AND P5, PT, R153, UR6, !P5 ;  /* 0x0000000699007c0c */ /* 0x000fe2000efa1270 */
[----:B------:R-:W-:Y:S01]  /*48ce0*/  ULDC UR5, c[0x0][0x22c] ;  /* 0x00008b0000057ab9 */ /* 0x000fe20000000800 */
[----:B------:R-:W-:-:S09]  /*48cf0*/  ULDC UR6, c[0x0][0x228] ;  /* 0x00008a0000067ab9 */ /* 0x000fd20000000800 */
[----:B------:R1:W-:Y:S02]  /*48d00*/  @P6 STG.E desc[UR8][R26.64], R21 ;  /* 0x000000151a006986 */ /* 0x0003e4000c101908 */
[----:B-1----:R-:W-:Y:S02]  /*48d10*/  IMAD.WIDE R26, R19, 0x4, R8 ;  /* 0x00000004131a7825 */ /* 0x002fe400078e0208 */
[----:B------:R-:W2:Y:S04]  /*48d20*/  LDL.LU R19, [R1+0x1000] ;  /* 0x0010000001137983 */ /* 0x000ea80000300800 */
[----:B------:R-:W2:Y:S01]  /*48d30*/  LDL.LU R21, [R1+0xe34] ;  /* 0x000e340001157983 */ /* 0x000ea20000300800 */
[----:B------:R-:W-:-:S03]  /*48d40*/  VIADD R140, R22, 0x9 ;  /* 0x00000009168c7836 */ /* 0x000fc60000000000 */
[----:B----4-:R1:W-:Y:S02]  /*48d50*/  @P5 STG.E desc[UR8][R26.64], R13 ;  /* 0x0000000d1a005986 */ /* 0x0103e4000c101908 */
[----:B------:R-:W-:Y:S01]  /*48d60*/  ISETP.GE.AND P5, PT, R140, UR5, PT ;  /* 0x000000058c007c0c */ /* 0x000fe2000bfa6270 */
[----:B------:R-:W-:Y:S01]  /*48d70*/  ULDC UR5, c[0x0][0x228] ;  /* 0x00008a0000057ab9 */ /* 0x000fe20000000800 */
[----:B-1----:R-:W4:Y:S02]  /*48d80*/  LDL.LU R13, [R1+0xe24] ;  /* 0x000e2400010d7983 */ /* 0x002f240000300800 */
[----:B------:R-:W-:Y:S01]  /*48d90*/  ISETP.LT.AND P6, PT, R23, UR6, !P5 ;  /* 0x0000000617007c0c */ /* 0x000fe2000efc1270 */
[----:B------:R-:W-:Y:S01]  /*48da0*/  IMAD.WIDE R26, R16, 0x4, R2 ;  /* 0x00000004101a7825 */ /* 0x000fe200078e0202 */
[----:B------:R-:W-:-:S11]  /*48db0*/  ULDC UR6, c[0x0][0x228] ;  /* 0x00008a0000067ab9 */ /* 0x000fd60000000800 */
        /* <DEDUP_REMOVED lines=16> */
[----:B------:R-:W3:Y:S04]  /*48ec0*/  LDL.LU R18, [R1+0x804] ;  /* 0x0008040001127983 */ /* 0x000ee80000300800 */
[----:B--2---:R1:W-:Y:S04]  /*48ed0*/  @P5 STG.E desc[UR8][R26.64], R14 ;  /* 0x0000000e1a005986 */ /* 0x0043e8000c101908 */
[----:B-1----:R-:W2:Y:S01]  /*48ee0*/  LDL.LU R14, [R1+0x614] ;  /* 0x00061400010e7983 */ /* 0x002ea20000300800 */
[----:B------:R-:W-:Y:S01]  /*48ef0*/  ISETP.GE.AND P5, PT, R140, UR5, PT ;  /* 0x000000058c007c0c */ /* 0x000fe2000bfa6270 */
[----:B------:R-:W-:Y:S01]  /*48f00*/  IMAD.WIDE R26, R17, 0x4, R2 ;  /* 0x00000004111a7825 */ /* 0x000fe200078e0202 */
[----:B------:R-:W-:-:S02]  /*48f10*/  ULDC UR5, c[0x0][0x228] ;  /* 0x00008a0000057ab9 */ /* 0x000fc40000000800 */
[----:B------:R-:W-:Y:S01]  /*48f20*/  ISETP.LT.AND P6, PT, R23, UR6, !P5 ;  /* 0x0000000617007c0c */ /* 0x000fe2000efc1270 */
[----:B------:R-:W-:Y:S01]  /*48f30*/  VIADD R140, R22, 0xb ;  /* 0x0000000b168c7836 */ /* 0x000fe20000000000 */
[----:B------:R-:W-:-:S11]  /*48f40*/  ULDC.64 UR6, c[0x0][0x228] ;  /* 0x00008a0000067ab9 */ /* 0x000fd60000000a00 */
[----:B------:R1:W-:Y:S01]  /*48f50*/  @P6 STG.E desc[UR8][R26.64], R21 ;  /* 0x000000151a006986 */ /* 0x0003e2000c101908 */
[----:B------:R-:W-:Y:S01]  /*48f60*/  ISETP.LT.AND P6, PT, R152, UR5, !P5 ;  /* 0x0000000598007c0c */ /* 0x000fe2000efc1270 */
[----:B------:R-:W-:Y:S02]  /*48f70*/  ULDC UR5, c[0x0][0x228] ;  /* 0x00008a0000057ab9 */ /* 0x000fe40000000800 */
[----:B-1----:R-:W2:Y:S01]  /*48f80*/  LDL.LU R21, [R1+0x414] ;  /* 0x0004140001157983 */ /* 0x002ea20000300800 */
[----:B------:R-:W-:-:S09]  /*48f90*/  IMAD.WIDE R26, R17, 0x4, R4 ;  /* 0x00000004111a7825 */ /* 0x000fd200078e0204 */
[----:B----4-:R1:W-:Y:S04]  /*48fa0*/  @P6 STG.E desc[UR8][R26.64], R13 ;  /* 0x0000000d1a006986 */ /* 0x0103e8000c101908 */
[----:B-1----:R-:W4:Y:S01]  /*48fb0*/  LDL.LU R13, [R1+0x214] ;  /* 0x00021400010d7983 */ /* 0x002f220000300800 */
[----:B------:R-:W-:Y:S01]  /*48fc0*/  ISETP.LT.AND P6, PT, R154, UR5, !P5 ;  /* 0x000000059a007c0c */ /* 0x000fe2000efc1270 */
[----:B------:R-:W-:Y:S01]  /*48fd0*/  IMAD.WIDE R26, R17, 0x4, R6 ;  /* 0x00000004111a7825 */ /* 0x000fe200078e0206 */
[----:B------:R-:W-:Y:S02]  /*48fe0*/  ULDC UR5, c[0x0][0x228] ;  /* 0x00008a0000057ab9 */ /* 0x000fe40000000800 */
[----:B------:R-:W-:Y:S01]  /*48ff0*/  ISETP.LT.AND P5, PT, R153, UR5, !P5 ;  /* 0x0000000599007c0c */ /* 0x000fe2000efa1270 */
[----:B------:R-:W-:-:S08]  /*49000*/  ULDC UR5, c[0x0][0x228] ;  /* 0x00008a0000057ab9 */ /* 0x000fd00000000800 */
[----:B------:R1:W-:Y:S02]  /*49010*/  @P6 STG.E desc[UR8][R26.64], R20 ;  /* 0x000000141a006986 */ /* 0x0003e4000c101908 */
[----:B-1----:R-:W-:Y:S02]  /*49020*/  IMAD.WIDE R26, R17, 0x4, R8 ;  /* 0x00000004111a7825 */ /* 0x002fe400078e0208 */
[----:B------:R-:W4:Y:S04]  /*49030*/  LDL.LU R17, [R1+0x1008] ;  /* 0x0010080001117983 */ /* 0x000f280000300800 */
[----:B------:R-:W4:Y:S04]  /*49040*/  LDL.LU R20, [R1+0xe38] ;  /* 0x000e380001147983 */ /* 0x000f280000300800 */
[----:B------:R1:W-:Y:S01]  /*49050*/  @P5 STG.E desc[UR8][R26.64], R15 ;  /* 0x0000000f1a005986 */ /* 0x0003e2000c101908 */
[----:B------:R-:W-:-:S03]  /*49060*/  ISETP.GE.AND P5, PT, R140, UR7, PT ;  /* 0x000000078c007c0c */ /* 0x000fc6000bfa6270 */
        /* <DEDUP_REMOVED lines=13> */
[----:B------:R-:W-:Y:S01]  /*49140*/  ISETP.LT.AND P5, PT, R153, UR6, !P5 ;  /* 0x0000000699007c0c */ /* 0x000fe2000efa1270 */
[----:B------:R-:W-:Y:S01]  /*49150*/  ULDC.64 UR6, c[0x0][0x228] ;  /* 0x00008a0000067ab9 */ /* 0x000fe20000000a00 */
[----:B------:R-:W-:-:S09]  /*49160*/  ULDC UR5, c[0x0][0x228] ;  /* 0x00008a0000057ab9 */ /* 0x000fd20000000800 */
[----:B------:R1:W-:Y:S02]  /*49170*/  @P6 STG.E desc[UR8][R26.64], R21 ;  /* 0x000000151a006986 */ /* 0x0003e4000c101908 */
[----:B-1----:R-:W-:Y:S02]  /*49180*/  IMAD.WIDE R26, R19, 0x4, R8 ;  /* 0x00000004131a7825 */ /* 0x002fe400078e0208 */
[----:B------:R-:W2:Y:S04]  /*49190*/  LDL.LU R19, [R1+0x100c] ;  /* 0x00100c0001137983 */ /* 0x000ea80000300800 */
[----:B------:R-:W2:Y:S01]  /*491a0*/  LDL.LU R21, [R1+0x808] ;  /* 0x0008080001157983 */ /* 0x000ea20000300800 */
[----:B------:R-:W-:-:S03]  /*491b0*/  VIADD R140, R22, 0xc ;  /* 0x0000000c168c7836 */ /* 0x000fc60000000000 */
[----:B----4-:R1:W-:Y:S04]  /*491c0*/  @P5 STG.E desc[UR8][R26.64], R13 ;  /* 0x0000000d1a005986 */ /* 0x0103e8000c101908 */
[----:B-1----:R-:W4:Y:S01]  /*491d0*/  LDL.LU R13, [R1+0x618] ;  /* 0x00061800010d7983 */ /* 0x002f220000300800 */
[----:B------:R-:W-:-:S04]  /*491e0*/  ISETP.GE.AND P5, PT, R140, UR7, PT ;  /* 0x000000078c007c0c */ /* 0x000fc8000bfa6270 */
        /* <DEDUP_REMOVED lines=12> */
[----:B------:R-:W-:Y:S01]  /*492b0*/  ISETP.LT.AND P5, PT, R153, UR6, !P5 ;  /* 0x0000000699007c0c */ /* 0x000fe2000efa1270 */
[----:B------:R-:W-:Y:S01]  /*492c0*/  ULDC UR5, c[0x0][0x22c] ;  /* 0x00008b0000057ab9 */ /* 0x000fe20000000800 */
[----:B------:R-:W-:-:S09]  /*492d0*/  ULDC UR6, c[0x0][0x228] ;  /* 0x00008a0000067ab9 */ /* 0x000fd20000000800 */
[----:B---3--:R1:W-:Y:S02]  /*492e0*/  @P6 STG.E desc[UR8][R26.64], R18 ;  /* 0x000000121a006986 */ /* 0x0083e4000c101908 */
[----:B-1----:R-:W-:Y:S02]  /*492f0*/  IMAD.WIDE R26, R16, 0x4, R8 ;  /* 0x00000004101a7825 */ /* 0x002fe400078e0208 */
[----:B------:R-:W3:Y:S04]  /*49300*/  LDL.LU R16, [R1+0x1010] ;  /* 0x0010100001107983 */ /* 0x000ee80000300800 */
[----:B------:R-:W3:Y:S04]  /*49310*/  LDL.LU R18, [R1+0xe3c] ;  /* 0x000e3c0001127983 */ /* 0x000ee80000300800 */
[----:B--2---:R1:W-:Y:S04]  /*49320*/  @P5 STG.E desc[UR8][R26.64], R14 ;  /* 0x0000000e1a005986 */ /* 0x0043e8000c101908 */
[----:B-1----:R-:W2:Y:S01]  /*49330*/  LDL.LU R14, [R1+0xe2c] ;  /* 0x000e2c00010e7983 */ /* 0x002ea20000300800 */
[----:B------:R-:W-:-:S05]  /*49340*/  VIADD R140, R22, 0xd ;  /* 0x0000000d168c7836 */ /* 0x000fca0000000000 */
[----:B------:R-:W-:Y:S01]  /*49350*/  ISETP.GE.AND P5, PT, R140, UR5, PT ;  /* 0x000000058c007c0c */ /* 0x000fe2000bfa6270 */
[----:B------:R-:W-:Y:S01]  /*49360*/  IMAD.WIDE R26, R17, 0x4, R2 ;  /* 0x00000004111a7825 */ /* 0x000fe200078e0202 */
[----:B------:R-:W-:Y:S02]  /*49370*/  ULDC UR5, c[0x0][0x228] ;  /* 0x00008a0000057ab9 */ /* 0x000fe40000000800 */
[----:B------:R-:W-:Y:S01]  /*49380*/  ISETP.LT.AND P6, PT, R23, UR6, !P5 ;  /* 0x0000000617007c0c */ /* 0x000fe2000efc1270 */
[----:B------:R-:W-:Y:S01]  /*49390*/  VIADD R140, R22, 0xe ;  /* 0x0000000e168c7836 */ /* 0x000fe20000000000 */
[----:B------:R-:W-:-:S11]  /*493a0*/  ULDC UR6, c[0x0][0x228] ;  /* 0x00008a0000067ab9 */ /* 0x000fd60000000800 */
        /* <DEDUP_REMOVED lines=15> */
[----:B------:R1:W-:Y:S04]  /*494a0*/  @P5 STG.E desc[UR8][R26.64], R15 ;  /* 0x0000000f1a005986 */ /* 0x0003e8000c101908 */
        /* <DEDUP_REMOVED lines=8> */
[----:B---3--:R1:W-:Y:S01]  /*49530*/  @P6 STG.E desc[UR8][R26.64], R18 ;  /* 0x000000121a006986 */ /* 0x0083e2000c101908 */
[----:B------:R-:W-:Y:S01]  /*49540*/  ISETP.LT.AND P6, PT, R152, UR5, !P5 ;  /* 0x0000000598007c0c */ /* 0x000fe2000efc1270 */
[----:B------:R-:W-:Y:S01]  /*49550*/  ULDC UR5, c[0x0][0x228] ;  /* 0x00008a0000057ab9 */ /* 0x000fe20000000800 */
[----:B-1----:R-:W-:-:S11]  /*49560*/  IMAD.WIDE R26, R19, 0x4, R4 ;  /* 0x00000004131a7825 */ /* 0x002fd600078e0204 */
[----:B--2---:R1:W-:Y:S04]  /*49570*/  @P6 STG.E desc[UR8][R26.64], R14 ;  /* 0x0000000e1a006986 */ /* 0x0043e8000c101908 */
[----:B-1----:R-:W2:Y:S01]  /*49580*/  LDL.LU R14, [R1+0x21c] ;  /* 0x00021c00010e7983 */ /* 0x002ea20000300800 */
[----:B------:R-:W-:Y:S01]  /*49590*/  ISETP.LT.AND P6, PT, R154, UR5, !P5 ;  /* 0x000000059a007c0c */ /* 0x000fe2000efc1270 */
[----:B------:R-:W-:Y:S01]  /*495a0*/  IMAD.WIDE R26, R19, 0x4, R6 ;  /* 0x00000004131a7825 */ /* 0x000fe200078e0206 */
[----:B------:R-:W-:Y:S01]  /*495b0*/  ULDC UR5, c[0x0][0x228] ;  /* 0x00008a0000057ab9 */ /* 0x000fe20000000800 */
[----:B------:R-:W3:Y:S01]  /*495c0*/  LDL.LU R18, [R1+0x1014] ;  /* 0x0010140001127983 */ /* 0x000ee20000300800 */
[----:B------:R-:W-:Y:S01]  /*495d0*/  ISETP.LT.AND P5, PT, R153, UR5, !P5 ;  /* 0x0000000599007c0c */ /* 0x000fe2000efa1270 */
[----:B------:R-:W-:-:S08]  /*495e0*/  ULDC UR5, c[0x0][0x228] ;  /* 0x00008a0000057ab9 */ /* 0x000fd00000000800 */
[----:B------:R1:W-:Y:S02]  /*495f0*/  @P6 STG.E desc[UR8][R26.64], R21 ;  /* 0x000000151a006986 */ /* 0x0003e4000c101908 */
[----:B-1----:R-:W-:Y:S02]  /*49600*/  IMAD.WIDE R26, R19, 0x4, R8 ;  /* 0x00000004131a7825 */ /* 0x002fe400078e0208 */
[----:B------:R-:W3:Y:S04]  /*49610*/  LDL.LU R19, [R1+0xe50] ;  /* 0x000e500001137983 */ /* 0x000ee80000300800 */
[----:B----4-:R1:W-:Y:S04]  /*49620*/  @P5 STG.E desc[UR8][R26.64], R13 ;  /* 0x0000000d1a005986 */ /* 0x0103e8000c101908 */
[----:B-1----:R-:W4:Y:S01]  /*49630*/  LDL.LU R13, [R1+0xe40] ;  /* 0x000e4000010d7983 */ /* 0x002f220000300800 */
[----:B------:R-:W-:-:S03]  /*49640*/  ISETP.GE.AND P5, PT, R140, UR7, PT ;  /* 0x000000078c007c0c */ /* 0x000fc6000bfa6270 */
[----:B------:R-:W4:Y:S01]  /*49650*/  LDL.LU R21, [R1+0xa20] ;  /* 0x000a200001157983 */ /* 0x000f220000300800 */
        /* <DEDUP_REMOVED lines=8> */
[----:B------:R1:W-:Y:S01]  /*496e0*/  @P6 STG.E desc[UR8][R26.64], R15 ;  /* 0x0000000f1a006986 */ /* 0x0003e2000c101908 */
[----:B------:R-:W-:Y:S01]  /*496f0*/  ISETP.LT.AND P6, PT, R154, UR5, !P5 ;  /* 0x000000059a007c0c */ /* 0x000fe2000efc1270 */
[----:B------:R-:W-:Y:S02]  /*49700*/  VIADD R140, R22, 0x10 ;  /* 0x00000010168c7836 */ /* 0x000fe40000000000 */
[----:B-1----:R-:W-:Y:S01]  /*49710*/  IMAD.WIDE R26, R16, 0x4, R6 ;  /* 0x00000004101a7825 */ /* 0x002fe200078e0206 */
[----:B------:R-:W4:Y:S01]  /*49720*/  LDL.LU R15, [R1+0x1018] ;  /* 0x00101800010f7983 */ /* 0x000f220000300800 */
[----:B------:R-:W-:-:S08]  /*49730*/  ULDC UR5, c[0x0][0x228] ;  /* 0x00008a0000057ab9 */ /* 0x000fd00000000800 */
[----:B------:R1:W-:Y:S04]  /*49740*/  @P6 STG.E desc[UR8][R26.64], R20 ;  /* 0x000000141a006986 */ /* 0x0003e8000c101908 */
[----:B-1----:R-:W4:Y:S01]  /*49750*/  LDL.LU R20, [R1+0x620] ;  /* 0x0006200001147983 */ /* 0x002f220000300800 */
[----:B------:R-:W-:Y:S01]  /*49760*/  ISETP.LT.AND P5, PT, R153, UR6, !P5 ;  /* 0x0000000699007c0c */ /* 0x000fe2000efa1270 */
[----:B------:R-:W-:Y:S01]  /*49770*/  IMAD.WIDE R26, R16, 0x4, R8 ;  /* 0x00000004101a7825 */ /* 0x000fe200078e0208 */
[----:B------:R-:W-:-:S11]  /*49780*/  ULDC.64 UR6, c[0x0][0x228] ;  /* 0x00008a0000067ab9 */ /* 0x000fd60000000a00 */
[----:B--2---:R1:W-:Y:S04]  /*49790*/  @P5 STG.E desc[UR8][R26.64], R14 ;  /* 0x0000000e1a005986 */ /* 0x0043e8000c101908 */
[----:B-1----:R-:W2:Y:S01]  /*497a0*/  LDL.LU R14, [R1+0x420] ;  /* 0x00042000010e7983 */ /* 0x002ea20000300800 */
[----:B------:R-:W-:Y:S01]  /*497b0*/  ISETP.GE.AND P5, PT, R140, UR7, PT ;  /* 0x000000078c007c0c */ /* 0x000fe2000bfa6270 */
[----:B---3--:R-:W-:Y:S02]  /*497c0*/  IMAD.WIDE R26, R18, 0x4, R2 ;  /* 0x00000004121a7825 */ /* 0x008fe400078e0202 */
[----:B------:R-:W3:Y:S01]  /*497d0*/  LDL.LU R16, [R1+0x101c] ;  /* 0x00101c0001107983 */ /* 0x000ee20000300800 */
[----:B------:R-:W-:Y:S01]  /*497e0*/  ISETP.LT.AND P6, PT, R23, UR5, !P5 ;  /* 0x0000000517007c0c */ /* 0x000fe2000efc1270 */
[----:B------:R-:W-:-:S12]  /*497f0*/  ULDC UR5, c[0x0][0x228] ;  /* 0x00008a0000057ab9 */ /* 0x000fd80000000800 */
[----:B------:R1:W-:Y:S01]  /*49800*/  @P6 STG.E desc[UR8][R26.64], R19 ;  /* 0x000000131a006986 */ /* 0x0003e2000c101908 */
[----:B------:R-:W-:Y:S01]  /*49810*/  ISETP.LT.AND P6, PT, R152, UR5, !P5 ;  /* 0x0000000598007c0c */ /* 0x000fe2000efc1270 */
[----:B------:R-:W-:Y:S02]  /*49820*/  ULDC UR5, c[0x0][0x228] ;  /* 0x00008a0000057ab9 */ /* 0x000fe40000000800 */
[----:B-1----:R-:W3:Y:S01]  /*49830*/  LDL.LU R19, [R1+0x220] ;  /* 0x0002200001137983 */ /* 0x002ee20000300800 */
[----:B------:R-:W-:-:S04]  /*49840*/  IMAD.WIDE R26, R18, 0x4, R4 ;  /* 0x00000004121a7825 */ /* 0x000fc800078e0204 */
[----:B------:R-:W-:-:S05]  /*49850*/  VIADD R140, R22, 0x11 ;  /* 0x00000011168c7836 */ /* 0x000fca0000000000 */
[----:B----4-:R1:W-:Y:S01]  /*49860*/  @P6 STG.E desc[UR8][R26.64], R13 ;  /* 0x0000000d1a006986 */ /* 0x0103e2000c101908 */
[----:B------:R-:W-:Y:S01]  /*49870*/  ISETP.LT.AND P6, PT, R154, UR5, !P5 ;  /* 0x000000059a007c0c */ /* 0x000fe2000efc1270 */
[----:B------:R-:W-:Y:S02]  /*49880*/  ULDC UR5, c[0x0][0x22c] ;  /* 0x00008b0000057ab9 */ /* 0x000fe40000000800 */
[----:B-1----:R-:W4:Y:S01]  /*49890*/  LDL.LU R13, [R1+0x20] ;  /* 0x00002000010d7983 */ /* 0x002f220000300800 */
[----:B------:R-:W-:-:S09]  /*498a0*/  IMAD.WIDE R26, R18, 0x4, R6 ;  /* 0x00000004121a7825 */ /* 0x000fd200078e0206 */
[----:B------:R1:W-:Y:S01]  /*498b0*/  @P6 STG.E desc[UR8][R26.64], R21 ;  /* 0x000000151a006986 */ /* 0x0003e2000c101908 */
[----:B------:R-:W-:Y:S01]  /*498c0*/  ISETP.LT.AND P5, PT, R153, UR6, !P5 ;  /* 0x0000000699007c0c */ /* 0x000fe2000efa1270 */
[----:B------:R-:W-:Y:S01]  /*498d0*/  ULDC UR6, c[0x0][0x228] ;  /* 0x00008a0000067ab9 */ /* 0x000fe20000000800 */
[----:B-1----:R-:W-:Y:S02]  /*498e0*/  IMAD.WIDE R26, R18, 0x4, R8 ;  /* 0x00000004121a7825 */ /* 0x002fe400078e0208 */
[----:B------:R-:W4:Y:S04]  /*498f0*/  LDL.LU R18, [R1+0x1020] ;  /* 0x0010200001127983 */ /* 0x000f280000300800 */
[----:B------:R-:W4:Y:S05]  /*49900*/  LDL.LU R21, [R1+0xe54] ;  /* 0x000e540001157983 */ /* 0x000f2a0000300800 */
[----:B------:R1:W-:Y:S01]  /*49910*/  @P5 STG.E desc[UR8][R26.64], R17 ;  /* 0x000000111a005986 */ /* 0x0003e2000c101908 */
[----:B------:R-:W-:Y:S01]  /*49920*/  ISETP.GE.AND P5, PT, R140, UR5, PT ;  /* 0x000000058c007c0c */ /* 0x000fe2000bfa6270 */
[----:B------:R-:W-:-:S02]  /*49930*/  ULDC UR5, c[0x0][0x228] ;  /* 0x00008a0000057ab9 */ /* 0x000fc40000000800 */
[----:B-1----:R-:W4:Y:S01]  /*49940*/  LDL.LU R17, [R1+0xe44] ;  /* 0x000e440001117983 */ /* 0x002f220000300800 */
[----:B------:R-:W-:Y:S01]  /*49950*/  ISETP.LT.AND P6, PT, R23, UR6, !P5 ;  /* 0x0000000617007c0c */ /* 0x000fe2000efc1270 */
[----:B------:R-:W-:Y:S01]  /*49960*/  IMAD.WIDE R26, R15, 0x4, R2 ;  /* 0x000000040f1a7825 */ /* 0x000fe200078e0202 */
[----:B------:R-:W-:-:S11]  /*49970*/  ULDC UR6, c[0x0][0x228] ;  /* 0x00008a0000067ab9 */ /* 0x000fd60000000800 */
[----:B------:R1:W-:Y:S04]  /*49980*/  @P6 STG.E desc[UR8][R26.64], R20 ;  /* 0x000000141a006986 */ /* 0x0003e8000c101908 */
[----:B-1----:R-:W4:Y:S01]  /*49990*/  LDL.LU R20, [R1+0xa24] ;  /* 0x000a240001147983 */ /* 0x002f220000300800 */
[----:B------:R-:W-:Y:S01]  /*499a0*/  ISETP.LT.AND P6, PT, R152, UR5, !P5 ;  /* 0x0000000598007c0c */ /* 0x000fe2000efc1270 */
[----:B------:R-:W-:Y:S01]  /*499b0*/  IMAD.WIDE R26, R15, 0x4, R4 ;  /* 0x000000040f1a7825 */ /* 0x000fe200078e0204 */
[----:B------:R-:W-:-:S11]  /*499c0*/  ULDC UR5, c[0x0][0x228] ;  /* 0x00008a0000057ab9 */ /* 0x000fd60000000800 */
        /* <DEDUP_REMOVED lines=12> */
[----:B----4-:R1:W-:Y:S01]  /*49a90*/  @P5 STG.E desc[UR8][R26.64], R13 ;  /* 0x0000000d1a005986 */ /* 0x0103e2000c101908 */
[----:B------:R-:W-:Y:S01]  /*49aa0*/  ISETP.GE.AND P5, PT, R140, UR5, PT ;  /* 0x000000058c007c0c */ /* 0x000fe2000bfa6270 */
[----:B------:R-:W-:-:S03]  /*49ab0*/  ULDC UR5, c[0x0][0x228] ;  /* 0x00008a0000057ab9 */ /* 0x000fc60000000800 */
[----:B------:R-:W-:Y:S01]  /*49ac0*/  ISETP.LT.AND P6, PT, R23, UR6, !P5 ;  /* 0x0000000617007c0c */ /* 0x000fe2000efc1270 */
[----:B-1----:R-:W4:Y:S01]  /*49ad0*/  LDL.LU R13, [R1+0x424] ;  /* 0x00042400010d7983 */ /* 0x002f220000300800 */
[----:B------:R-:W-:Y:S01]  /*49ae0*/  IMAD.WIDE R26, R16, 0x4, R2 ;  /* 0x00000004101a7825 */ /* 0x000fe200078e0202 */
[----:B------:R-:W-:-:S10]  /*49af0*/  ULDC.64 UR6, c[0x0][0x228] ;  /* 0x00008a0000067ab9 */ /* 0x000fd40000000a00 */
[----:B------:R1:W-:Y:S01]  /*49b00*/  @P6 STG.E desc[UR8][R26.64], R21 ;  /* 0x000000151a006986 */ /* 0x0003e2000c101908 */
[----:B------:R-:W-:Y:S01]  /*49b10*/  ISETP.LT.AND P6, PT, R152, UR5, !P5 ;  /* 0x0000000598007c0c */ /* 0x000fe2000efc1270 */
[----:B------:R-:W-:Y:S02]  /*49b20*/  ULDC UR5, c[0x0][0x228] ;  /* 0x00008a0000057ab9 */ /* 0x000fe40000000800 */
[----:B-1----:R-:W4:Y:S01]  /*49b30*/  LDL.LU R21, [R1+0x224] ;  /* 0x0002240001157983 */ /* 0x002f220000300800 */
[----:B------:R-:W-:-:S09]  /*49b40*/  IMAD.WIDE R26, R16, 0x4, R4 ;  /* 0x00000004101a7825 */ /* 0x000fd200078e0204 */
[----:B------:R1:W-:Y:S01]  /*49b50*/  @P6 STG.E desc[UR8][R26.64], R17 ;  /* 0x000000111a006986 */ /* 0x0003e2000c101908 */
[----:B------:R-:W-:Y:S01]  /*49b60*/  ISETP.LT.AND P6, PT, R154, UR5, !P5 ;  /* 0x000000059a007c0c */ /* 0x000fe2000efc1270 */
[----:B------:R-:W-:Y:S02]  /*49b70*/  ULDC UR5, c[0x0][0x228] ;  /* 0x00008a0000057ab9 */ /* 0x000fe40000000800 */
[----:B-1----:R-:W4:Y:S01]  /*49b80*/  LDL.LU R17, [R1+0x24] ;  /* 0x0000240001117983 */ /* 0x002f220000300800 */
[----:B------:R-:W-:-:S09]  /*49b90*/  IMAD.WIDE R26, R16, 0x4, R6 ;  /* 0x00000004101a7825 */ /* 0x000fd200078e0206 */
[----:B------:R1:W-:Y:S02]  /*49ba0*/  @P6 STG.E desc[UR8][R26.64], R20 ;  /* 0x000000141a006986 */ /* 0x0003e4000c101908 */
[----:B-1----:R-:W-:Y:S02]  /*49bb0*/  IMAD.WIDE R26, R16, 0x4, R8 ;  /* 0x00000004101a7825 */ /* 0x002fe400078e0208 */
[----:B------:R-:W4:Y:S04]  /*49bc0*/  LDL.LU R16, [R1+0x1028] ;  /* 0x0010280001107983 */ /* 0x000f280000300800 */
[----:B------:R-:W4:Y:S01]  /*49bd0*/  LDL.LU R20, [R1+0xe58] ;  /* 0x000e580001147983 */ /* 0x000f220000300800 */
[----:B------:R-:W-:Y:S01]  /*49be0*/  ISETP.LT.AND P5, PT, R153, UR5, !P5 ;  /* 0x0000000599007c0c */ /* 0x000fe2000efa1270 */
[----:B------:R-:W-:Y:S01]  /*49bf0*/  VIADD R140, R22, 0x13 ;  /* 0x00000013168c7836 */ /* 0x000fe20000000000 */
[----:B------:R-:W-:-:S11]  /*49c00*/  ULDC UR5, c[0x0][0x228] ;  /* 0x00008a0000057ab9 */ /* 0x000fd60000000800 */
[----:B--2---:R1:W-:Y:S04]  /*49c10*/  @P5 STG.E desc[UR8][R26.64], R14 ;  /* 0x0000000e1a005986 */ /* 0x0043e8000c101908 */
[----:B-1----:R-:W2:Y:S01]  /*49c20*/  LDL.LU R14, [R1+0xe48] ;  /* 0x000e4800010e7983 */ /* 0x002ea20000300800 */
[----:B------:R-:W-:-:S04]  /*49c30*/  ISETP.GE.AND P5, PT, R140, UR7, PT ;  /* 0x000000078c007c0c */ /* 0x000fc8000bfa6270 */
[----:B------:R-:W-:Y:S01]  /*49c40*/  ISETP.LT.AND P6, PT, R23, UR5, !P5 ;  /* 0x0000000517007c0c */ /* 0x000fe2000efc1270 */
[----:B------:R-:W-:Y:S01]  /*49c50*/  IMAD.WIDE R26, R18, 0x4, R2 ;  /* 0x00000004121a7825 */ /* 0x000fe200078e0202 */
[----:B------:R-:W-:-:S11]  /*49c60*/  ULDC UR5, c[0x0][0x228] ;  /* 0x00008a0000057ab9 */ /* 0x000fd60000000800 */
[----:B---3--:R1:W-:Y:S01]  /*49c70*/  @P6 STG.E desc[UR8][R26.64], R19 ;  /* 0x000000131a006986 */ /* 0x0083e2000c101908 */
        /* <DEDUP_REMOVED lines=9> */
[----:B------:R-:W-:Y:S01]  /*49d10*/  IMAD.WIDE R26, R18, 0x4, R6 ;  /* 0x00000004121a7825 */ /* 0x000fe200078e0206 */
[----:B------:R-:W-:Y:S01]  /*49d20*/  ISETP.LT.AND P5, PT, R153, UR6, !P5 ;  /* 0x0000000699007c0c */ /* 0x000fe2000efa1270 */
[----:B------:R-:W-:-:S07]  /*49d30*/  ULDC.64 UR6, c[0x0][0x228] ;  /* 0x00008a0000067ab9 */ /* 0x000fce0000000a00 */
        /* <DEDUP_REMOVED lines=19> */
[----:B------:R-:W-:Y:S01]  /*49e70*/  ISETP.LT.AND P5, PT, R153, UR6, !P5 ;  /* 0x0000000699007c0c */ /* 0x000fe2000efa1270 */
[----:B------:R-:W-:Y:S01]  /*49e80*/  ULDC UR5, c[0x0][0x22c] ;  /* 0x00008b0000057ab9 */ /* 0x000fe20000000800 */
[----:B------:R-:W-:Y:S01]  /*49e90*/  ULDC UR6, c[0x0][0x228] ;  /* 0x00008a0000067ab9 */ /* 0x000fe20000000800 */
[----:B------:R-:W-:-:S08]  /*49ea0*/  VIADD R140, R22, 0x15 ;  /* 0x00000015168c7836 */ /* 0x000fd00000000000 */
        /* <DEDUP_REMOVED lines=10> */
[----:B------:R-:W-:-:S10]  /*49f50*/  ULDC UR6, c[0x0][0x228] ;  /* 0x00008a0000067ab9 */ /* 0x000fd40000000800 */
        /* <DEDUP_REMOVED lines=9> */
[----:B------:R-:W-:-:S11]  /*49ff0*/  ULDC UR5, c[0x0][0x228] ;  /* 0x00008a0000057ab9 */ /* 0x000fd60000000800 */
[----:B------:R1:W-:Y:S02]  /*4a000*/  @P6 STG.E desc[UR8][R26.64], R20 ;  /* 0x000000141a006986 */ /* 0x0003e4000c101908 */
[----:B-1----:R-:W-:Y:S02]  /*4a010*/  IMAD.WIDE R26, R16, 0x4, R8 ;  /* 0x00000004101a7825 */ /* 0x002fe400078e0208 */
[----:B------:R-:W4:Y:S01]  /*4a020*/  LDL.LU R16, [R1+0x62c] ;  /* 0x00062c0001107983 */ /* 0x000f220000300800 */
[----:B------:R-:W-:Y:S01]  /*4a030*/  ISETP.LT.AND P5, PT, R153, UR5, !P5 ;  /* 0x0000000599007c0c */ /* 0x000fe2000efa1270 */
[----:B------:R-:W-:Y:S01]  /*4a040*/  VIADD R140, R22, 0x16 ;  /* 0x00000016168c7836 */ /* 0x000fe20000000000 */
[----:B------:R-:W-:-:S11]  /*4a050*/  ULDC UR5, c[0x0][0x22c] ;  /* 0x00008b0000057ab9 */ /* 0x000fd60000000800 */
[----:B--2---:R1:W-:Y:S04]  /*4a060*/  @P5 STG.E desc[UR8][R26.64], R14 ;  /* 0x0000000e1a005986 */ /* 0x0043e8000c101908 */
[----:B-1----:R-:W2:Y:S01]  /*4a070*/  LDL.LU R14, [R1+0x42c] ;  /* 0x00042c00010e7983 */ /* 0x002ea20000300800 */
[----:B------:R-:W-:Y:S01]  /*4a080*/  ISETP.GE.AND P5, PT, R140, UR5, PT ;  /* 0x000000058c007c0c */ /* 0x000fe2000bfa6270 */
[----:B------:R-:W-:Y:S01]  /*4a090*/  IMAD.WIDE R26, R18, 0x4, R2 ;  /* 0x00000004121a7825 */ /* 0x000fe200078e0202 */
[----:B------:R-:W-:Y:S01]  /*4a0a0*/  ULDC UR5, c[0x0][0x228] ;  /* 0x00008a0000057ab9 */ /* 0x000fe20000000800 */
[----:B------:R-:W2:Y:S01]  /*4a0b0*/  LDL.LU R20, [R1+0x22c] ;  /* 0x00022c0001147983 */ /* 0x000ea20000300800 */
[----:B------:R-:W-:Y:S01]  /*4a0c0*/  ISETP.LT.AND P6, PT, R23, UR6, !P5 ;  /* 0x0000000617007c0c */ /* 0x000fe2000efc1270 */
[----:B------:R-:W-:Y:S01]  /*4a0d0*/  VIADD R140, R22, 0x17 ;  /* 0x00000017168c7836 */ /* 0x000fe20000000000 */
[----:B------:R-:W-:-:S11]  /*4a0e0*/  ULDC.64 UR6, c[0x0][0x228] ;  /* 0x00008a0000067ab9 */ /* 0x000fd60000000a00 */
[----:B---3--:R1:W-:Y:S01]  /*4a0f0*/  @P6 STG.E desc[UR8][R26.64], R15 ;  /* 0x0000000f1a006986 */ /* 0x0083e2000c101908 */
[----:B------:R-:W-:Y:S01]  /*4a100*/  ISETP.LT.AND P6, PT, R152, UR5, !P5 ;  /* 0x0000000598007c0c */ /* 0x000fe2000efc1270 */
[----:B------:R-:W-:Y:S01]  /*4a110*/  ULDC UR5, c[0x0][0x228] ;  /* 0x00008a0000057ab9 */ /* 0x000fe20000000800 */
[----:B-1----:R-:W-:-:S11]  /*4a120*/  IMAD.WIDE R26, R18, 0x4, R4 ;  /* 0x00000004121a7825 */ /* 0x002fd600078e0204 */
[----:B----4-:R1:W-:Y:S01]  /*4a130*/  @P6 STG.E desc[UR8][R26.64], R13 ;  /* 0x0000000d1a006986 */ /* 0x0103e2000c101908 */
[----:B------:R-:W-:Y:S01]  /*4a140*/  ISETP.LT.AND P6, PT, R154, UR5, !P5 ;  /* 0x000000059a007c0c */ /* 0x000fe2000efc1270 */
[----:B------:R-:W-:Y:S02]  /*4a150*/  ULDC UR5, c[0x0][0x228] ;  /* 0x00008a0000057ab9 */ /* 0x000fe40000000800 */
[----:B------:R-:W-:Y:S01]  /*4a160*/  ISETP.LT.AND P5, PT, R153, UR5, !P5 ;  /* 0x0000000599007c0c */ /* 0x000fe2000efa1270 */
[----:B------:R-:W-:Y:S01]  /*4a170*/  ULDC UR5, c[0x0][0x228] ;  /* 0x00008a0000057ab9 */ /* 0x000fe20000000800 */
[----:B-1----:R-:W3:Y:S01]  /*4a180*/  LDL.LU R13, [R1+0x2c] ;  /* 0x00002c00010d7983 */ /* 0x002ee20000300800 */
[----:B------:R-:W-:-:S03]  /*4a190*/  IMAD.WIDE R26, R18, 0x4, R6 ;  /* 0x00000004121a7825 */ /* 0x000fc600078e0206 */
[----:B------:R-:W4:Y:S04]  /*4a1a0*/  LDL.LU R15, [R1+0x1034] ;  /* 0x00103400010f7983 */ /* 0x000f280000300800 */
[----:B------:R1:W-:Y:S02]  /*4a1b0*/  @P6 STG.E desc[UR8][R26.64], R21 ;  /* 0x000000151a006986 */ /* 0x0003e4000c101908 */
[----:B-1----:R-:W-:-:S05]  /*4a1c0*/  IMAD.WIDE R26, R18, 0x4, R8 ;  /* 0x00000004121a7825 */ /* 0x002fca00078e0208 */
[----:B------:R1:W-:Y:S01]  /*4a1d0*/  @P5 STG.E desc[UR8][R26.64], R17 ;  /* 0x000000111a005986 */ /* 0x0003e2000c101908 */
[----:B------:R-:W-:-:S03]  /*4a1e0*/  ISETP.GE.AND P5, PT, R140, UR7, PT ;  /* 0x000000078c007c0c */ /* 0x000fc6000bfa6270 */
[----:B-1----:R-:W4:Y:S01]  /*4a1f0*/  LDL.LU R17, [R1+0xe70] ;  /* 0x000e700001117983 */ /* 0x002f220000300800 */
[----:B------:R-:W-:Y:S01]  /*4a200*/  ISETP.LT.AND P6, PT, R23, UR5, !P5 ;  /* 0x0000000517007c0c */ /* 0x000fe2000efc1270 */
[C---:B------:R-:W-:Y:S01]  /*4a210*/  IMAD.WIDE R26, R19.reuse, 0x4, R2 ;  /* 0x00000004131a7825 */ /* 0x040fe200078e0202 */
[----:B------:R-:W-:Y:S01]  /*4a220*/  ULDC UR5, c[0x0][0x228] ;  /* 0x00008a0000057ab9 */ /* 0x000fe20000000800 */
[----:B------:R-:W4:Y:S10]  /*4a230*/  LDL.LU R251, [R1+0xe60] ;  /* 0x000e600001fb7983 */ /* 0x000f340000300800 */
        /* <DEDUP_REMOVED lines=10> */
[----:B------:R-:W2:Y:S01]  /*4a2e0*/  LDL.LU R18, [R1+0x1038] ;  /* 0x0010380001127983 */ /* 0x000ea20000300800 */
[----:B------:R-:W-:Y:S01]  /*4a2f0*/  ULDC.64 UR6, c[0x0][0x228] ;  /* 0x00008a0000067ab9 */ /* 0x000fe20000000a00 */
[----:B------:R-:W-:Y:S01]  /*4a300*/  VIADD R140, R22, 0x18 ;  /* 0x00000018168c7836 */ /* 0x000fe20000000000 */
[----:B------:R-:W-:Y:S01]  /*4a310*/  ULDC UR5, c[0x0][0x228] ;  /* 0x00008a0000057ab9 */ /* 0x000fe20000000800 */
[----:B------:R-:W2:Y:S06]  /*4a320*/  LDL.LU R21, [R1+0x630] ;  /* 0x0006300001157983 */ /* 0x000eac0000300800 */
[----:B------:R1:W-:Y:S02]  /*4a330*/  @P6 STG.E desc[UR8][R26.64], R20 ;  /* 0x000000141a006986 */ /* 0x0003e4000c101908 */
[----:B-1----:R-:W-:-:S02]  /*4a340*/  IMAD.WIDE R26, R19, 0x4, R8 ;  /* 0x00000004131a7825 */ /* 0x002fc400078e0208 */
[----:B------:R-:W2:Y:S04]  /*4a350*/  LDL.LU R20, [R1+0x430] ;  /* 0x0004300001147983 */ /* 0x000ea80000300800 */
[----:B------:R-:W2:Y:S04]  /*4a360*/  LDL.LU R19, [R1+0x230] ;  /* 0x0002300001137983 */ /* 0x000ea80000300800 */
[----:B---3--:R4:W-:Y:S01]  /*4a370*/  @P5 STG.E desc[UR8][R26.64], R13 ;  /* 0x0000000d1a005986 */ /* 0x0089e2000c101908 */
[----:B------:R-:W-:-:S04]  /*4a380*/  ISETP.GE.AND P5, PT, R140, UR7, PT ;  /* 0x000000078c007c0c */ /* 0x000fc8000bfa6270 */
[----:B------:R-:W-:Y:S01]  /*4a390*/  ISETP.LT.AND P6, PT, R23, UR5, !P5 ;  /* 0x0000000517007c0c */ /* 0x000fe2000efc1270 */
[----:B------:R-:W-:Y:S01]  /*4a3a0*/  ULDC UR5, c[0x0][0x228] ;  /* 0x00008a0000057ab9 */ /* 0x000fe20000000800 */
[C---:B----4-:R-:W-:Y:S01]  /*4a3b0*/  IMAD.WIDE R26, R15.reuse, 0x4, R2 ;  /* 0x000000040f1a7825 */ /* 0x050fe200078e0202 */
[----:B------:R-:W3:Y:S10]  /*4a3c0*/  LDL.LU R13, [R1+0x103c] ;  /* 0x00103c00010d7983 */ /* 0x000ef40000300800 */
[----:B------:R1:W-:Y:S01]  /*4a3d0*/  @P6 STG.E desc[UR8][R26.64], R17 ;  /* 0x000000111a006986 */ /* 0x0003e2000c101908 */
[----:B------:R-:W-:Y:S01]  /*4a3e0*/  ISETP.LT.AND P6, PT, R152, UR5, !P5 ;  /* 0x0000000598007c0c */ /* 0x000fe2000efc1270 */
[----:B------:R-:W-:Y:S01]  /*4a3f0*/  ULDC UR5, c[0x0][0x228] ;  /* 0x00008a0000057ab9 */ /* 0x000fe20000000800 */
[----:B-1----:R-:W-:Y:S01]  /*4a400*/  IMAD.WIDE R26, R15, 0x4, R4 ;  /* 0x000000040f1a7825 */ /* 0x002fe200078e0204 */
[----:B------:R-:W4:Y:S10]  /*4a410*/  LDL.LU R17, [R1+0x30] ;  /* 0x0000300001117983 */ /* 0x000f340000300800 */
[----:B------:R1:W-:Y:S01]  /*4a420*/  @P6 STG.E desc[UR8][R26.64], R251 ;  /* 0x000000fb1a006986 */ /* 0x0003e2000c101908 */
[----:B------:R-:W-:Y:S01]  /*4a430*/  ISETP.LT.AND P6, PT, R154, UR5, !P5 ;  /* 0x000000059a007c0c */ /* 0x000fe2000efc1270 */
[----:B------:R-:W-:-:S02]  /*4a440*/  VIADD R140, R22, 0x19 ;  /* 0x00000019168c7836 */ /* 0x000fc40000000000 */
[----:B-1----:R-:W-:Y:S01]  /*4a450*/  IMAD.WIDE R26, R15, 0x4, R6 ;  /* 0x000000040f1a7825 */ /* 0x002fe200078e0206 */
[----:B------:R-:W-:-:S09]  /*4a460*/  ULDC UR5, c[0x0][0x22c] ;  /* 0x00008b0000057ab9 */ /* 0x000fd20000000800 */
[----:B------:R1:W-:Y:S04]  /*4a470*/  @P6 STG.E desc[UR8][R26.64], R16 ;  /* 0x000000101a006986 */ /* 0x0003e8000c101908 */
[----:B-1----:R-:W3:Y:S01]  /*4a480*/  LDL.LU R16, [R1+0xe74] ;  /* 0x000e740001107983 */ /* 0x002ee20000300800 */
[----:B------:R-:W-:Y:S01]  /*4a490*/  IMAD.WIDE R26, R15, 0x4, R8 ;  /* 0x000000040f1a7825 */ /* 0x000fe200078e0208 */
[----:B------:R-:W-:Y:S01]  /*4a4a0*/  ISETP.LT.AND P5, PT, R153, UR6, !P5 ;  /* 0x0000000699007c0c */ /* 0x000fe2000efa1270 */
[----:B------:R-:W-:Y:S01]  /*4a4b0*/  ULDC UR6, c[0x0][0x228] ;  /* 0x00008a0000067ab9 */ /* 0x000fe20000000800 */
[----:B------:R-:W3:Y:S11]  /*4a4c0*/  LDL.LU R15, [R1+0xe64] ;  /* 0x000e6400010f7983 */ /* 0x000ef60000300800 */
[----:B--2---:R1:W-:Y:S04]  /*4a4d0*/  @P5 STG.E desc[UR8][R26.64], R14 ;  /* 0x0000000e1a005986 */ /* 0x0043e8000c101908 */
[----:B-1----:R-:W2:Y:S04]  /*4a4e0*/  LDL.LU R14, [R1+0xc24] ;  /* 0x000c2400010e7983 */ /* 0x002ea80000300800 */
[----:B------:R-:W2:Y:S01]  /*4a4f0*/  LDL.LU R251, [R1+0x824] ;  /* 0x0008240001fb7983 */ /* 0x000ea20000300800 */
[----:B------:R-:W-:Y:S01]  /*4a500*/  ISETP.GE.AND P5, PT, R140, UR5, PT ;  /* 0x000000058c007c0c */ /* 0x000fe2000bfa6270 */
[----:B------:R-:W-:Y:S01]  /*4a510*/  IMAD.WIDE R26, R18, 0x4, R2 ;  /* 0x00000004121a7825 */ /* 0x000fe200078e0202 */
[----:B------:R-:W-:Y:S01]  /*4a520*/  ULDC UR5, c[0x0][0x228] ;  /* 0x00008a0000057ab9 */ /* 0x000fe20000000800 */
[----:B------:R-:W2:Y:S01]  /*4a530*/  LDL.LU R143, [R1+0x1040] ;  /* 0x00104000018f7983 */ /* 0x000ea20000300800 */
[----:B------:R-:W-:Y:S01]  /*4a540*/  ISETP.LT.AND P6, PT, R23, UR6, !P5 ;  /* 0x0000000617007c0c */ /* 0x000fe2000efc1270 */
[----:B------:R-:W-:Y:S01]  /*4a550*/  VIADD R140, R22, 0x1a ;  /* 0x0000001a168c7836 */ /* 0x000fe20000000000 */
[----:B------:R-:W-:Y:S01]  /*4a560*/  ULDC UR6, c[0x0][0x228] ;  /* 0x00008a0000067ab9 */ /* 0x000fe20000000800 */
[----:B------:R-:W2:Y:S04]  /*4a570*/  LDL.LU R252, [R1+0x634] ;  /* 0x0006340001fc7983 */ /* 0x000ea80000300800 */
[----:B------:R-:W2:Y:S04]  /*4a580*/  LDL.LU R141, [R1+0x434] ;  /* 0x00043400018d7983 */ /* 0x000ea80000300800 */
[----:B------:R-:W2:Y:S04]  /*4a590*/  LDL.LU R142, [R1+0x234] ;  /* 0x00023400018e7983 */ /* 0x000ea80000300800 */
[----:B------:R1:W-:Y:S01]  /*4a5a0*/  @P6 STG.E desc[UR8][R26.64], R21 ;  /* 0x000000151a006986 */ /* 0x0003e2000c101908 */
[----:B------:R-:W-:Y:S01]  /*4a5b0*/  ISETP.LT.AND P6, PT, R152, UR5, !P5 ;  /* 0x0000000598007c0c */ /* 0x000fe2000efc1270 */
[----:B------:R-:W-:-:S02]  /*4a5c0*/  ULDC UR5, c[0x0][0x228] ;  /* 0x00008a0000057ab9 */ /* 0x000fc40000000800 */
[----:B------:R-:W2:Y:S04]  /*4a5d0*/  LDL.LU R155, [R1+0x34] ;  /* 0x00003400019b7983 */ /* 0x000ea80000300800 */
[----:B------:R-:W2:Y:S01]  /*4a5e0*/  LDL.LU R151, [R1+0xe78] ;  /* 0x000e780001977983 */ /* 0x000ea20000300800 */
[----:B-1----:R-:W-:-:S03]  /*4a5f0*/  IMAD.WIDE R26, R18, 0x4, R4 ;  /* 0x00000004121a7825 */ /* 0x002fc600078e0204 */
[----:B------:R-:W2:Y:S04]  /*4a600*/  LDL.LU R149, [R1+0xe68] ;  /* 0x000e680001957983 */ /* 0x000ea80000300800 */
[----:B------:R1:W-:Y:S01]  /*4a610*/  @P6 STG.E desc[UR8][R26.64], R20 ;  /* 0x000000141a006986 */ /* 0x0003e2000c101908 */
[----:B------:R-:W-:Y:S01]  /*4a620*/  ISETP.LT.AND P6, PT, R154, UR5, !P5 ;  /* 0x000000059a007c0c */ /* 0x000fe2000efc1270 */
[----:B------:R-:W-:Y:S02]  /*4a630*/  ULDC UR5, c[0x0][0x228] ;  /* 0x00008a0000057ab9 */ /* 0x000fe40000000800 */
[----:B------:R-:W-:Y:S01]  /*4a640*/  ISETP.LT.AND P5, PT, R153, UR5, !P5 ;  /* 0x0000000599007c0c */ /* 0x000fe2000efa1270 */
[----:B------:R-:W-:Y:S01]  /*4a650*/  ULDC UR5, c[0x0][0x22c] ;  /* 0x00008b0000057ab9 */ /* 0x000fe20000000800 */
[----:B------:R-:W2:Y:S04]  /*4a660*/  LDL.LU R150, [R1+0xc28] ;  /* 0x000c280001967983 */ /* 0x000ea80000300800 */
[----:B------:R-:W2:Y:S01]  /*4a670*/  LDL.LU R148, [R1+0x1044] ;  /* 0x0010440001947983 */ /* 0x000ea20000300800 */
[----:B-1----:R-:W-:-:S03]  /*4a680*/  IMAD.WIDE R26, R18, 0x4, R6 ;  /* 0x00000004121a7825 */ /* 0x002fc600078e0206 */
[----:B------:R-:W2:Y:S04]  /*4a690*/  LDL.LU R21, [R1+0x638] ;  /* 0x0006380001157983 */ /* 0x000ea80000300800 */
[----:B------:R1:W-:Y:S04]  /*4a6a0*/  @P6 STG.E desc[UR8][R26.64], R19 ;  /* 0x000000131a006986 */ /* 0x0003e8000c101908 */
[----:B------:R-:W2:Y:S01]  /*4a6b0*/  LDL.LU R20, [R1+0x438] ;  /* 0x0004380001147983 */ /* 0x000ea20000300800 */
[----:B-1----:R-:W-:-:S03]  /*4a6c0*/  IMAD.WIDE R26, R18, 0x4, R8 ;  /* 0x00000004121a7825 */ /* 0x002fc600078e0208 */
[----:B------:R-:W2:Y:S04]  /*4a6d0*/  LDL.LU R18, [R1+0x238] ;  /* 0x0002380001127983 */ /* 0x000ea80000300800 */
[----:B----4-:R3:W-:Y:S01]  /*4a6e0*/  @P5 STG.E desc[UR8][R26.64], R17 ;  /* 0x000000111a005986 */ /* 0x0107e2000c101908 */
[----:B------:R-:W-:Y:S01]  /*4a6f0*/  ISETP.GE.AND P5, PT, R140, UR5, PT ;  /* 0x000000058c007c0c */ /* 0x000fe2000bfa6270 */
[----:B------:R-:W-:-:S03]  /*4a700*/  ULDC UR5, c[0x0][0x228] ;  /* 0x00008a0000057ab9 */ /* 0x000fc60000000800 */
[----:B------:R-:W-:Y:S01]  /*4a710*/  ISETP.LT.AND P6, PT, R23, UR6, !P5 ;  /* 0x0000000617007c0c */ /* 0x000fe2000efc1270 */
[----:B---3--:R-:W-:Y:S01]  /*4a720*/  IMAD.WIDE R26, R13, 0x4, R2 ;  /* 0x000000040d1a7825 */ /* 0x008fe200078e0202 */
[----:B------:R-:W3:Y:S01]  /*4a730*/  LDL.LU R17, [R1+0x1048] ;  /* 0x0010480001117983 */ /* 0x000ee20000300800 */
[----:B------:R-:W-:-:S10]  /*4a740*/  ULDC.64 UR6, c[0x0][0x228] ;  /* 0x00008a0000067ab9 */ /* 0x000fd40000000a00 */
[----:B------:R1:W-:Y:S01]  /*4a750*/  @P6 STG.E desc[UR8][R26.64], R16 ;  /* 0x000000101a006986 */ /* 0x0003e2000c101908 */
[----:B------:R-:W-:Y:S01]  /*4a760*/  ISETP.LT.AND P6, PT, R152, UR5, !P5 ;  /* 0x0000000598007c0c */ /* 0x000fe2000efc1270 */
[----:B------:R-:W-:Y:S01]  /*4a770*/  ULDC UR5, c[0x0][0x228] ;  /* 0x00008a0000057ab9 */ /* 0x000fe20000000800 */
[----:B-1----:R-:W-:Y:S01]  /*4a780*/  IMAD.WIDE R26, R13, 0x4, R4 ;  /* 0x000000040d1a7825 */ /* 0x002fe200078e0204 */
[----:B------:R-:W4:Y:S10]  /*4a790*/  LDL.LU R16, [R1+0x38] ;  /* 0x0000380001107983 */ /* 0x000f340000300800 */
[----:B------:R1:W-:Y:S01]  /*4a7a0*/  @P6 STG.E desc[UR8][R26.64], R15 ;  /* 0x0000000f1a006986 */ /* 0x0003e2000c101908 */
[----:B------:R-:W-:Y:S01]  /*4a7b0*/  ISETP.LT.AND P6, PT, R154, UR5, !P5 ;  /* 0x000000059a007c0c */ /* 0x000fe2000efc1270 */
[----:B------:R-:W-:-:S02]  /*4a7c0*/  ULDC UR5, c[0x0][0x228] ;  /* 0x00008a0000057ab9 */ /* 0x000fc40000000800 */
[----:B------:R-:W-:Y:S01]  /*4a7d0*/  ISETP.LT.AND P5, PT, R153, UR5, !P5 ;  /* 0x0000000599007c0c */ /* 0x000fe2000efa1270 */
[----:B------:R-:W-:Y:S01]  /*4a7e0*/  VIADD R140, R22, 0x1b ;  /* 0x0000001b168c7836 */ /* 0x000fe20000000000 */
[----:B------:R-:W-:Y:S01]  /*4a7f0*/  ULDC UR5, c[0x0][0x228] ;  /* 0x00008a0000057ab9 */ /* 0x000fe20000000800 */
[C---:B-1----:R-:W-:Y:S01]  /*4a800*/  IMAD.WIDE R26, R13.reuse, 0x4, R6 ;  /* 0x000000040d1a7825 */ /* 0x042fe200078e0206 */
[----:B------:R-:W4:Y:S06]  /*4a810*/  LDL.LU R15, [R1+0xe7c] ;  /* 0x000e7c00010f7983 */ /* 0x000f2c0000300800 */
[----:B--2---:R1:W-:Y:S02]  /*4a820*/  @P6 STG.E desc[UR8][R26.64], R14 ;  /* 0x0000000e1a006986 */ /* 0x0043e4000c101908 */
[----:B-1----:R-:W-:-:S02]  /*4a830*/  IMAD.WIDE R26, R13, 0x4, R8 ;  /* 0x000000040d1a7825 */ /* 0x002fc400078e0208 */
[----:B------:R-:W2:Y:S04]  /*4a840*/  LDL.LU R14, [R1+0xe6c] ;  /* 0x000e6c00010e7983 */ /* 0x000ea80000300800 */
[----:B------:R-:W2:Y:S04]  /*4a850*/  LDL.LU R13, [R1+0xc2c] ;  /* 0x000c2c00010d7983 */ /* 0x000ea80000300800 */
[----:B------:R-:W2:Y:S04]  /*4a860*/  LDL.LU R19, [R1+0x104c] ;  /* 0x00104c0001137983 */ /* 0x000ea80000300800 */
[----:B------:R1:W-:Y:S04]  /*4a870*/  @P5 STG.E desc[UR8][R26.64], R251 ;  /* 0x000000fb1a005986 */ /* 0x0003e8000c101908 */
[----:B-1----:R-:W3:Y:S01]  /*4a880*/  LDL.LU R251, [R1+0x828] ;  /* 0x0008280001fb7983 */ /* 0x002ee20000300800 */
[----:B------:R-:W-:-:S04]  /*4a890*/  ISETP.GE.AND P5, PT, R140, UR7, PT ;  /* 0x000000078c007c0c */ /* 0x000fc8000bfa6270 */
[----:B------:R-:W-:Y:S01]  /*4a8a0*/  ISETP.LT.AND P6, PT, R23, UR5, !P5 ;  /* 0x0000000517007c0c */ /* 0x000fe2000efc1270 */
[----:B------:R-:W-:Y:S01]  /*4a8b0*/  IMAD.WIDE R26, R143, 0x4, R2 ;  /* 0x000000048f1a7825 */ /* 0x000fe200078e0202 */
[----:B------:R-:W-:-:S11]  /*4a8c0*/  ULDC UR5, c[0x0][0x228] ;  /* 0x00008a0000057ab9 */ /* 0x000fd60000000800 */
[----:B------:R1:W-:Y:S01]  /*4a8d0*/  @P6 STG.E desc[UR8][R26.64], R252 ;  /* 0x000000fc1a006986 */ /* 0x0003e2000c101908 */
[----:B------:R-:W-:Y:S01]  /*4a8e0*/  ISETP.LT.AND P6, PT, R152, UR5, !P5 ;  /* 0x0000000598007c0c */ /* 0x000fe2000efc1270 */
[----:B------:R-:W-:Y:S01]  /*4a8f0*/  ULDC UR5, c[0x0][0x228] ;  /* 0x00008a0000057ab9 */ /* 0x000fe20000000800 */
[----:B-1----:R-:W-:-:S11]  /*4a900*/  IMAD.WIDE R26, R143, 0x4, R4 ;  /* 0x000000048f1a7825 */ /* 0x002fd600078e0204 */
[----:B------:R1:W-:Y:S01]  /*4a910*/  @P6 STG.E desc[UR8][R26.64], R141 ;  /* 0x0000008d1a006986 */ /* 0x0003e2000c101908 */
[----:B------:R-:W-:Y:S01]  /*4a920*/  ISETP.LT.AND P6, PT, R154, UR5, !P5 ;  /* 0x000000059a007c0c */ /* 0x000fe2000efc1270 */
[----:B------:R-:W-:Y:S01]  /*4a930*/  ULDC UR5, c[0x0][0x22c] ;  /* 0x00008b0000057ab9 */ /* 0x000fe20000000800 */
[----:B------:R-:W-:Y:S01]  /*4a940*/  ISETP.LT.AND P5, PT, R153, UR6, !P5 ;  /* 0x0000000699007c0c */ /* 0x000fe2000efa1270 */
[----:B-1----:R-:W-:-:S10]  /*4a950*/  IMAD.WIDE R26, R143, 0x4, R6 ;  /* 0x000000048f1a7825 */ /* 0x002fd400078e0206 */
[----:B------:R1:W-:Y:S02]  /*4a960*/  @P6 STG.E desc[UR8][R26.64], R142 ;  /* 0x0000008e1a006986 */ /* 0x0003e4000c101908 */
[----:B-1----:R-:W-:-:S05]  /*4a970*/  IMAD.WIDE R26, R143, 0x4, R8 ;  /* 0x000000048f1a7825 */ /* 0x002fca00078e0208 */
[----:B------:R1:W-:Y:S02]  /*4a980*/  @P5 STG.E desc[UR8][R26.64], R155 ;  /* 0x0000009b1a005986 */ /* 0x0003e4000c101908 */
[----:B-1----:R-:W-:-:S05]  /*4a990*/  IMAD.WIDE R26, R148, 0x4, R2 ;  /* 0x00000004941a7825 */ /* 0x002fca00078e0202 */
[----:B------:R1:W-:Y:S02]  /*4a9a0*/  @P4 STG.E desc[UR8][R26.64], R151 ;  /* 0x000000971a004986 */ /* 0x0003e4000c101908 */
[----:B-1----:R-:W-:-:S05]  /*4a9b0*/  IMAD.WIDE R26, R148, 0x4, R4 ;  /* 0x00000004941a7825 */ /* 0x002fca00078e0204 */
[----:B------:R1:W-:Y:S02]  /*4a9c0*/  @P3 STG.E desc[UR8][R26.64], R149 ;  /* 0x000000951a003986 */ /* 0x0003e4000c101908 */
[----:B-1----:R-:W-:-:S05]  /*4a9d0*/  IMAD.WIDE R26, R148, 0x4, R6 ;  /* 0x00000004941a7825 */ /* 0x002fca00078e0206 */
[----:B------:R1:W-:Y:S02]  /*4a9e0*/  @P2 STG.E desc[UR8][R26.64], R150 ;  /* 0x000000961a002986 */ /* 0x0003e4000c101908 */
[----:B-1----:R-:W-:Y:S01]  /*4a9f0*/  IMAD.WIDE R26, R148, 0x4, R8 ;  /* 0x00000004941a7825 */ /* 0x002fe200078e0208 */
[C---:B------:R-:W-:Y:S02]  /*4aa00*/  LOP3.LUT P2, RZ, R0.reuse, 0x2, RZ, 0xc0, !PT ;  /* 0x0000000200ff7812 */ /* 0x040fe4000784c0ff */
[C---:B------:R-:W-:Y:S02]  /*4aa10*/  LOP3.LUT P3, RZ, R0.reuse, 0x4, RZ, 0xc0, !PT ;  /* 0x0000000400ff7812 */ /* 0x040fe4000786c0ff */
[C---:B------:R-:W-:Y:S02]  /*4aa20*/  LOP3.LUT P4, RZ, R0.reuse, 0x20, RZ, 0xc0, !PT ;  /* 0x0000002000ff7812 */ /* 0x040fe4000788c0ff */
[C---:B------:R-:W-:Y:S02]  /*4aa30*/  LOP3.LUT P5, RZ, R0.reuse, 0x40, RZ, 0xc0, !PT ;  /* 0x0000004000ff7812 */ /* 0x040fe400078ac0ff */
[C---:B------:R-:W-:Y:S01]  /*4aa40*/  LOP3.LUT P6, RZ, R0.reuse, 0x80, RZ, 0xc0, !PT ;  /* 0x0000008000ff7812 */ /* 0x040fe200078cc0ff */
[----:B---3--:R1:W-:Y:S01]  /*4aa50*/  @P1 STG.E desc[UR8][R26.64], R251 ;  /* 0x000000fb1a001986 */ /* 0x0083e2000c101908 */
[----:B------:R-:W-:Y:S01]  /*4aa60*/  LOP3.LUT P1, RZ, R0, 0x1, RZ, 0xc0, !PT ;  /* 0x0000000100ff7812 */ /* 0x000fe2000782c0ff */
[----:B-1----:R-:W-:-:S12]  /*4aa70*/  IMAD.WIDE R26, R17, 0x4, R2 ;  /* 0x00000004111a7825 */ /* 0x002fd800078e0202 */
[----:B------:R1:W-:Y:S02]  /*4aa80*/  @P1 STG.E desc[UR8][R26.64], R21 ;  /* 0x000000151a001986 */ /* 0x0003e4000c101908 */
[----:B-1----:R-:W-:-:S05]  /*4aa90*/  IMAD.WIDE R26, R17, 0x4, R4 ;  /* 0x00000004111a7825 */ /* 0x002fca00078e0204 */
[----:B------:R1:W-:Y:S02]  /*4aaa0*/  @P2 STG.E desc[UR8][R26.64], R20 ;  /* 0x000000141a002986 */ /* 0x0003e4000c101908 */
[----:B-1----:R-:W-:-:S05]  /*4aab0*/  IMAD.WIDE R26, R17, 0x4, R6 ;  /* 0x00000004111a7825 */ /* 0x002fca00078e0206 */
[----:B------:R1:W-:Y:S02]  /*4aac0*/  @P3 STG.E desc[UR8][R26.64], R18 ;  /* 0x000000121a003986 */ /* 0x0003e4000c101908 */
[----:B-1----:R-:W-:Y:S02]  /*4aad0*/  IMAD.WIDE R26, R17, 0x4, R8 ;  /* 0x00000004111a7825 */ /* 0x002fe400078e0208 */
[----:B------:R-:W3:Y:S04]  /*4aae0*/  LDL.LU R18, [R1+0x82c] ;  /* 0x00082c0001127983 */ /* 0x000ee80000300800 */
[----:B----4-:R2:W-:Y:S04]  /*4aaf0*/  @P4 STG.E desc[UR8][R26.64], R16 ;  /* 0x000000101a004986 */ /* 0x0105e8000c101908 */
[----:B------:R-:W4:Y:S01]  /*4ab00*/  LDL.LU R17, [R1+0x63c] ;  /* 0x00063c0001117983 */ /* 0x000f220000300800 */
[----:B--2---:R-:W-:-:S03]  /*4ab10*/  IMAD.WIDE R26, R19, 0x4, R2 ;  /* 0x00000004131a7825 */ /* 0x004fc600078e0202 */
[----:B------:R-:W2:Y:S04]  /*4ab20*/  LDL.LU R16, [R1+0x43c] ;  /* 0x00043c0001107983 */ /* 0x000ea80000300800 */
[----:B------:R1:W-:Y:S02]  /*4ab30*/  @P5 STG.E desc[UR8][R26.64], R15 ;  /* 0x0000000f1a005986 */ /* 0x0003e4000c101908 */
[C---:B-1----:R-:W-:Y:S02]  /*4ab40*/  IMAD.WIDE R26, R19.reuse, 0x4, R4 ;  /* 0x00000004131a7825 */ /* 0x042fe400078e0204 */
[----:B------:R-:W2:Y:S04]  /*4ab50*/  LDL.LU R15, [R1+0x23c] ;  /* 0x00023c00010f7983 */ /* 0x000ea80000300800 */
[----:B------:R1:W-:Y:S04]  /*4ab60*/  @P6 STG.E desc[UR8][R26.64], R14 ;  /* 0x0000000e1a006986 */ /* 0x0003e8000c101908 */
[----:B-1----:R-:W4:Y:S01]  /*4ab70*/  LDL.LU R14, [R1+0x1050] ;  /* 0x00105000010e7983 */ /* 0x002f220000300800 */
[----:B------:R-:W-:-:S05]  /*4ab80*/  IMAD.WIDE R26, R19, 0x4, R6 ;  /* 0x00000004131a7825 */ /* 0x000fca00078e0206 */
[----:B------:R1:W-:Y:S04]  /*4ab90*/  @P0 STG.E desc[UR8][R26.64], R13 ;  /* 0x0000000d1a000986 */ /* 0x0003e8000c101908 */
[----:B-1----:R-:W2:Y:S04]  /*4aba0*/  LDL.LU R13, [R1+0x3c] ;  /* 0x00003c00010d7983 */ /* 0x002ea80000300800 */
[----:B------:R-:W2:Y:S04]  /*4abb0*/  LDL.LU R155, [R1+0x1054] ;  /* 0x00105400019b7983 */ /* 0x000ea80000300800 */
[----:B------:R-:W2:Y:S04]  /*4abc0*/  LDL.LU R141, [R1+0xe80] ;  /* 0x000e8000018d7983 */ /* 0x000ea80000300800 */
[----:B------:R-:W2:Y:S01]  /*4abd0*/  LDL.LU R142, [R1+0xc30] ;  /* 0x000c3000018e7983 */ /* 0x000ea20000300800 */
[----:B------:R-:W-:-:S03]  /*4abe0*/  LOP3.LUT P1, RZ, R0, 0x200000, RZ, 0xc0, !PT ;  /* 0x0020000000ff7812 */ /* 0x000fc6000782c0ff */
[----:B------:R-:W2:Y:S01]  /*4abf0*/  LDL.LU R143, [R1+0xa30] ;  /* 0x000a3000018f7983 */ /* 0x000ea20000300800 */
[----:B------:R-:W-:-:S03]  /*4ac00*/  LOP3.LUT R25, R25, 0xffefffff, RZ, 0xc0, !PT ;  /* 0xffefffff19197812 */ /* 0x000fc600078ec0ff */
[----:B------:R-:W2:Y:S04]  /*4ac10*/  LDL.LU R151, [R1+0x840] ;  /* 0x0008400001977983 */ /* 0x000ea80000300800 */
[----:B------:R-:W2:Y:S02]  /*4ac20*/  LDL.LU R251, [R1+0x1058] ;  /* 0x0010580001fb7983 */ /* 0x000ea40000300800 */
[----:B------:R-:W-:Y:S02]  /*4ac30*/  @P1 LOP3.LUT R25, R25, 0x100000, RZ, 0xfc, !PT ;  /* 0x0010000019191812 */ /* 0x000fe400078efcff */
[----:B------:R-:W-:Y:S01]  /*4ac40*/  LOP3.LUT P1, RZ, R0, 0x100000, RZ, 0xc0, !PT ;  /* 0x0010000000ff7812 */ /* 0x000fe2000782c0ff */
[----:B------:R-:W2:Y:S01]  /*4ac50*/  LDL.LU R149, [R1+0x830] ;  /* 0x0008300001957983 */ /* 0x000ea20000300800 */
[----:B------:R-:W-:-:S03]  /*4ac60*/  LOP3.LUT R25, R25, 0xffdfffff, RZ, 0xc0, !PT ;  /* 0xffdfffff19197812 */ /* 0x000fc600078ec0ff */
[----:B------:R-:W2:Y:S01]  /*4ac70*/  LDL.LU R150, [R1+0x640] ;  /* 0x0006400001967983 */ /* 0x000ea20000300800 */
[C---:B------:R-:W-:Y:S02]  /*4ac80*/  LOP3.LUT P4, RZ, R0.reuse, 0x200, RZ, 0xc0, !PT ;  /* 0x0000020000ff7812 */ /* 0x040fe4000788c0ff */
[C---:B------:R-:W-:Y:S01]  /*4ac90*/  LOP3.LUT P5, RZ, R0.reuse, 0x400, RZ, 0xc0, !PT ;  /* 0x0000040000ff7812 */ /* 0x040fe200078ac0ff */
[----:B------:R-:W2:Y:S04]  /*4aca0*/  LDL.LU R148, [R1+0x440] ;  /* 0x0004400001947983 */ /* 0x000ea80000300800 */
[----:B------:R-:W-:Y:S02]  /*4acb0*/  @P1 LOP3.LUT R25, R25, 0x200000, RZ, 0xfc, !PT ;  /* 0x0020000019191812 */ /* 0x000fe400078efcff */
[----:B------:R-:W-:-:S02]  /*4acc0*/  LOP3.LUT P1, RZ, R0, 0x80000, RZ, 0xc0, !PT ;  /* 0x0008000000ff7812 */ /* 0x000fc4000782c0ff */
[----:B------:R-:W-:-:S11]  /*4acd0*/  LOP3.LUT R25, R25, 0xffbfffff, RZ, 0xc0, !PT ;  /* 0xffbfffff19197812 */ /* 0x000fd600078ec0ff */
[----:B------:R-:W-:Y:S02]  /*4ace0*/  @P1 LOP3.LUT R25, R25, 0x400000, RZ, 0xfc, !PT ;  /* 0x0040000019191812 */ /* 0x000fe400078efcff */
[----:B------:R-:W-:Y:S02]  /*4acf0*/  LOP3.LUT P1, RZ, R0, 0x40000, RZ, 0xc0, !PT ;  /* 0x0004000000ff7812 */ /* 0x000fe4000782c0ff */
[----:B------:R-:W-:Y:S01]  /*4ad00*/  LOP3.LUT R25, R25, 0xff7fffff, RZ, 0xc0, !PT ;  /* 0xff7fffff19197812 */ /* 0x000fe200078ec0ff */
[----:B------:R-:W-:-:S10]  /*4ad10*/  IMAD.WIDE R26, R19, 0x4, R8 ;  /* 0x00000004131a7825 */ /* 0x000fd400078e0208 */
[----:B------:R-:W-:Y:S02]  /*4ad20*/  @P1 LOP3.LUT R25, R25, 0x800000, RZ, 0xfc, !PT ;  /* 0x0080000019191812 */ /* 0x000fe400078efcff */
[----:B------:R-:W-:Y:S02]  /*4ad30*/  LOP3.LUT P1, RZ, R0, 0x20000, RZ, 0xc0, !PT ;  /* 0x0002000000ff7812 */ /* 0x000fe4000782c0ff */
[----:B------:R-:W-:-:S11]  /*4ad40*/  LOP3.LUT R25, R25, 0xfeffffff, RZ, 0xc0, !PT ;  /* 0xfeffffff19197812 */ /* 0x000fd600078ec0ff */
[----:B------:R-:W-:Y:S02]  /*4ad50*/  @P1 LOP3.LUT R25, R25, 0x1000000, RZ, 0xfc, !PT ;  /* 0x0100000019191812 */ /* 0x000fe400078efcff */
[----:B------:R-:W-:Y:S02]  /*4ad60*/  LOP3.LUT P1, RZ, R0, 0x10000, RZ, 0xc0, !PT ;  /* 0x0001000000ff7812 */ /* 0x000fe4000782c0ff */
[----:B------:R-:W-:-:S11]  /*4ad70*/  LOP3.LUT R25, R25, 0xfdffffff, RZ, 0xc0, !PT ;  /* 0xfdffffff19197812 */ /* 0x000fd600078ec0ff */
[----:B------:R-:W-:Y:S02]  /*4ad80*/  @P1 LOP3.LUT R25, R25, 0x2000000, RZ, 0xfc, !PT ;  /* 0x0200000019191812 */ /* 0x000fe400078efcff */
[C---:B------:R-:W-:Y:S02]  /*4ad90*/  LOP3.LUT P1, RZ, R0.reuse, 0x8000, RZ, 0xc0, !PT ;  /* 0x0000800000ff7812 */ /* 0x040fe4000782c0ff */
[----:B------:R-:W-:Y:S02]  /*4ada0*/  LOP3.LUT R25, R25, 0xfbffffff, RZ, 0xc0, !PT ;  /* 0xfbffffff19197812 */ /* 0x000fe400078ec0ff */
[----:B------:R-:W-:-:S09]  /*4adb0*/  LOP3.LUT P6, RZ, R0, 0x800, RZ, 0xc0, !PT ;  /* 0x0000080000ff7812 */ /* 0x000fd200078cc0ff */
[----:B------:R-:W-:Y:S02]  /*4adc0*/  @P1 LOP3.LUT R25, R25, 0x4000000, RZ, 0xfc, !PT ;  /* 0x0400000019191812 */ /* 0x000fe400078efcff */
[C---:B------:R-:W-:Y:S02]  /*4add0*/  LOP3.LUT P1, RZ, R0.reuse, 0x4000, RZ, 0xc0, !PT ;  /* 0x0000400000ff7812 */ /* 0x040fe4000782c0ff */
[----:B------:R-:W-:Y:S02]  /*4ade0*/  LOP3.LUT P0, RZ, R0, 0x1000, RZ, 0xc0, !PT ;  /* 0x0000100000ff7812 */ /* 0x000fe4000780c0ff */
[----:B------:R-:W-:-:S09]  /*4adf0*/  LOP3.LUT R25, R25, 0xf7ffffff, RZ, 0xc0, !PT ;  /* 0xf7ffffff19197812 */ /* 0x000fd200078ec0ff */
[----:B------:R-:W-:Y:S02]  /*4ae00*/  @P1 LOP3.LUT R25, R25, 0x8000000, RZ, 0xfc, !PT ;  /* 0x0800000019191812 */ /* 0x000fe400078efcff */
[----:B------:R-:W-:Y:S01]  /*4ae10*/  LOP3.LUT P1, RZ, R0, 0x2000, RZ, 0xc0, !PT ;  /* 0x0000200000ff7812 */ /* 0x000fe2000782c0ff */
[----:B---3--:R4:W-:Y:S02]  /*4ae20*/  @P4 STG.E desc[UR8][R26.64], R18 ;  /* 0x000000121a004986 */ /* 0x0089e4000c101908 */
[----:B----4-:R-:W-:-:S05]  /*4ae30*/  IMAD.WIDE R26, R14, 0x4, R2 ;  /* 0x000000040e1a7825 */ /* 0x010fca00078e0202 */
[----:B------:R1:W-:Y:S04]  /*4ae40*/  @P5 STG.E desc[UR8][R26.64], R17 ;  /* 0x000000111a005986 */ /* 0x0003e8000c101908 */
[----:B-1----:R-:W3:Y:S04]  /*4ae50*/  LDL.LU R17, [R1+0x105c] ;  /* 0x00105c0001117983 */ /* 0x002ee80000300800 */
[----:B------:R-:W4:Y:S04]  /*4ae60*/  LDL.LU R21, [R1+0x240] ;  /* 0x0002400001157983 */ /* 0x000f280000300800 */
[----:B------:R-:W3:Y:S04]  /*4ae70*/  LDL.LU R20, [R1+0xe84] ;  /* 0x000e840001147983 */ /* 0x000ee80000300800 */
[----:B------:R-:W3:Y:S01]  /*4ae80*/  LDL.LU R19, [R1+0xc34] ;  /* 0x000c340001137983 */ /* 0x000ee20000300800 */
[----:B------:R-:W-:-:S03]  /*4ae90*/  IMAD.WIDE R26, R14, 0x4, R4 ;  /* 0x000000040e1a7825 */ /* 0x000fc600078e0204 */
[----:B------:R-:W3:Y:S04]  /*4aea0*/  LDL.LU R18, [R1+0xa34] ;  /* 0x000a340001127983 */ /* 0x000ee80000300800 */
[----:B--2---:R1:W-:Y:S02]  /*4aeb0*/  @P6 STG.E desc[UR8][R26.64], R16 ;  /* 0x000000101a006986 */ /* 0x0043e4000c101908 */
[----:B-1----:R-:W-:-:S05]  /*4aec0*/  IMAD.WIDE R26, R14, 0x4, R6 ;  /* 0x000000040e1a7825 */ /* 0x002fca00078e0206 */
[----:B------:R1:W-:Y:S02]  /*4aed0*/  @P0 STG.E desc[UR8][R26.64], R15 ;  /* 0x0000000f1a000986 */ /* 0x0003e4000c101908 */
[----:B-1----:R-:W-:Y:S02]  /*4aee0*/  IMAD.WIDE R26, R14, 0x4, R8 ;  /* 0x000000040e1a7825 */ /* 0x002fe400078e0208 */
[----:B------:R-:W2:Y:S04]  /*4aef0*/  LDL.LU R15, [R1+0x844] ;  /* 0x00084400010f7983 */ /* 0x000ea80000300800 */
[----:B------:R1:W-:Y:S04]  /*4af00*/  @P1 STG.E desc[UR8][R26.64], R13 ;  /* 0x0000000d1a001986 */ /* 0x0003e8000c101908 */
[----:B------:R-:W2:Y:S04]  /*4af10*/  LDL.LU R14, [R1+0x834] ;  /* 0x00083400010e7983 */ /* 0x000ea80000300800 */
[----:B-1----:R-:W2:Y:S04]  /*4af20*/  LDL.LU R13, [R1+0x644] ;  /* 0x00064400010d7983 */ /* 0x002ea80000300800 */
[----:B------:R-:W2:Y:S01]  /*4af30*/  LDL.LU R16, [R1+0x1060] ;  /* 0x0010600001107983 */ /* 0x000ea20000300800 */
[----:B------:R-:W-:Y:S01]  /*4af40*/  LOP3.LUT P1, RZ, R25, 0x8000000, RZ, 0xc0, !PT ;  /* 0x0800000019ff7812 */ /* 0x000fe2000782c0ff */
[----:B------:R-:W-:-:S12]  /*4af50*/  IMAD.WIDE R26, R155, 0x4, R2 ;  /* 0x000000049b1a7825 */ /* 0x000fd800078e0202 */
[----:B------:R1:W-:Y:S01]  /*4af60*/  @P1 STG.E desc[UR8][R26.64], R141 ;  /* 0x0000008d1a001986 */ /* 0x0003e2000c101908 */
[----:B------:R-:W-:Y:S01]  /*4af70*/  LOP3.LUT P1, RZ, R25, 0x4000000, RZ, 0xc0, !PT ;  /* 0x0400000019ff7812 */ /* 0x000fe2000782c0ff */
[----:B-1----:R-:W-:-:S12]  /*4af80*/  IMAD.WIDE R26, R155, 0x4, R4 ;  /* 0x000000049b1a7825 */ /* 0x002fd800078e0204 */
        /* <DEDUP_REMOVED lines=8> */
[----:B-1----:R-:W-:Y:S01]  /*4b010*/  IMAD.WIDE R26, R251, 0x4, R2 ;  /* 0x00000004fb1a7825 */ /* 0x002fe200078e0202 */
[----:B------:R-:W-:Y:S01]  /*4b020*/  LOP3.LUT P2, RZ, R0, 0x400000, RZ, 0xc0, !PT ;  /* 0x0040000000ff7812 */ /* 0x000fe2000784c0ff */
[----:B------:R-:W2:Y:S10]  /*4b030*/  LDL.LU R151, [R1+0x1068] ;  /* 0x0010680001977983 */ /* 0x000eb40000300800 */
[----:B------:R1:W-:Y:S01]  /*4b040*/  @P1 STG.E desc[UR8][R26.64], R149 ;  /* 0x000000951a001986 */ /* 0x0003e2000c101908 */
[----:B------:R-:W-:Y:S01]  /*4b050*/  LOP3.LUT P1, RZ, R25, 0x400000, RZ, 0xc0, !PT ;  /* 0x0040000019ff7812 */ /* 0x000fe2000782c0ff */
[----:B-1----:R-:W-:-:S12]  /*4b060*/  IMAD.WIDE R26, R251, 0x4, R4 ;  /* 0x00000004fb1a7825 */ /* 0x002fd800078e0204 */
[----:B------:R1:W-:Y:S01]  /*4b070*/  @P1 STG.E desc[UR8][R26.64], R150 ;  /* 0x000000961a001986 */ /* 0x0003e2000c101908 */
[----:B------:R-:W-:Y:S01]  /*4b080*/  LOP3.LUT P1, RZ, R25, 0x200000, RZ, 0xc0, !PT ;  /* 0x0020000019ff7812 */ /* 0x000fe2000782c0ff */
[----:B-1----:R-:W-:-:S12]  /*4b090*/  IMAD.WIDE R26, R251, 0x4, R6 ;  /* 0x00000004fb1a7825 */ /* 0x002fd800078e0206 */
[----:B------:R1:W-:Y:S01]  /*4b0a0*/  @P1 STG.E desc[UR8][R26.64], R148 ;  /* 0x000000941a001986 */ /* 0x0003e2000c101908 */
[----:B------:R-:W-:Y:S02]  /*4b0b0*/  LOP3.LUT P1, RZ, R25, 0x100000, RZ, 0xc0, !PT ;  /* 0x0010000019ff7812 */ /* 0x000fe4000782c0ff */
[C---:B------:R-:W-:Y:S01]  /*4b0c0*/  LOP3.LUT P3, RZ, R0.reuse, 0x800000, RZ, 0xc0, !PT ;  /* 0x0080000000ff7812 */ /* 0x040fe2000786c0ff */
[----:B-1----:R-:W-:Y:S01]  /*4b0d0*/  IMAD.WIDE R26, R251, 0x4, R8 ;  /* 0x00000004fb1a7825 */ /* 0x002fe200078e0208 */
[C---:B------:R-:W-:Y:S02]  /*4b0e0*/  LOP3.LUT P4, RZ, R0.reuse, 0x1000000, RZ, 0xc0, !PT ;  /* 0x0100000000ff7812 */ /* 0x040fe4000788c0ff */
[C---:B------:R-:W-:Y:S02]  /*4b0f0*/  LOP3.LUT P5, RZ, R0.reuse, 0x2000000, RZ, 0xc0, !PT ;  /* 0x0200000000ff7812 */ /* 0x040fe400078ac0ff */
[C---:B------:R-:W-:Y:S02]  /*4b100*/  LOP3.LUT P6, RZ, R0.reuse, 0x4000000, RZ, 0xc0, !PT ;  /* 0x0400000000ff7812 */ /* 0x040fe400078cc0ff */
[----:B------:R-:W-:-:S03]  /*4b110*/  LOP3.LUT P0, RZ, R0, 0x8000000, RZ, 0xc0, !PT ;  /* 0x0800000000ff7812 */ /* 0x000fc6000780c0ff */
[----:B----4-:R3:W-:Y:S02]  /*4b120*/  @P1 STG.E desc[UR8][R26.64], R21 ;  /* 0x000000151a001986 */ /* 0x0107e4000c101908 */
[----:B---3--:R-:W-:-:S05]  /*4b130*/  IMAD.WIDE R26, R17, 0x4, R2 ;  /* 0x00000004111a7825 */ /* 0x008fca00078e0202 */
[----:B------:R1:W-:Y:S02]  /*4b140*/  @P2 STG.E desc[UR8][R26.64], R20 ;  /* 0x000000141a002986 */ /* 0x0003e4000c101908 */
[----:B-1----:R-:W-:-:S05]  /*4b150*/  IMAD.WIDE R26, R17, 0x4, R4 ;  /* 0x00000004111a7825 */ /* 0x002fca00078e0204 */
[----:B------:R1:W-:Y:S04]  /*4b160*/  @P3 STG.E desc[UR8][R26.64], R19 ;  /* 0x000000131a003986 */ /* 0x0003e8000c101908 */
[----:B-1----:R-:W3:Y:S01]  /*4b170*/  LDL.LU R19, [R1+0x444] ;  /* 0x0004440001137983 */ /* 0x002ee20000300800 */
[----:B------:R-:W-:-:S05]  /*4b180*/  IMAD.WIDE R26, R17, 0x4, R6 ;  /* 0x00000004111a7825 */ /* 0x000fca00078e0206 */
[----:B------:R1:W-:Y:S02]  /*4b190*/  @P4 STG.E desc[UR8][R26.64], R18 ;  /* 0x000000121a004986 */ /* 0x0003e4000c101908 */
[----:B-1----:R-:W-:Y:S02]  /*4b1a0*/  IMAD.WIDE R26, R17, 0x4, R8 ;  /* 0x00000004111a7825 */ /* 0x002fe400078e0208 */
[----:B------:R-:W4:Y:S04]  /*4b1b0*/  LDL.LU R18, [R1+0x244] ;  /* 0x0002440001127983 */ /* 0x000f280000300800 */
[----:B--2---:R1:W-:Y:S04]  /*4b1c0*/  @P5 STG.E desc[UR8][R26.64], R15 ;  /* 0x0000000f1a005986 */ /* 0x0043e8000c101908 */
[----:B------:R-:W2:Y:S01]  /*4b1d0*/  LDL.LU R17, [R1+0xe88] ;  /* 0x000e880001117983 */ /* 0x000ea20000300800 */
[----:B-1----:R-:W-:-:S03]  /*4b1e0*/  IMAD.WIDE R26, R16, 0x4, R2 ;  /* 0x00000004101a7825 */ /* 0x002fc600078e0202 */
[----:B------:R-:W2:Y:S04]  /*4b1f0*/  LDL.LU R15, [R1+0xc38] ;  /* 0x000c3800010f7983 */ /* 0x000ea80000300800 */
[----:B------:R1:W-:Y:S02]  /*4b200*/  @P6 STG.E desc[UR8][R26.64], R14 ;  /* 0x0000000e1a006986 */ /* 0x0003e4000c101908 */
[----:B-1----:R-:W-:Y:S02]  /*4b210*/  IMAD.WIDE R26, R16, 0x4, R4 ;  /* 0x00000004101a7825 */ /* 0x002fe400078e0204 */
[----:B------:R-:W2:Y:S04]  /*4b220*/  LDL.LU R14, [R1+0xa38] ;  /* 0x000a3800010e7983 */ /* 0x000ea80000300800 */
[----:B------:R1:W-:Y:S04]  /*4b230*/  @P0 STG.E desc[UR8][R26.64], R13 ;  /* 0x0000000d1a000986 */ /* 0x0003e8000c101908 */
[----:B-1----:R-:W2:Y:S01]  /*4b240*/  LDL.LU R13, [R1+0x1064] ;  /* 0x00106400010d7983 */ /* 0x002ea20000300800 */
        /* <DEDUP_REMOVED lines=8> */
[----:B------:R-:W-:-:S02]  /*4b2d0*/  LOP3.LUT R25, R25, 0xffffdfff, RZ, 0xc0, !PT ;  /* 0xffffdfff19197812 */ /* 0x000fc400078ec0ff */
[----:B------:R-:W-:Y:S01]  /*4b2e0*/  LOP3.LUT P4, RZ, R0, 0x10000000, RZ, 0xc0, !PT ;  /* 0x1000000000ff7812 */ /* 0x000fe2000788c0ff */
[----:B------:R-:W-:Y:S01]  /*4b2f0*/  IMAD.WIDE R26, R16, 0x4, R6 ;  /* 0x00000004101a7825 */ /* 0x000fe200078e0206 */
[----:B------:R-:W2:Y:S04]  /*4b300*/  LDL.LU R150, [R1+0xe8c] ;  /* 0x000e8c0001967983 */ /* 0x000ea80000300800 */
[----:B------:R-:W2:Y:S03]  /*4b310*/  LDL.LU R148, [R1+0xc3c] ;  /* 0x000c3c0001947983 */ /* 0x000ea60000300800 */
[----:B------:R-:W-:Y:S01]  /*4b320*/  @P1 LOP3.LUT R25, R25, 0x2000, RZ, 0xfc, !PT ;  /* 0x0000200019191812 */ /* 0x000fe200078efcff */
[----:B------:R-:W2:Y:S01]  /*4b330*/  LDL.LU R251, [R1+0xa3c] ;  /* 0x000a3c0001fb7983 */ /* 0x000ea20000300800 */
[----:B------:R-:W-:-:S02]  /*4b340*/  LOP3.LUT P1, RZ, R10, 0x40, RZ, 0xc0, !PT ;  /* 0x000000400aff7812 */ /* 0x000fc4000782c0ff */
[----:B------:R-:W-:Y:S01]  /*4b350*/  LOP3.LUT R25, R25, 0xffffbfff, RZ, 0xc0, !PT ;  /* 0xffffbfff19197812 */ /* 0x000fe200078ec0ff */
[----:B------:R-:W2:Y:S04]  /*4b360*/  LDL.LU R21, [R1+0x106c] ;  /* 0x00106c0001157983 */ /* 0x000ea80000300800 */
[----:B------:R-:W2:Y:S06]  /*4b370*/  LDL.LU R20, [R1+0x84c] ;  /* 0x00084c0001147983 */ /* 0x000eac0000300800 */
[----:B------:R-:W-:-:S02]  /*4b380*/  @P1 LOP3.LUT R25, R25, 0x4000, RZ, 0xfc, !PT ;  /* 0x0000400019191812 */ /* 0x000fc400078efcff */
[----:B------:R-:W-:Y:S02]  /*4b390*/  LOP3.LUT P1, RZ, R10, 0x20, RZ, 0xc0, !PT ;  /* 0x000000200aff7812 */ /* 0x000fe4000782c0ff */
[----:B------:R-:W-:-:S11]  /*4b3a0*/  LOP3.LUT R25, R25, 0xffff7fff, RZ, 0xc0, !PT ;  /* 0xffff7fff19197812 */ /* 0x000fd600078ec0ff */
[----:B------:R-:W-:Y:S02]  /*4b3b0*/  @P1 LOP3.LUT R25, R25, 0x8000, RZ, 0xfc, !PT ;  /* 0x0000800019191812 */ /* 0x000fe400078efcff */
[----:B------:R-:W-:Y:S02]  /*4b3c0*/  LOP3.LUT P1, RZ, R10, 0x10, RZ, 0xc0, !PT ;  /* 0x000000100aff7812 */ /* 0x000fe4000782c0ff */
[----:B------:R-:W-:-:S11]  /*4b3d0*/  LOP3.LUT R25, R25, 0xfffeffff, RZ, 0xc0, !PT ;  /* 0xfffeffff19197812 */ /* 0x000fd600078ec0ff */
[----:B------:R-:W-:Y:S02]  /*4b3e0*/  @P1 LOP3.LUT R25, R25, 0x10000, RZ, 0xfc, !PT ;  /* 0x0001000019191812 */ /* 0x000fe400078efcff */
[----:B------:R-:W-:Y:S02]  /*4b3f0*/  LOP3.LUT P1, RZ, R10, 0x8, RZ, 0xc0, !PT ;  /* 0x000000080aff7812 */ /* 0x000fe4000782c0ff */
[----:B------:R-:W-:-:S11]  /*4b400*/  LOP3.LUT R25, R25, 0xfffdffff, RZ, 0xc0, !PT ;  /* 0xfffdffff19197812 */ /* 0x000fd600078ec0ff */
[----:B------:R-:W-:Y:S02]  /*4b410*/  @P1 LOP3.LUT R25, R25, 0x20000, RZ, 0xfc, !PT ;  /* 0x0002000019191812 */ /* 0x000fe400078efcff */
[----:B------:R-:W-:Y:S02]  /*4b420*/  LOP3.LUT P1, RZ, R10, 0x4, RZ, 0xc0, !PT ;  /* 0x000000040aff7812 */ /* 0x000fe4000782c0ff */
[----:B------:R-:W-:Y:S02]  /*4b430*/  LOP3.LUT R25, R25, 0xfffbffff, RZ, 0xc0, !PT ;  /* 0xfffbffff19197812 */ /* 0x000fe400078ec0ff */
[C---:B------:R-:W-:Y:S02]  /*4b440*/  LOP3.LUT P5, RZ, R0.reuse, 0x20000000, RZ, 0xc0, !PT ;  /* 0x2000000000ff7812 */ /* 0x040fe400078ac0ff */
[----:B------:R-:W-:-:S07]  /*4b450*/  LOP3.LUT P6, RZ, R0, 0x40000000, RZ, 0xc0, !PT ;  /* 0x4000000000ff7812 */ /* 0x000fce00078cc0ff */
[----:B------:R-:W-:Y:S02]  /*4b460*/  @P1 LOP3.LUT R25, R25, 0x40000, RZ, 0xfc, !PT ;  /* 0x0004000019191812 */ /* 0x000fe400078efcff */
[----:B------:R-:W-:Y:S02]  /*4b470*/  LOP3.LUT P1, RZ, R10, 0x2, RZ, 0xc0, !PT ;  /* 0x000000020aff7812 */ /* 0x000fe4000782c0ff */
[----:B------:R-:W-:Y:S02]  /*4b480*/  LOP3.LUT P0, RZ, R0, 0x80000000, RZ, 0xc0, !PT ;  /* 0x8000000000ff7812 */ /* 0x000fe4000780c0ff */
[----:B------:R-:W-:-:S09]  /*4b490*/  LOP3.LUT R25, R25, 0xfff7ffff, RZ, 0xc0, !PT ;  /* 0xfff7ffff19197812 */ /* 0x000fd200078ec0ff */
[----:B------:R-:W-:Y:S02]  /*4b4a0*/  @P1 LOP3.LUT R25, R25, 0x80000, RZ, 0xfc, !PT ;  /* 0x0008000019191812 */ /* 0x000fe400078efcff */
[----:B------:R-:W-:Y:S01]  /*4b4b0*/  LOP3.LUT P1, RZ, R10, 0x1, RZ, 0xc0, !PT ;  /* 0x000000010aff7812 */ /* 0x000fe2000782c0ff */
[----:B---3--:R1:W-:Y:S02]  /*4b4c0*/  @P4 STG.E desc[UR8][R26.64], R19 ;  /* 0x000000131a004986 */ /* 0x0083e4000c101908 */
[----:B-1----:R-:W-:Y:S02]  /*4b4d0*/  IMAD.WIDE R26, R16, 0x4, R8 ;  /* 0x00000004101a7825 */ /* 0x002fe400078e0208 */
[----:B------:R-:W3:Y:S04]  /*4b4e0*/  LDL.LU R16, [R1+0x1070] ;  /* 0x0010700001107983 */ /* 0x000ee80000300800 */
[----:B------:R-:W3:Y:S04]  /*4b4f0*/  LDL.LU R149, [R1+0x248] ;  /* 0x0002480001957983 */ /* 0x000ee80000300800 */
[----:B----4-:R1:W-:Y:S04]  /*4b500*/  @P5 STG.E desc[UR8][R26.64], R18 ;  /* 0x000000121a005986 */ /* 0x0103e8000c101908 */
[----:B------:R-:W4:Y:S04]  /*4b510*/  LDL.LU R19, [R1+0x83c] ;  /* 0x00083c0001137983 */ /* 0x000f280000300800 */
[----:B-1----:R-:W4:Y:S01]  /*4b520*/  LDL.LU R18, [R1+0x64c] ;  /* 0x00064c0001127983 */ /* 0x002f220000300800 */
[----:B--2---:R-:W-:-:S05]  /*4b530*/  IMAD.WIDE R26, R13, 0x4, R2 ;  /* 0x000000040d1a7825 */ /* 0x004fca00078e0202 */
[----:B------:R1:W-:Y:S02]  /*4b540*/  @P6 STG.E desc[UR8][R26.64], R17 ;  /* 0x000000111a006986 */ /* 0x0003e4000c101908 */
[C---:B-1----:R-:W-:Y:S02]  /*4b550*/  IMAD.WIDE R26, R13.reuse, 0x4, R4 ;  /* 0x000000040d1a7825 */ /* 0x042fe400078e0204 */
[----:B------:R-:W2:Y:S04]  /*4b560*/  LDL.LU R17, [R1+0x44c] ;  /* 0x00044c0001117983 */ /* 0x000ea80000300800 */
[----:B------:R1:W-:Y:S02]  /*4b570*/  @P0 STG.E desc[UR8][R26.64], R15 ;  /* 0x0000000f1a000986 */ /* 0x0003e4000c101908 */
[----:B-1----:R-:W-:-:S05]  /*4b580*/  IMAD.WIDE R26, R13, 0x4, R6 ;  /* 0x000000040d1a7825 */ /* 0x002fca00078e0206 */
[----:B------:R1:W-:Y:S02]  /*4b590*/  @P1 STG.E desc[UR8][R26.64], R14 ;  /* 0x0000000e1a001986 */ /* 0x0003e4000c101908 */
[----:B-1----:R-:W-:Y:S02]  /*4b5a0*/  IMAD.WIDE R26, R13, 0x4, R8 ;  /* 0x000000040d1a7825 */ /* 0x002fe400078e0208 */
[----:B------:R-:W2:Y:S04]  /*4b5b0*/  LDL.LU R14, [R1+0x24c] ;  /* 0x00024c00010e7983 */ /* 0x000ea80000300800 */
[----:B------:R-:W2:Y:S04]  /*4b5c0*/  LDL.LU R13, [R1+0xea0] ;  /* 0x000ea000010d7983 */ /* 0x000ea80000300800 */
[----:B------:R-:W2:Y:S01]  /*4b5d0*/  LDL.LU R15, [R1+0x1074] ;  /* 0x00107400010f7983 */ /* 0x000ea20000300800 */
[----:B------:R-:W-:-:S13]  /*4b5e0*/  LOP3.LUT P1, RZ, R25, 0x80000, RZ, 0xc0, !PT ;  /* 0x0008000019ff7812 */ /* 0x000fda000782c0ff */
        /* <DEDUP_REMOVED lines=12> */
[C---:B------:R-:W-:Y:S02]  /*4b6b0*/  LOP3.LUT P2, RZ, R10.reuse, 0x200, RZ, 0xc0, !PT ;  /* 0x000002000aff7812 */ /* 0x040fe4000784c0ff */
[C---:B------:R-:W-:Y:S02]  /*4b6c0*/  LOP3.LUT P3, RZ, R10.reuse, 0x400, RZ, 0xc0, !PT ;  /* 0x000004000aff7812 */ /* 0x040fe4000786c0ff */
[C---:B------:R-:W-:Y:S02]  /*4b6d0*/  LOP3.LUT P4, RZ, R10.reuse, 0x800, RZ, 0xc0, !PT ;  /* 0x000008000aff7812 */ /* 0x040fe4000788c0ff */
[C---:B------:R-:W-:Y:S02]  /*4b6e0*/  LOP3.LUT P5, RZ, R10.reuse, 0x1000, RZ, 0xc0, !PT ;  /* 0x000010000aff7812 */ /* 0x040fe400078ac0ff */
[----:B------:R-:W-:-:S02]  /*4b6f0*/  LOP3.LUT P6, RZ, R10, 0x2000, RZ, 0xc0, !PT ;  /* 0x000020000aff7812 */ /* 0x000fc400078cc0ff */
[----:B------:R-:W-:Y:S01]  /*4b700*/  LOP3.LUT P0, RZ, R10, 0x4000, RZ, 0xc0, !PT ;  /* 0x000040000aff7812 */ /* 0x000fe2000780c0ff */
[----:B---3--:R1:W-:Y:S01]  /*4b710*/  @P1 STG.E desc[UR8][R26.64], R149 ;  /* 0x000000951a001986 */ /* 0x0083e2000c101908 */
[----:B------:R-:W-:Y:S01]  /*4b720*/  LOP3.LUT P1, RZ, R25, 0x4000, RZ, 0xc0, !PT ;  /* 0x0000400019ff7812 */ /* 0x000fe2000782c0ff */
[----:B-1----:R-:W-:Y:S02]  /*4b730*/  IMAD.WIDE R26, R21, 0x4, R2 ;  /* 0x00000004151a7825 */ /* 0x002fe400078e0202 */
[----:B------:R-:W3:Y:S10]  /*4b740*/  LDL.LU R149, [R1+0x107c] ;  /* 0x00107c0001957983 */ /* 0x000ef40000300800 */
[----:B------:R1:W-:Y:S01]  /*4b750*/  @P1 STG.E desc[UR8][R26.64], R150 ;  /* 0x000000961a001986 */ /* 0x0003e2000c101908 */
[----:B------:R-:W-:Y:S01]  /*4b760*/  LOP3.LUT P1, RZ, R25, 0x2000, RZ, 0xc0, !PT ;  /* 0x0000200019ff7812 */ /* 0x000fe2000782c0ff */
[----:B-1----:R-:W-:-:S12]  /*4b770*/  IMAD.WIDE R26, R21, 0x4, R4 ;  /* 0x00000004151a7825 */ /* 0x002fd800078e0204 */
[----:B------:R1:W-:Y:S01]  /*4b780*/  @P1 STG.E desc[UR8][R26.64], R148 ;  /* 0x000000941a001986 */ /* 0x0003e2000c101908 */
[----:B------:R-:W-:Y:S01]  /*4b790*/  LOP3.LUT P1, RZ, R25, 0x1000, RZ, 0xc0, !PT ;  /* 0x0000100019ff7812 */ /* 0x000fe2000782c0ff */
[----:B-1----:R-:W-:-:S12]  /*4b7a0*/  IMAD.WIDE R26, R21, 0x4, R6 ;  /* 0x00000004151a7825 */ /* 0x002fd800078e0206 */
[----:B------:R1:W-:Y:S02]  /*4b7b0*/  @P1 STG.E desc[UR8][R26.64], R251 ;  /* 0x000000fb1a001986 */ /* 0x0003e4000c101908 */
[----:B-1----:R-:W-:-:S05]  /*4b7c0*/  IMAD.WIDE R26, R21, 0x4, R8 ;  /* 0x00000004151a7825 */ /* 0x002fca00078e0208 */
[----:B------:R1:W-:Y:S02]  /*4b7d0*/  @P2 STG.E desc[UR8][R26.64], R20 ;  /* 0x000000141a002986 */ /* 0x0003e4000c101908 */
[----:B-1----:R-:W-:-:S05]  /*4b7e0*/  IMAD.WIDE R26, R16, 0x4, R2 ;  /* 0x00000004101a7825 */ /* 0x002fca00078e0202 */
[----:B----4-:R1:W-:Y:S02]  /*4b7f0*/  @P3 STG.E desc[UR8][R26.64], R19 ;  /* 0x000000131a003986 */ /* 0x0103e4000c101908 */
[----:B-1----:R-:W-:-:S05]  /*4b800*/  IMAD.WIDE R26, R16, 0x4, R4 ;  /* 0x00000004101a7825 */ /* 0x002fca00078e0204 */
[----:B------:R1:W-:Y:S02]  /*4b810*/  @P4 STG.E desc[UR8][R26.64], R18 ;  /* 0x000000121a004986 */ /* 0x0003e4000c101908 */
[----:B-1----:R-:W-:-:S05]  /*4b820*/  IMAD.WIDE R26, R16, 0x4, R6 ;  /* 0x00000004101a7825 */ /* 0x002fca00078e0206 */
[----:B--2---:R1:W-:Y:S02]  /*4b830*/  @P5 STG.E desc[UR8][R26.64], R17 ;  /* 0x000000111a005986 */ /* 0x0043e4000c101908 */
[----:B-1----:R-:W-:Y:S02]  /*4b840*/  IMAD.WIDE R26, R16, 0x4, R8 ;  /* 0x00000004101a7825 */ /* 0x002fe400078e0208 */
[----:B------:R-:W2:Y:S04]  /*4b850*/  LDL.LU R17, [R1+0xe90] ;  /* 0x000e900001117983 */ /* 0x000ea80000300800 */
[----:B------:R1:W-:Y:S04]  /*4b860*/  @P6 STG.E desc[UR8][R26.64], R14 ;  /* 0x0000000e1a006986 */ /* 0x0003e8000c101908 */
[----:B------:R-:W4:Y:S01]  /*4b870*/  LDL.LU R16, [R1+0xc40] ;  /* 0x000c400001107983 */ /* 0x000f220000300800 */
[----:B-1----:R-:W-:-:S05]  /*4b880*/  IMAD.WIDE R26, R15, 0x4, R2 ;  /* 0x000000040f1a7825 */ /* 0x002fca00078e0202 */
[----:B------:R1:W-:Y:S04]  /*4b890*/  @P0 STG.E desc[UR8][R26.64], R13 ;  /* 0x0000000d1a000986 */ /* 0x0003e8000c101908 */
[----:B-1----:R-:W3:Y:S04]  /*4b8a0*/  LDL.LU R13, [R1+0xa40] ;  /* 0x000a4000010d7983 */ /* 0x002ee80000300800 */
[----:B------:R-:W3:Y:S04]  /*4b8b0*/  LDL.LU R140, [R1+0x850] ;  /* 0x00085000018c7983 */ /* 0x000ee80000300800 */
[----:B------:R-:W3:Y:S04]  /*4b8c0*/  LDL.LU R252, [R1+0x650] ;  /* 0x0006500001fc7983 */ /* 0x000ee80000300800 */
[----:B------:R-:W3:Y:S04]  /*4b8d0*/  LDL.LU R14, [R1+0x1078] ;  /* 0x00107800010e7983 */ /* 0x000ee80000300800 */
[----:B------:R-:W3:Y:S01]  /*4b8e0*/  LDL.LU R141, [R1+0x450] ;  /* 0x00045000018d7983 */ /* 0x000ee20000300800 */
[----:B------:R-:W-:-:S02]  /*4b8f0*/  LOP3.LUT P1, RZ, R10, 0x8000000, RZ, 0xc0, !PT ;  /* 0x080000000aff7812 */ /* 0x000fc4000782c0ff */
[----:B------:R-:W-:Y:S01]  /*4b900*/  LOP3.LUT R25, R25, 0xffffffef, RZ, 0xc0, !PT ;  /* 0xffffffef19197812 */ /* 0x000fe200078ec0ff */
[----:B------:R-:W3:Y:S04]  /*4b910*/  LDL.LU R142, [R1+0x250] ;  /* 0x00025000018e7983 */ /* 0x000ee80000300800 */
[----:B------:R-:W3:Y:S04]  /*4b920*/  LDL.LU R143, [R1+0xea4] ;  /* 0x000ea400018f7983 */ /* 0x000ee80000300800 */
[----:B------:R-:W3:Y:S02]  /*4b930*/  LDL.LU R155, [R1+0xe94] ;  /* 0x000e9400019b7983 */ /* 0x000ee40000300800 */
[----:B------:R-:W-:-:S02]  /*4b940*/  @P1 LOP3.LUT R25, R25, 0x10, RZ, 0xfc, !PT ;  /* 0x0000001019191812 */ /* 0x000fc400078efcff */
[----:B------:R-:W-:Y:S01]  /*4b950*/  LOP3.LUT P1, RZ, R10, 0x4000000, RZ, 0xc0, !PT ;  /* 0x040000000aff7812 */ /* 0x000fe2000782c0ff */
[----:B------:R-:W3:Y:S01]  /*4b960*/  LDL.LU R151, [R1+0xc44] ;  /* 0x000c440001977983 */ /* 0x000ee20000300800 */
[----:B------:R-:W-:-:S03]  /*4b970*/  LOP3.LUT R25, R25, 0xffffffdf, RZ, 0xc0, !PT ;  /* 0xffffffdf19197812 */ /* 0x000fc600078ec0ff */
[----:B------:R-:W3:Y:S04]  /*4b980*/  LDL.LU R150, [R1+0xa44] ;  /* 0x000a440001967983 */ /* 0x000ee80000300800 */
[----:B------:R-:W3:Y:S04]  /*4b990*/  LDL.LU R148, [R1+0x854] ;  /* 0x0008540001947983 */ /* 0x000ee80000300800 */
[----:B------:R-:W-:Y:S01]  /*4b9a0*/  @P1 LOP3.LUT R25, R25, 0x20, RZ, 0xfc, !PT ;  /* 0x0000002019191812 */ /* 0x000fe200078efcff */
[----:B------:R-:W3:Y:S01]  /*4b9b0*/  LDL.LU R251, [R1+0x654] ;  /* 0x0006540001fb7983 */ /* 0x000ee20000300800 */
[----:B------:R-:W-:-:S02]  /*4b9c0*/  LOP3.LUT P1, RZ, R10, 0x2000000, RZ, 0xc0, !PT ;  /* 0x020000000aff7812 */ /* 0x000fc4000782c0ff */
[----:B------:R-:W-:Y:S01]  /*4b9d0*/  LOP3.LUT R25, R25, 0xffffffbf, RZ, 0xc0, !PT ;  /* 0xffffffbf19197812 */ /* 0x000fe200078ec0ff */
[----:B------:R-:W3:Y:S01]  /*4b9e0*/  LDL.LU R21, [R1+0x454] ;  /* 0x0004540001157983 */ /* 0x000ee20000300800 */
[----:B------:R-:W-:-:S03]  /*4b9f0*/  LOP3.LUT P4, RZ, R10, 0x8000, RZ, 0xc0, !PT ;  /* 0x000080000aff7812 */ /* 0x000fc6000788c0ff */
[----:B------:R-:W3:Y:S01]  /*4ba00*/  LDL.LU R20, [R1+0x1080] ;  /* 0x0010800001147983 */ /* 0x000ee20000300800 */
[C---:B------:R-:W-:Y:S01]  /*4ba10*/  LOP3.LUT P5, RZ, R10.reuse, 0x10000, RZ, 0xc0, !PT ;  /* 0x000100000aff7812 */ /* 0x040fe200078ac0ff */
[----:B------:R-:W-:Y:S01]  /*4ba20*/  IMAD.WIDE R26, R15, 0x4, R4 ;  /* 0x000000040f1a7825 */ /* 0x000fe200078e0204 */
[C---:B------:R-:W-:Y:S01]  /*4ba30*/  LOP3.LUT P6, RZ, R10.reuse, 0x20000, RZ, 0xc0, !PT ;  /* 0x000200000aff7812 */ /* 0x040fe200078cc0ff */
[----:B------:R-:W3:Y:S02]  /*4ba40*/  LDL.LU R19, [R1+0x254] ;  /* 0x0002540001137983 */ /* 0x000ee40000300800 */
[----:B------:R-:W-:Y:S02]  /*4ba50*/  @P1 LOP3.LUT R25, R25, 0x40, RZ, 0xfc, !PT ;  /* 0x0000004019191812 */ /* 0x000fe400078efcff */
[----:B------:R-:W-:Y:S01]  /*4ba60*/  LOP3.LUT P1, RZ, R10, 0x1000000, RZ, 0xc0, !PT ;  /* 0x010000000aff7812 */ /* 0x000fe2000782c0ff */
[----:B------:R-:W3:Y:S01]  /*4ba70*/  LDL.LU R18, [R1+0xea8] ;  /* 0x000ea80001127983 */ /* 0x000ee20000300800 */
        /* <DEDUP_REMOVED lines=12> */
[----:B------:R-:W-:Y:S02]  /*4bb40*/  LOP3.LUT P1, RZ, R10, 0x100000, RZ, 0xc0, !PT ;  /* 0x001000000aff7812 */ /* 0x000fe4000782c0ff */
[----:B------:R-:W-:-:S11]  /*4bb50*/  LOP3.LUT R25, R25, 0xfffff7ff, RZ, 0xc0, !PT ;  /* 0xfffff7ff19197812 */ /* 0x000fd600078ec0ff */
[----:B------:R-:W-:Y:S02]  /*4bb60*/  @P1 LOP3.LUT R25, R25, 0x800, RZ, 0xfc, !PT ;  /* 0x0000080019191812 */ /* 0x000fe400078efcff */
[----:B------:R-:W-:Y:S01]  /*4bb70*/  LOP3.LUT P1, RZ, R10, 0x80000, RZ, 0xc0, !PT ;  /* 0x000800000aff7812 */ /* 0x000fe2000782c0ff */
[----:B--2---:R1:W-:Y:S02]  /*4bb80*/  @P4 STG.E desc[UR8][R26.64], R17 ;  /* 0x000000111a004986 */ /* 0x0043e4000c101908 */
[C---:B-1----:R-:W-:Y:S02]  /*4bb90*/  IMAD.WIDE R26, R15.reuse, 0x4, R6 ;  /* 0x000000040f1a7825 */ /* 0x042fe400078e0206 */
[----:B------:R-:W2:Y:S04]  /*4bba0*/  LDL.LU R17, [R1+0xe98] ;  /* 0x000e980001117983 */ /* 0x000ea80000300800 */
[----:B----4-:R1:W-:Y:S02]  /*4bbb0*/  @P5 STG.E desc[UR8][R26.64], R16 ;  /* 0x000000101a005986 */ /* 0x0103e4000c101908 */
[----:B-1----:R-:W-:-:S02]  /*4bbc0*/  IMAD.WIDE R26, R15, 0x4, R8 ;  /* 0x000000040f1a7825 */ /* 0x002fc400078e0208 */
[----:B------:R-:W4:Y:S04]  /*4bbd0*/  LDL.LU R16, [R1+0xc48] ;  /* 0x000c480001107983 */ /* 0x000f280000300800 */
[----:B---3--:R1:W-:Y:S04]  /*4bbe0*/  @P6 STG.E desc[UR8][R26.64], R13 ;  /* 0x0000000d1a006986 */ /* 0x0083e8000c101908 */
[----:B------:R-:W3:Y:S01]  /*4bbf0*/  LDL.LU R15, [R1+0x1084] ;  /* 0x00108400010f7983 */ /* 0x000ee20000300800 */
[----:B-1----:R-:W-:-:S03]  /*4bc00*/  IMAD.WIDE R26, R14, 0x4, R2 ;  /* 0x000000040e1a7825 */ /* 0x002fc600078e0202 */
[----:B------:R-:W4:Y:S04]  /*4bc10*/  LDL.LU R13, [R1+0x1b24] ;  /* 0x001b2400010d7983 */ /* 0x000f280000300800 */
[----:B------:R1:W-:Y:S02]  /*4bc20*/  @P0 STG.E desc[UR8][R26.64], R140 ;  /* 0x0000008c1a000986 */ /* 0x0003e4000c101908 */
[----:B-1----:R-:W-:-:S05]  /*4bc30*/  IMAD.WIDE R26, R14, 0x4, R4 ;  /* 0x000000040e1a7825 */ /* 0x002fca00078e0204 */
[----:B------:R1:W-:Y:S01]  /*4bc40*/  @P1 STG.E desc[UR8][R26.64], R252 ;  /* 0x000000fc1a001986 */ /* 0x0003e2000c101908 */
[----:B------:R-:W-:Y:S01]  /*4bc50*/  LOP3.LUT P1, RZ, R25, 0x800, RZ, 0xc0, !PT ;  /* 0x0000080019ff7812 */ /* 0x000fe2000782c0ff */
[----:B-1----:R-:W-:-:S12]  /*4bc60*/  IMAD.WIDE R26, R14, 0x4, R6 ;  /* 0x000000040e1a7825 */ /* 0x002fd800078e0206 */
[----:B------:R1:W-:Y:S02]  /*4bc70*/  @P1 STG.E desc[UR8][R26.64], R141 ;  /* 0x0000008d1a001986 */ /* 0x0003e4000c101908 */
[----:B-1----:R-:W-:Y:S02]  /*4bc80*/  IMAD.WIDE R26, R14, 0x4, R8 ;  /* 0x000000040e1a7825 */ /* 0x002fe400078e0208 */
[----:B------:R-:W4:Y:S01]  /*4bc90*/  LDL.LU R14, [R1+0xa48] ;  /* 0x000a4800010e7983 */ /* 0x000f220000300800 */
        /* <DEDUP_REMOVED lines=14> */
[C---:B------:R-:W-:Y:S01]  /*4bd80*/  LOP3.LUT P1, RZ, R25.reuse, 0x20, RZ, 0xc0, !PT ;  /* 0x0000002019ff7812 */ /* 0x040fe2000782c0ff */
[----:B-1----:R-:W-:Y:S01]  /*4bd90*/  IMAD.WIDE R26, R20, 0x4, R2 ;  /* 0x00000004141a7825 */ /* 0x002fe200078e0202 */
[----:B------:R-:W-:Y:S01]  /*4bda0*/  LOP3.LUT P2, RZ, R10, 0x10000000, RZ, 0xc0, !PT ;  /* 0x100000000aff7812 */ /* 0x000fe2000784c0ff */
[----:B------:R-:W4:Y:S10]  /*4bdb0*/  LDL.LU R150, [R1+0x1090] ;  /* 0x0010900001967983 */ /* 0x000f340000300800 */
[----:B------:R1:W-:Y:S01]  /*4bdc0*/  @P1 STG.E desc[UR8][R26.64], R148 ;  /* 0x000000941a001986 */ /* 0x0003e2000c101908 */
[----:B------:R-:W-:-:S02]  /*4bdd0*/  LOP3.LUT P1, RZ, R25, 0x10, RZ, 0xc0, !PT ;  /* 0x0000001019ff7812 */ /* 0x000fc4000782c0ff */
[----:B------:R-:W-:Y:S01]  /*4bde0*/  LOP3.LUT P3, RZ, R10, 0x20000000, RZ, 0xc0, !PT ;  /* 0x200000000aff7812 */ /* 0x000fe2000786c0ff */
[----:B-1----:R-:W-:-:S10]  /*4bdf0*/  IMAD.WIDE R26, R20, 0x4, R4 ;  /* 0x00000004141a7825 */ /* 0x002fd400078e0204 */
[----:B------:R1:W-:Y:S01]  /*4be00*/  @P1 STG.E desc[UR8][R26.64], R251 ;  /* 0x000000fb1a001986 */ /* 0x0003e2000c101908 */
[----:B------:R-:W-:Y:S01]  /*4be10*/  LOP3.LUT P4, RZ, R10, 0x40000000, RZ, 0xc0, !PT ;  /* 0x400000000aff7812 */ /* 0x000fe2000788c0ff */
[----:B-1----:R-:W-:-:S05]  /*4be20*/  IMAD.WIDE R26, R20, 0x4, R6 ;  /* 0x00000004141a7825 */ /* 0x002fca00078e0206 */
[----:B------:R1:W-:Y:S01]  /*4be30*/  @P2 STG.E desc[UR8][R26.64], R21 ;  /* 0x000000151a002986 */ /* 0x0003e2000c101908 */
[----:B------:R-:W-:Y:S01]  /*4be40*/  LOP3.LUT P5, RZ, R10, 0x80000000, RZ, 0xc0, !PT ;  /* 0x800000000aff7812 */ /* 0x000fe200078ac0ff */
[----:B-1----:R-:W-:-:S05]  /*4be50*/  IMAD.WIDE R26, R20, 0x4, R8 ;  /* 0x00000004141a7825 */ /* 0x002fca00078e0208 */
[----:B------:R3:W-:Y:S01]  /*4be60*/  @P3 STG.E desc[UR8][R26.64], R19 ;  /* 0x000000131a003986 */ /* 0x0007e2000c101908 */
[C---:B------:R-:W-:Y:S02]  /*4be70*/  LOP3.LUT P6, RZ, R11.reuse, 0x1, RZ, 0xc0, !PT ;  /* 0x000000010bff7812 */ /* 0x040fe400078cc0ff */
[----:B------:R-:W-:Y:S01]  /*4be80*/  LOP3.LUT P0, RZ, R11, 0x2, RZ, 0xc0, !PT ;  /* 0x000000020bff7812 */ /* 0x000fe2000780c0ff */
[----:B---3--:R-:W-:-:S05]  /*4be90*/  IMAD.WIDE R26, R15, 0x4, R2 ;  /* 0x000000040f1a7825 */ /* 0x008fca00078e0202 */
[----:B------:R1:W-:Y:S02]  /*4bea0*/  @P4 STG.E desc[UR8][R26.64], R18 ;  /* 0x000000121a004986 */ /* 0x0003e4000c101908 */
[----:B-1----:R-:W-:-:S05]  /*4beb0*/  IMAD.WIDE R26, R15, 0x4, R4 ;  /* 0x000000040f1a7825 */ /* 0x002fca00078e0204 */
[----:B--2---:R1:W-:Y:S02]  /*4bec0*/  @P5 STG.E desc[UR8][R26.64], R17 ;  /* 0x000000111a005986 */ /* 0x0043e4000c101908 */
[----:B-1----:R-:W-:-:S05]  /*4bed0*/  IMAD.WIDE R26, R15, 0x4, R6 ;  /* 0x000000040f1a7825 */ /* 0x002fca00078e0206 */
[----:B----4-:R1:W-:Y:S02]  /*4bee0*/  @P6 STG.E desc[UR8][R26.64], R16 ;  /* 0x000000101a006986 */ /* 0x0103e4000c101908 */
[----:B-1----:R-:W-:-:S05]  /*4bef0*/  IMAD.WIDE R26, R15, 0x4, R8 ;  /* 0x000000040f1a7825 */ /* 0x002fca00078e0208 */
[----:B------:R1:W-:Y:S04]  /*4bf00*/  @P0 STG.E desc[UR8][R26.64], R14 ;  /* 0x0000000e1a000986 */ /* 0x0003e8000c101908 */
[----:B-1----:R-:W2:Y:S04]  /*4bf10*/  LDL.LU R14, [R1+0x858] ;  /* 0x00085800010e7983 */ /* 0x002ea80000300800 */
[----:B------:R-:W3:Y:S04]  /*4bf20*/  LDL.LU R20, [R1+0x658] ;  /* 0x0006580001147983 */ /* 0x000ee80000300800 */
[----:B------:R-:W4:Y:S04]  /*4bf30*/  LDL.LU R19, [R1+0x458] ;  /* 0x0004580001137983 */ /* 0x000f280000300800 */
[----:B------:R-:W2:Y:S04]  /*4bf40*/  LDL.LU R18, [R1+0x1088] ;  /* 0x0010880001127983 */ /* 0x000ea80000300800 */
[----:B------:R-:W4:Y:S04]  /*4bf50*/  LDL.LU R17, [R1+0x258] ;  /* 0x0002580001117983 */ /* 0x000f280000300800 */
[----:B------:R-:W4:Y:S04]  /*4bf60*/  LDL.LU R16, [R1+0xeac] ;  /* 0x000eac0001107983 */ /* 0x000f280000300800 */
[----:B------:R-:W4:Y:S04]  /*4bf70*/  LDL.LU R15, [R1+0xe9c] ;  /* 0x000e9c00010f7983 */ /* 0x000f280000300800 */
[----:B------:R-:W4:Y:S01]  /*4bf80*/  LDL.LU R142, [R1+0x108c] ;  /* 0x00108c00018e7983 */ /* 0x000f220000300800 */
[----:B------:R-:W-:-:S02]  /*4bf90*/  LOP3.LUT P4, RZ, R11, 0x4, RZ, 0xc0, !PT ;  /* 0x000000040bff7812 */ /* 0x000fc4000788c0ff */
        /* <DEDUP_REMOVED lines=13> */
[----:B------:R-:W-:Y:S01]  /*4c070*/  LOP3.LUT R25, R25, 0xfffffffe, RZ, 0xc0, !PT ;  /* 0xfffffffe19197812 */ /* 0x000fe200078ec0ff */
[----:B--2---:R-:W-:-:S05]  /*4c080*/  IMAD.WIDE R26, R18, 0x4, R2 ;  /* 0x00000004121a7825 */ /* 0x004fca00078e0202 */
[----:B------:R1:W-:Y:S04]  /*4c090*/  @P4 STG.E desc[UR8][R26.64], R14 ;  /* 0x0000000e1a004986 */ /* 0x0003e8000c101908 */
[----:B-1----:R-:W2:Y:S04]  /*4c0a0*/  LDL.LU R14, [R1+0xc4c] ;  /* 0x000c4c00010e7983 */ /* 0x002ea80000300800 */
[----:B------:R-:W2:Y:S04]  /*4c0b0*/  LDL.LU R143, [R1+0xa4c] ;  /* 0x000a4c00018f7983 */ /* 0x000ea80000300800 */
[----:B------:R-:W2:Y:S01]  /*4c0c0*/  LDL.LU R155, [R1+0x85c] ;  /* 0x00085c00019b7983 */ /* 0x000ea20000300800 */
[----:B------:R-:W-:-:S02]  /*4c0d0*/  @P1 LOP3.LUT R25, R25, 0x1, RZ, 0xfc, !PT ;  /* 0x0000000119191812 */ /* 0x000fc400078efcff */
[----:B------:R-:W-:Y:S01]  /*4c0e0*/  LOP3.LUT P1, RZ, R11, 0x200, RZ, 0xc0, !PT ;  /* 0x000002000bff7812 */ /* 0x000fe2000782c0ff */
[----:B------:R-:W2:Y:S01]  /*4c0f0*/  LDL.LU R151, [R1+0x65c] ;  /* 0x00065c0001977983 */ /* 0x000ea20000300800 */
[----:B------:R-:W-:Y:S02]  /*4c100*/  LOP3.LUT R25, R25, 0xfffffffd, RZ, 0xc0, !PT ;  /* 0xfffffffd19197812 */ /* 0x000fe400078ec0ff */
[C---:B------:R-:W-:Y:S01]  /*4c110*/  LOP3.LUT P5, RZ, R11.reuse, 0x8, RZ, 0xc0, !PT ;  /* 0x000000080bff7812 */ /* 0x040fe200078ac0ff */
[----:B------:R-:W2:Y:S01]  /*4c120*/  LDL.LU R149, [R1+0x45c] ;  /* 0x00045c0001957983 */ /* 0x000ea20000300800 */
[----:B------:R-:W-:-:S07]  /*4c130*/  LOP3.LUT P6, RZ, R11, 0x10, RZ, 0xc0, !PT ;  /* 0x000000100bff7812 */ /* 0x000fce00078cc0ff */
[----:B------:R-:W-:Y:S02]  /*4c140*/  @P1 LOP3.LUT R25, R25, 0x2, RZ, 0xfc, !PT ;  /* 0x0000000219191812 */ /* 0x000fe400078efcff */
[----:B------:R-:W-:Y:S01]  /*4c150*/  LOP3.LUT P1, RZ, R11, 0x100, RZ, 0xc0, !PT ;  /* 0x000001000bff7812 */ /* 0x000fe2000782c0ff */
[----:B------:R-:W-:Y:S01]  /*4c160*/  IMAD.WIDE R26, R18, 0x4, R4 ;  /* 0x00000004121a7825 */ /* 0x000fe200078e0204 */
[----:B------:R-:W-:-:S04]  /*4c170*/  LOP3.LUT R25, R25, 0xfffffffb, RZ, 0xc0, !PT ;  /* 0xfffffffb19197812 */ /* 0x000fc800078ec0ff */
[----:B---3--:R1:W-:Y:S07]  /*4c180*/  @P5 STG.E desc[UR8][R26.64], R20 ;  /* 0x000000141a005986 */ /* 0x0083ee000c101908 */
[----:B------:R-:W-:Y:S02]  /*4c190*/  @P1 LOP3.LUT R25, R25, 0x4, RZ, 0xfc, !PT ;  /* 0x0000000419191812 */ /* 0x000fe400078efcff */
[C---:B------:R-:W-:Y:S01]  /*4c1a0*/  LOP3.LUT P1, RZ, R11.reuse, 0x80, RZ, 0xc0, !PT ;  /* 0x000000800bff7812 */ /* 0x040fe2000782c0ff */
[----:B-1----:R-:W-:Y:S01]  /*4c1b0*/  IMAD.WIDE R26, R18, 0x4, R6 ;  /* 0x00000004121a7825 */ /* 0x002fe200078e0206 */
[----:B------:R-:W-:-:S04]  /*4c1c0*/  LOP3.LUT P0, RZ, R11, 0x20, RZ, 0xc0, !PT ;  /* 0x000000200bff7812 */ /* 0x000fc8000780c0ff */
[----:B----4-:R1:W-:Y:S01]  /*4c1d0*/  @P6 STG.E desc[UR8][R26.64], R19 ;  /* 0x000000131a006986 */ /* 0x0103e2000c101908 */
[----:B------:R-:W-:-:S03]  /*4c1e0*/  LOP3.LUT R25, R25, 0xfffffff7, RZ, 0xc0, !PT ;  /* 0xfffffff719197812 */ /* 0x000fc600078ec0ff */
[----:B-1----:R-:W3:Y:S04]  /*4c1f0*/  LDL.LU R19, [R1+0x1094] ;  /* 0x0010940001137983 */ /* 0x002ee80000300800 */
[----:B------:R-:W4:Y:S01]  /*4c200*/  LDL.LU R148, [R1+0x25c] ;  /* 0x00025c0001947983 */ /* 0x000f220000300800 */
[----:B------:R-:W-:Y:S02]  /*4c210*/  @P1 LOP3.LUT R25, R25, 0x8, RZ, 0xfc, !PT ;  /* 0x0000000819191812 */ /* 0x000fe400078efcff */
[----:B------:R-:W-:Y:S01]  /*4c220*/  LOP3.LUT P1, RZ, R11, 0x40, RZ, 0xc0, !PT ;  /* 0x000000400bff7812 */ /* 0x000fe2000782c0ff */
[----:B------:R-:W-:Y:S01]  /*4c230*/  IMAD.WIDE R26, R18, 0x4, R8 ;  /* 0x00000004121a7825 */ /* 0x000fe200078e0208 */
[----:B------:R-:W3:Y:S04]  /*4c240*/  LDL.LU R251, [R1+0xeb0] ;  /* 0x000eb00001fb7983 */ /* 0x000ee80000300800 */
[----:B------:R1:W-:Y:S04]  /*4c250*/  @P0 STG.E desc[UR8][R26.64], R17 ;  /* 0x000000111a000986 */ /* 0x0003e8000c101908 */
[----:B------:R-:W3:Y:S04]  /*4c260*/  LDL.LU R21, [R1+0xc50] ;  /* 0x000c500001157983 */ /* 0x000ee80000300800 */
[----:B------:R-:W3:Y:S01]  /*4c270*/  LDL.LU R20, [R1+0xa50] ;  /* 0x000a500001147983 */ /* 0x000ee20000300800 */
[----:B-1----:R-:W-:-:S03]  /*4c280*/  IMAD.WIDE R26, R142, 0x4, R2 ;  /* 0x000000048e1a7825 */ /* 0x002fc600078e0202 */
[----:B------:R-:W3:Y:S04]  /*4c290*/  LDL.LU R18, [R1+0x860] ;  /* 0x0008600001127983 */ /* 0x000ee80000300800 */
[----:B------:R1:W-:Y:S01]  /*4c2a0*/  @P1 STG.E desc[UR8][R26.64], R16 ;  /* 0x000000101a001986 */ /* 0x0003e2000c101908 */
[----:B------:R-:W-:-:S03]  /*4c2b0*/  LOP3.LUT P1, RZ, R25, 0x8, RZ, 0xc0, !PT ;  /* 0x0000000819ff7812 */ /* 0x000fc6000782c0ff */
[----:B------:R-:W3:Y:S01]  /*4c2c0*/  LDL.LU R17, [R1+0x1098] ;  /* 0x0010980001117983 */ /* 0x000ee20000300800 */
[----:B-1----:R-:W-:-:S03]  /*4c2d0*/  IMAD.WIDE R26, R142, 0x4, R4 ;  /* 0x000000048e1a7825 */ /* 0x002fc600078e0204 */
[----:B------:R-:W3:Y:S06]  /*4c2e0*/  LDL.LU R16, [R1+0x660] ;  /* 0x0006600001107983 */ /* 0x000eec0000300800 */
[----:B------:R1:W-:Y:S01]  /*4c2f0*/  @P1 STG.E desc[UR8][R26.64], R15 ;  /* 0x0000000f1a001986 */ /* 0x0003e2000c101908 */
[----:B------:R-:W-:-:S03]  /*4c300*/  LOP3.LUT P1, RZ, R25, 0x4, RZ, 0xc0, !PT ;  /* 0x0000000419ff7812 */ /* 0x000fc6000782c0ff */
[----:B-1----:R-:W3:Y:S01]  /*4c310*/  LDL.LU R15, [R1+0x460] ;  /* 0x00046000010f7983 */ /* 0x002ee20000300800 */
[----:B------:R-:W-:-:S09]  /*4c320*/  IMAD.WIDE R26, R142, 0x4, R6 ;  /* 0x000000048e1a7825 */ /* 0x000fd200078e0206 */
[----:B--2---:R1:W-:Y:S04]  /*4c330*/  @P1 STG.E desc[UR8][R26.64], R14 ;  /* 0x0000000e1a001986 */ /* 0x0043e8000c101908 */
[----:B-1----:R-:W2:Y:S01]  /*4c340*/  LDL.LU R14, [R1+0x260] ;  /* 0x00026000010e7983 */ /* 0x002ea20000300800 */
        /* <DEDUP_REMOVED lines=14> */
[----:B----4-:R3:W-:Y:S01]  /*4c430*/  @P1 STG.E desc[UR8][R26.64], R148 ;  /* 0x000000941a001986 */ /* 0x0107e2000c101908 */
[----:B------:R-:W-:Y:S02]  /*4c440*/  LOP3.LUT P1, RZ, R10, 0x10000000, RZ, 0xc0, !PT ;  /* 0x100000000aff7812 */ /* 0x000fe4000782c0ff */
[C---:B------:R-:W-:Y:S02]  /*4c450*/  LOP3.LUT P2, RZ, R11.reuse, 0x8000, RZ, 0xc0, !PT ;  /* 0x000080000bff7812 */ /* 0x040fe4000784c0ff */
[----:B------:R-:W-:Y:S01]  /*4c460*/  LOP3.LUT P3, RZ, R11, 0x10000, RZ, 0xc0, !PT ;  /* 0x000100000bff7812 */ /* 0x000fe2000786c0ff */
[----:B---3--:R-:W-:-:S08]  /*4c470*/  IMAD.WIDE R26, R19, 0x4, R2 ;  /* 0x00000004131a7825 */ /* 0x008fd000078e0202 */
[----:B------:R1:W-:Y:S01]  /*4c480*/  @P1 STG.E desc[UR8][R26.64], R251 ;  /* 0x000000fb1a001986 */ /* 0x0003e2000c101908 */
[----:B------:R-:W-:Y:S01]  /*4c490*/  LOP3.LUT P4, RZ, R11, 0x20000, RZ, 0xc0, !PT ;  /* 0x000200000bff7812 */ /* 0x000fe2000788c0ff */
[----:B-1----:R-:W-:-:S05]  /*4c4a0*/  IMAD.WIDE R26, R19, 0x4, R4 ;  /* 0x00000004131a7825 */ /* 0x002fca00078e0204 */
[----:B------:R1:W-:Y:S01]  /*4c4b0*/  @P2 STG.E desc[UR8][R26.64], R21 ;  /* 0x000000151a002986 */ /* 0x0003e2000c101908 */
[----:B------:R-:W-:Y:S01]  /*4c4c0*/  LOP3.LUT P5, RZ, R11, 0x40000, RZ, 0xc0, !PT ;  /* 0x000400000bff7812 */ /* 0x000fe200078ac0ff */
[----:B-1----:R-:W-:-:S05]  /*4c4d0*/  IMAD.WIDE R26, R19, 0x4, R6 ;  /* 0x00000004131a7825 */ /* 0x002fca00078e0206 */
[----:B------:R1:W-:Y:S01]  /*4c4e0*/  @P3 STG.E desc[UR8][R26.64], R20 ;  /* 0x000000141a003986 */ /* 0x0003e2000c101908 */
[----:B------:R-:W-:Y:S01]  /*4c4f0*/  LOP3.LUT P6, RZ, R11, 0x80000, RZ, 0xc0, !PT ;  /* 0x000800000bff7812 */ /* 0x000fe200078cc0ff */
[----:B-1----:R-:W-:Y:S01]  /*4c500*/  IMAD.WIDE R26, R19, 0x4, R8 ;  /* 0x00000004131a7825 */ /* 0x002fe200078e0208 */
[----:B------:R-:W-:Y:S01]  /*4c510*/  LOP3.LUT P0, RZ, R11, 0x100000, RZ, 0xc0, !PT ;  /* 0x001000000bff7812 */ /* 0x000fe2000780c0ff */
[----:B------:R-:W3:Y:S04]  /*4c520*/  LDL.LU R19, [R1+0x60] ;  /* 0x0000600001137983 */ /* 0x000ee80000300800 */
[----:B------:R1:W-:Y:S02]  /*4c530*/  @P4 STG.E desc[UR8][R26.64], R18 ;  /* 0x000000121a004986 */ /* 0x0003e4000c101908 */
[----:B-1----:R-:W-:-:S02]  /*4c540*/  IMAD.WIDE R26, R17, 0x4, R2 ;  /* 0x00000004111a7825 */ /* 0x002fc400078e0202 */
[----:B------:R-:W4:Y:S04]  /*4c550*/  LDL.LU R18, [R1+0xeb4] ;  /* 0x000eb40001127983 */ /* 0x000f280000300800 */
[----:B------:R1:W-:Y:S02]  /*4c560*/  @P5 STG.E desc[UR8][R26.64], R16 ;  /* 0x000000101a005986 */ /* 0x0003e4000c101908 */
[C---:B-1----:R-:W-:Y:S02]  /*4c570*/  IMAD.WIDE R26, R17.reuse, 0x4, R4 ;  /* 0x00000004111a7825 */ /* 0x042fe400078e0204 */
[----:B------:R-:W4:Y:S04]  /*4c580*/  LDL.LU R16, [R1+0xc54] ;  /* 0x000c540001107983 */ /* 0x000f280000300800 */
[----:B------:R1:W-:Y:S02]  /*4c590*/  @P6 STG.E desc[UR8][R26.64], R15 ;  /* 0x0000000f1a006986 */ /* 0x0003e4000c101908 */
[----:B-1----:R-:W-:-:S02]  /*4c5a0*/  IMAD.WIDE R26, R17, 0x4, R6 ;  /* 0x00000004111a7825 */ /* 0x002fc400078e0206 */
[----:B------:R-:W4:Y:S04]  /*4c5b0*/  LDL.LU R15, [R1+0xa54] ;  /* 0x000a5400010f7983 */ /* 0x000f280000300800 */
[----:B--2---:R1:W-:Y:S04]  /*4c5c0*/  @P0 STG.E desc[UR8][R26.64], R14 ;  /* 0x0000000e1a000986 */ /* 0x0043e8000c101908 */
[----:B-1----:R-:W2:Y:S04]  /*4c5d0*/  LDL.LU R14, [R1+0x109c] ;  /* 0x00109c00010e7983 */ /* 0x002ea80000300800 */
[----:B------:R-:W4:Y:S01]  /*4c5e0*/  LDL.LU R140, [R1+0x864] ;  /* 0x00086400018c7983 */ /* 0x000f220000300800 */
[----:B------:R-:W-:-:S03]  /*4c5f0*/  IMAD.WIDE R26, R17, 0x4, R8 ;  /* 0x00000004111a7825 */ /* 0x000fc600078e0208 */
        /* <DEDUP_REMOVED lines=9> */
[----:B------:R-:W4:Y:S01]  /*4c690*/  LDL.LU R150, [R1+0xa58] ;  /* 0x000a580001967983 */ /* 0x000f220000300800 */
[----:B------:R-:W-:-:S02]  /*4c6a0*/  LOP3.LUT P4, RZ, R11, 0x200000, RZ, 0xc0, !PT ;  /* 0x002000000bff7812 */ /* 0x000fc4000788c0ff */
[C---:B------:R-:W-:Y:S01]  /*4c6b0*/  LOP3.LUT P5, RZ, R11.reuse, 0x400000, RZ, 0xc0, !PT ;  /* 0x004000000bff7812 */ /* 0x040fe200078ac0ff */
[----:B------:R-:W4:Y:S01]  /*4c6c0*/  LDL.LU R251, [R1+0x868] ;  /* 0x0008680001fb7983 */ /* 0x000f220000300800 */
[----:B------:R-:W-:-:S03]  /*4c6d0*/  LOP3.LUT P6, RZ, R11, 0x800000, RZ, 0xc0, !PT ;  /* 0x008000000bff7812 */ /* 0x000fc600078cc0ff */
[----:B------:R-:W4:Y:S01]  /*4c6e0*/  LDL.LU R21, [R1+0x668] ;  /* 0x0006680001157983 */ /* 0x000f220000300800 */
[----:B------:R-:W-:Y:S02]  /*4c6f0*/  LOP3.LUT P0, RZ, R11, 0x1000000, RZ, 0xc0, !PT ;  /* 0x010000000bff7812 */ /* 0x000fe4000780c0ff */
[----:B------:R-:W-:Y:S02]  /*4c700*/  LOP3.LUT P1, RZ, R12, 0x2, RZ, 0xc0, !PT ;  /* 0x000000020cff7812 */ /* 0x000fe4000782c0ff */
[----:B------:R-:W-:Y:S01]  /*4c710*/  LOP3.LUT R10, R10, 0xffefffff, RZ, 0xc0, !PT ;  /* 0xffefffff0a0a7812 */ /* 0x000fe200078ec0ff */
[----:B---3--:R1:W-:Y:S04]  /*4c720*/  @P4 STG.E desc[UR8][R26.64], R19 ;  /* 0x000000131a004986 */ /* 0x0083e8000c101908 */
[----:B-1----:R-:W3:Y:S06]  /*4c730*/  LDL.LU R19, [R1+0x468] ;  /* 0x0004680001137983 */ /* 0x002eec0000300800 */
        /* <DEDUP_REMOVED lines=10> */
[----:B----4-:R1:W-:Y:S02]  /*4c7e0*/  @P5 STG.E desc[UR8][R26.64], R18 ;  /* 0x000000121a005986 */ /* 0x0103e4000c101908 */
[C---:B-1----:R-:W-:Y:S02]  /*4c7f0*/  IMAD.WIDE R26, R14.reuse, 0x4, R4 ;  /* 0x000000040e1a7825 */ /* 0x042fe400078e0204 */
[----:B------:R-:W2:Y:S04]  /*4c800*/  LDL.LU R18, [R1+0x268] ;  /* 0x0002680001127983 */ /* 0x000ea80000300800 */
[----:B------:R1:W-:Y:S02]  /*4c810*/  @P6 STG.E desc[UR8][R26.64], R16 ;  /* 0x000000101a006986 */ /* 0x0003e4000c101908 */
[----:B-1----:R-:W-:-:S02]  /*4c820*/  IMAD.WIDE R26, R14, 0x4, R6 ;  /* 0x000000040e1a7825 */ /* 0x002fc400078e0206 */
[----:B------:R-:W4:Y:S04]  /*4c830*/  LDL.LU R16, [R1+0x68] ;  /* 0x0000680001107983 */ /* 0x000f280000300800 */
[----:B------:R1:W-:Y:S02]  /*4c840*/  @P0 STG.E desc[UR8][R26.64], R15 ;  /* 0x0000000f1a000986 */ /* 0x0003e4000c101908 */
[----:B-1----:R-:W-:Y:S02]  /*4c850*/  IMAD.WIDE R26, R14, 0x4, R8 ;  /* 0x000000040e1a7825 */ /* 0x002fe400078e0208 */
[----:B------:R-:W4:Y:S04]  /*4c860*/  LDL.LU R15, [R1+0xebc] ;  /* 0x000ebc00010f7983 */ /* 0x000f280000300800 */
[----:B------:R-:W4:Y:S04]  /*4c870*/  LDL.LU R14, [R1+0xc5c] ;  /* 0x000c5c00010e7983 */ /* 0x000f280000300800 */
[----:B------:R-:W4:Y:S01]  /*4c880*/  LDL.LU R20, [R1+0x10b0] ;  /* 0x0010b00001147983 */ /* 0x000f220000300800 */
        /* <DEDUP_REMOVED lines=37> */
[C---:B------:R-:W-:Y:S02]  /*4cae0*/  LOP3.LUT P2, RZ, R12.reuse, 0x4, RZ, 0xc0, !PT ;  /* 0x000000040cff7812 */ /* 0x040fe4000784c0ff */
[----:B------:R-:W-:Y:S01]  /*4caf0*/  LOP3.LUT P3, RZ, R12, 0x8, RZ, 0xc0, !PT ;  /* 0x000000080cff7812 */ /* 0x000fe2000786c0ff */
[----:B-1----:R-:W-:-:S08]  /*4cb00*/  IMAD.WIDE R26, R148, 0x4, R8 ;  /* 0x00000004941a7825 */ /* 0x002fd000078e0208 */
[----:B------:R1:W-:Y:S01]  /*4cb10*/  @P1 STG.E desc[UR8][R26.64], R251 ;  /* 0x000000fb1a001986 */ /* 0x0003e2000c101908 */
[----:B------:R-:W-:Y:S01]  /*4cb20*/  LOP3.LUT P4, RZ, R12, 0x10, RZ, 0xc0, !PT ;  /* 0x000000100cff7812 */ /* 0x000fe2000788c0ff */
[----:B-1----:R-:W-:-:S05]  /*4cb30*/  IMAD.WIDE R26, R17, 0x4, R2 ;  /* 0x00000004111a7825 */ /* 0x002fca00078e0202 */
[----:B------:R1:W-:Y:S01]  /*4cb40*/  @P2 STG.E desc[UR8][R26.64], R21 ;  /* 0x000000151a002986 */ /* 0x0003e2000c101908 */
[C---:B------:R-:W-:Y:S01]  /*4cb50*/  LOP3.LUT P5, RZ, R12.reuse, 0x20, RZ, 0xc0, !PT ;  /* 0x000000200cff7812 */ /* 0x040fe200078ac0ff */
[C---:B-1----:R-:W-:Y:S01]  /*4cb60*/  IMAD.WIDE R26, R17.reuse, 0x4, R4 ;  /* 0x00000004111a7825 */ /* 0x042fe200078e0204 */
[----:B------:R-:W-:Y:S01]  /*4cb70*/  LOP3.LUT P6, RZ, R12, 0x40, RZ, 0xc0, !PT ;  /* 0x000000400cff7812 */ /* 0x000fe200078cc0ff */
[----:B------:R-:W4:Y:S04]  /*4cb80*/  LDL.LU R21, [R1+0xa5c] ;  /* 0x000a5c0001157983 */ /* 0x000f280000300800 */
[----:B---3--:R1:W-:Y:S02]  /*4cb90*/  @P3 STG.E desc[UR8][R26.64], R19 ;  /* 0x000000131a003986 */ /* 0x0083e4000c101908 */
[----:B-1----:R-:W-:-:S02]  /*4cba0*/  IMAD.WIDE R26, R17, 0x4, R6 ;  /* 0x00000004111a7825 */ /* 0x002fc400078e0206 */
[----:B------:R-:W3:Y:S04]  /*4cbb0*/  LDL.LU R19, [R1+0x86c] ;  /* 0x00086c0001137983 */ /* 0x000ee80000300800 */
[----:B--2---:R1:W-:Y:S02]  /*4cbc0*/  @P4 STG.E desc[UR8][R26.64], R18 ;  /* 0x000000121a004986 */ /* 0x0043e4000c101908 */
[----:B-1----:R-:W-:Y:S02]  /*4cbd0*/  IMAD.WIDE R26, R17, 0x4, R8 ;  /* 0x00000004111a7825 */ /* 0x002fe400078e0208 */
[----:B------:R-:W2:Y:S04]  /*4cbe0*/  LDL.LU R18, [R1+0x66c] ;  /* 0x00066c0001127983 */ /* 0x000ea80000300800 */
[----:B----4-:R1:W-:Y:S04]  /*4cbf0*/  @P5 STG.E desc[UR8][R26.64], R16 ;  /* 0x000000101a005986 */ /* 0x0103e8000c101908 */
[----:B------:R-:W4:Y:S04]  /*4cc00*/  LDL.LU R17, [R1+0x46c] ;  /* 0x00046c0001117983 */ /* 0x000f280000300800 */
[----:B-1----:R-:W4:Y:S01]  /*4cc10*/  LDL.LU R16, [R1+0x26c] ;  /* 0x00026c0001107983 */ /* 0x002f220000300800 */
[----:B------:R-:W-:-:S05]  /*4cc20*/  IMAD.WIDE R26, R20, 0x4, R2 ;  /* 0x00000004141a7825 */ /* 0x000fca00078e0202 */
[----:B------:R1:W-:Y:S04]  /*4cc30*/  @P6 STG.E desc[UR8][R26.64], R15 ;  /* 0x0000000f1a006986 */ /* 0x0003e8000c101908 */
[----:B-1----:R-:W2:Y:S01]  /*4cc40*/  LDL.LU R15, [R1+0x10b4] ;  /* 0x0010b400010f7983 */ /* 0x002ea20000300800 */
[----:B------:R-:W-:Y:S01]  /*4cc50*/  LOP3.LUT P0, RZ, R12, 0x80, RZ, 0xc0, !PT ;  /* 0x000000800cff7812 */ /* 0x000fe2000780c0ff */
[----:B------:R-:W-:-:S12]  /*4cc60*/  IMAD.WIDE R26, R20, 0x4, R4 ;  /* 0x00000004141a7825 */ /* 0x000fd800078e0204 */
[----:B------:R1:W-:Y:S04]  /*4cc70*/  @P0 STG.E desc[UR8][R26.64], R14 ;  /* 0x0000000e1a000986 */ /* 0x0003e8000c101908 */
[----:B-1----:R-:W4:Y:S01]  /*4cc80*/  LDL.LU R14, [R1+0x6c] ;  /* 0x00006c00010e7983 */ /* 0x002f220000300800 */
[----:B------:R-:W-:-:S03]  /*4cc90*/  LOP3.LUT P1, RZ, R12, 0x100000, RZ, 0xc0, !PT ;  /* 0x001000000cff7812 */ /* 0x000fc6000782c0ff */
[----:B------:R-:W4:Y:S01]  /*4cca0*/  LDL.LU R155, [R1+0x10b8] ;  /* 0x0010b800019b7983 */ /* 0x000f220000300800 */
[----:B------:R-:W-:-:S03]  /*4ccb0*/  LOP3.LUT R10, R10, 0xffffefff, RZ, 0xc0, !PT ;  /* 0xffffefff0a0a7812 */ /* 0x000fc600078ec0ff */
[----:B------:R-:W4:Y:S04]  /*4ccc0*/  LDL.LU R141, [R1+0xec0] ;  /* 0x000ec000018d7983 */ /* 0x000f280000300800 */
[----:B------:R-:W4:Y:S02]  /*4ccd0*/  LDL.LU R142, [R1+0xc60] ;  /* 0x000c6000018e7983 */ /* 0x000f240000300800 */
[----:B------:R-:W-:Y:S02]  /*4cce0*/  @P1 LOP3.LUT R10, R10, 0x1000, RZ, 0xfc, !PT ;  /* 0x000010000a0a1812 */ /* 0x000fe400078efcff */
[----:B------:R-:W-:Y:S01]  /*4ccf0*/  LOP3.LUT P1, RZ, R12, 0x80000, RZ, 0xc0, !PT ;  /* 0x000800000cff7812 */ /* 0x000fe2000782c0ff */
[----:B------:R-:W4:Y:S01]  /*4cd00*/  LDL.LU R143, [R1+0xa60] ;  /* 0x000a6000018f7983 */ /* 0x000f220000300800 */
[----:B------:R-:W-:-:S03]  /*4cd10*/  LOP3.LUT R10, R10, 0xffffdfff, RZ, 0xc0, !PT ;  /* 0xffffdfff0a0a7812 */ /* 0x000fc600078ec0ff */
[----:B------:R-:W4:Y:S01]  /*4cd20*/  LDL.LU R151, [R1+0x870] ;  /* 0x0008700001977983 */ /* 0x000f220000300800 */
[----:B------:R-:W-:-:S03]  /*4cd30*/  LOP3.LUT P4, RZ, R12, 0x100, RZ, 0xc0, !PT ;  /* 0x000001000cff7812 */ /* 0x000fc6000788c0ff */
[----:B------:R-:W4:Y:S04]  /*4cd40*/  LDL.LU R251, [R1+0x10bc] ;  /* 0x0010bc0001fb7983 */ /* 0x000f280000300800 */
[----:B------:R-:W-:Y:S01]  /*4cd50*/  @P1 LOP3.LUT R10, R10, 0x2000, RZ, 0xfc, !PT ;  /* 0x000020000a0a1812 */ /* 0x000fe200078efcff */
[----:B------:R-:W4:Y:S01]  /*4cd60*/  LDL.LU R149, [R1+0x670] ;  /* 0x0006700001957983 */ /* 0x000f220000300800 */
[----:B------:R-:W-:Y:S02]  /*4cd70*/  LOP3.LUT P1, RZ, R12, 0x40000, RZ, 0xc0, !PT ;  /* 0x000400000cff7812 */ /* 0x000fe4000782c0ff */
[----:B------:R-:W-:Y:S02]  /*4cd80*/  LOP3.LUT R10, R10, 0xffffbfff, RZ, 0xc0, !PT ;  /* 0xffffbfff0a0a7812 */ /* 0x000fe400078ec0ff */
[----:B------:R-:W-:Y:S01]  /*4cd90*/  LOP3.LUT P5, RZ, R12, 0x200, RZ, 0xc0, !PT ;  /* 0x000002000cff7812 */ /* 0x000fe200078ac0ff */
[----:B------:R-:W-:Y:S01]  /*4cda0*/  IMAD.WIDE R26, R20, 0x4, R6 ;  /* 0x00000004141a7825 */ /* 0x000fe200078e0206 */
[----:B------:R-:W-:Y:S01]  /*4cdb0*/  LOP3.LUT P6, RZ, R12, 0x400, RZ, 0xc0, !PT ;  /* 0x000004000cff7812 */ /* 0x000fe200078cc0ff */
[----:B------:R-:W4:Y:S06]  /*4cdc0*/  LDL.LU R150, [R1+0x470] ;  /* 0x0004700001967983 */ /* 0x000f2c0000300800 */
        /* <DEDUP_REMOVED lines=9> */
[----:B------:R-:W-:-:S09]  /*4ce60*/  LOP3.LUT P0, RZ, R12, 0x800, RZ, 0xc0, !PT ;  /* 0x000008000cff7812 */ /* 0x000fd2000780c0ff */
[----:B------:R-:W-:Y:S02]  /*4ce70*/  @P1 LOP3.LUT R10, R10, 0x20000, RZ, 0xfc, !PT ;  /* 0x000200000a0a1812 */ /* 0x000fe400078efcff */
[----:B------:R-:W-:Y:S02]  /*4ce80*/  LOP3.LUT P1, RZ, R12, 0x4000, RZ, 0xc0, !PT ;  /* 0x000040000cff7812 */ /* 0x000fe4000782c0ff */
[----:B------:R-:W-:-:S11]  /*4ce90*/  LOP3.LUT R10, R10, 0xfffbffff, RZ, 0xc0, !PT ;  /* 0xfffbffff0a0a7812 */ /* 0x000fd600078ec0ff */
[----:B------:R-:W-:Y:S02]  /*4cea0*/  @P1 LOP3.LUT R10, R10, 0x40000, RZ, 0xfc, !PT ;  /* 0x000400000a0a1812 */ /* 0x000fe400078efcff */
[----:B------:R-:W-:Y:S02]  /*4ceb0*/  LOP3.LUT P1, RZ, R12, 0x2000, RZ, 0xc0, !PT ;  /* 0x000020000cff7812 */ /* 0x000fe4000782c0ff */
[----:B------:R-:W-:-:S11]  /*4cec0*/  LOP3.LUT R10, R10, 0xfff7ffff, RZ, 0xc0, !PT ;  /* 0xfff7ffff0a0a7812 */ /* 0x000fd600078ec0ff */
[----:B------:R-:W-:Y:S02]  /*4ced0*/  @P1 LOP3.LUT R10, R10, 0x80000, RZ, 0xfc, !PT ;  /* 0x000800000a0a1812 */ /* 0x000fe400078efcff */
[----:B------:R-:W-:Y:S01]  /*4cee0*/  LOP3.LUT P1, RZ, R12, 0x1000, RZ, 0xc0, !PT ;  /* 0x000010000cff7812 */ /* 0x000fe2000782c0ff */
[----:B------:R1:W-:Y:S02]  /*4cef0*/  @P4 STG.E desc[UR8][R26.64], R21 ;  /* 0x000000151a004986 */ /* 0x0003e4000c101908 */
[----:B-1----:R-:W-:-:S05]  /*4cf00*/  IMAD.WIDE R26, R20, 0x4, R8 ;  /* 0x00000004141a7825 */ /* 0x002fca00078e0208 */
[----:B---3--:R2:W-:Y:S02]  /*4cf10*/  @P5 STG.E desc[UR8][R26.64], R19 ;  /* 0x000000131a005986 */ /* 0x0085e4000c101908 */
[----:B--2---:R-:W-:-:S05]  /*4cf20*/  IMAD.WIDE R26, R15, 0x4, R2 ;  /* 0x000000040f1a7825 */ /* 0x004fca00078e0202 */
[----:B------:R1:W-:Y:S02]  /*4cf30*/  @P6 STG.E desc[UR8][R26.64], R18 ;  /* 0x000000121a006986 */ /* 0x0003e4000c101908 */
[----:B-1----:R-:W-:-:S05]  /*4cf40*/  IMAD.WIDE R26, R15, 0x4, R4 ;  /* 0x000000040f1a7825 */ /* 0x002fca00078e0204 */
[----:B----4-:R1:W-:Y:S04]  /*4cf50*/  @P0 STG.E desc[UR8][R26.64], R17 ;  /* 0x000000111a000986 */ /* 0x0103e8000c101908 */
[----:B-1----:R-:W2:Y:S04]  /*4cf60*/  LDL.LU R17, [R1+0x10c0] ;  /* 0x0010c00001117983 */ /* 0x002ea80000300800 */
[----:B------:R-:W3:Y:S04]  /*4cf70*/  LDL.LU R148, [R1+0x270] ;  /* 0x0002700001947983 */ /* 0x000ee80000300800 */
[----:B------:R-:W4:Y:S04]  /*4cf80*/  LDL.LU R21, [R1+0x70] ;  /* 0x0000700001157983 */ /* 0x000f280000300800 */
[----:B------:R-:W2:Y:S04]  /*4cf90*/  LDL.LU R20, [R1+0xec4] ;  /* 0x000ec40001147983 */ /* 0x000ea80000300800 */
[----:B------:R-:W2:Y:S01]  /*4cfa0*/  LDL.LU R19, [R1+0xc64] ;  /* 0x000c640001137983 */ /* 0x000ea20000300800 */
[----:B------:R-:W-:-:S03]  /*4cfb0*/  IMAD.WIDE R26, R15, 0x4, R6 ;  /* 0x000000040f1a7825 */ /* 0x000fc600078e0206 */
[----:B------:R-:W2:Y:S04]  /*4cfc0*/  LDL.LU R18, [R1+0xa64] ;  /* 0x000a640001127983 */ /* 0x000ea80000300800 */
[----:B------:R1:W-:Y:S04]  /*4cfd0*/  @P1 STG.E desc[UR8][R26.64], R16 ;  /* 0x000000101a001986 */ /* 0x0003e8000c101908 */
[----:B-1----:R-:W2:Y:S01]  /*4cfe0*/  LDL.LU R16, [R1+0x874] ;  /* 0x0008740001107983 */ /* 0x002ea20000300800 */
[----:B------:R-:W-:Y:S01]  /*4cff0*/  LOP3.LUT P1, RZ, R10, 0x80000, RZ, 0xc0, !PT ;  /* 0x000800000aff7812 */ /* 0x000fe2000782c0ff */
[----:B------:R-:W-:-:S12]  /*4d000*/  IMAD.WIDE R26, R15, 0x4, R8 ;  /* 0x000000040f1a7825 */ /* 0x000fd800078e0208 */
[----:B------:R1:W-:Y:S04]  /*4d010*/  @P1 STG.E desc[UR8][R26.64], R14 ;  /* 0x0000000e1a001986 */ /* 0x0003e8000c101908 */
        /* <DEDUP_REMOVED lines=22> */
[----:B------:R-:W-:-:S02]  /*4d180*/  LOP3.LUT P1, RZ, R10, 0x1000, RZ, 0xc0, !PT ;  /* 0x000010000aff7812 */ /* 0x000fc4000782c0ff */
[C---:B------:R-:W-:Y:S01]  /*4d190*/  LOP3.LUT P3, RZ, R12.reuse, 0x400000, RZ, 0xc0, !PT ;  /* 0x004000000cff7812 */ /* 0x040fe2000786c0ff */
[----:B-1----:R-:W-:Y:S01]  /*4d1a0*/  IMAD.WIDE R26, R251, 0x4, R6 ;  /* 0x00000004fb1a7825 */ /* 0x002fe200078e0206 */
[C---:B------:R-:W-:Y:S02]  /*4d1b0*/  LOP3.LUT P4, RZ, R12.reuse, 0x800000, RZ, 0xc0, !PT ;  /* 0x008000000cff7812 */ /* 0x040fe4000788c0ff */
[C---:B------:R-:W-:Y:S02]  /*4d1c0*/  LOP3.LUT P5, RZ, R12.reuse, 0x1000000, RZ, 0xc0, !PT ;  /* 0x010000000cff7812 */ /* 0x040fe400078ac0ff */
[----:B------:R-:W-:-:S05]  /*4d1d0*/  LOP3.LUT P6, RZ, R12, 0x2000000, RZ, 0xc0, !PT ;  /* 0x020000000cff7812 */ /* 0x000fca00078cc0ff */
[----:B---3--:R1:W-:Y:S02]  /*4d1e0*/  @P1 STG.E desc[UR8][R26.64], R148 ;  /* 0x000000941a001986 */ /* 0x0083e4000c101908 */
[----:B-1----:R-:W-:-:S05]  /*4d1f0*/  IMAD.WIDE R26, R251, 0x4, R8 ;  /* 0x00000004fb1a7825 */ /* 0x002fca00078e0208 */
[----:B----4-:R2:W-:Y:S02]  /*4d200*/  @P2 STG.E desc[UR8][R26.64], R21 ;  /* 0x000000151a002986 */ /* 0x0105e4000c101908 */
[----:B--2---:R-:W-:-:S05]  /*4d210*/  IMAD.WIDE R26, R17, 0x4, R2 ;  /* 0x00000004111a7825 */ /* 0x004fca00078e0202 */
[----:B------:R1:W-:Y:S02]  /*4d220*/  @P3 STG.E desc[UR8][R26.64], R20 ;  /* 0x000000141a003986 */ /* 0x0003e4000c101908 */
[----:B-1----:R-:W-:-:S05]  /*4d230*/  IMAD.WIDE R26, R17, 0x4, R4 ;  /* 0x00000004111a7825 */ /* 0x002fca00078e0204 */
[----:B------:R1:W-:Y:S02]  /*4d240*/  @P4 STG.E desc[UR8][R26.64], R19 ;  /* 0x000000131a004986 */ /* 0x0003e4000c101908 */
[----:B-1----:R-:W-:-:S05]  /*4d250*/  IMAD.WIDE R26, R17, 0x4, R6 ;  /* 0x00000004111a7825 */ /* 0x002fca00078e0206 */
[----:B------:R1:W-:Y:S02]  /*4d260*/  @P5 STG.E desc[UR8][R26.64], R18 ;  /* 0x000000121a005986 */ /* 0x0003e4000c101908 */
[----:B-1----:R-:W-:Y:S02]  /*4d270*/  IMAD.WIDE R26, R17, 0x4, R8 ;  /* 0x00000004111a7825 */ /* 0x002fe400078e0208 */
[----:B------:R-:W2:Y:S04]  /*4d280*/  LDL.LU R17, [R1+0x474] ;  /* 0x0004740001117983 */ /* 0x000ea80000300800 */
[----:B------:R1:W-:Y:S04]  /*4d290*/  @P6 STG.E desc[UR8][R26.64], R16 ;  /* 0x000000101a006986 */ /* 0x0003e8000c101908 */
[----:B-1----:R-:W3:Y:S01]  /*4d2a0*/  LDL.LU R16, [R1+0x274] ;  /* 0x0002740001107983 */ /* 0x002ee20000300800 */
[----:B------:R-:W-:Y:S01]  /*4d2b0*/  LOP3.LUT P0, RZ, R12, 0x4000000, RZ, 0xc0, !PT ;  /* 0x040000000cff7812 */ /* 0x000fe2000780c0ff */
[----:B------:R-:W-:-:S02]  /*4d2c0*/  IMAD.WIDE R26, R15, 0x4, R2 ;  /* 0x000000040f1a7825 */ /* 0x000fc400078e0202 */
[----:B------:R-:W4:Y:S04]  /*4d2d0*/  LDL.LU R25, [R1+0x74] ;  /* 0x0000740001197983 */ /* 0x000f280000300800 */
[----:B------:R-:W4:Y:S04]  /*4d2e0*/  LDL.LU R140, [R1+0xec8] ;  /* 0x000ec800018c7983 */ /* 0x000f280000300800 */
[----:B------:R-:W4:Y:S04]  /*4d2f0*/  LDL.LU R252, [R1+0xc68] ;  /* 0x000c680001fc7983 */ /* 0x000f280000300800 */
[----:B------:R1:W-:Y:S04]  /*4d300*/  @P0 STG.E desc[UR8][R26.64], R14 ;  /* 0x0000000e1a000986 */ /* 0x0003e8000c101908 */
[----:B-1----:R-:W4:Y:S04]  /*4d310*/  LDL.LU R14, [R1+0x10c8] ;  /* 0x0010c800010e7983 */ /* 0x002f280000300800 */
        /* <DEDUP_REMOVED lines=11> */
[----:B------:R-:W-:Y:S01]  /*4d3d0*/  LOP3.LUT P5, RZ, R12, 0x10000000, RZ, 0xc0, !PT ;  /* 0x100000000cff7812 */ /* 0x000fe200078ac0ff */
[----:B------:R-:W-:Y:S01]  /*4d3e0*/  IMAD.WIDE R26, R15, 0x4, R4 ;  /* 0x000000040f1a7825 */ /* 0x000fe200078e0204 */
[----:B------:R-:W4:Y:S04]  /*4d3f0*/  LDL.LU R19, [R1+0x87c] ;  /* 0x00087c0001137983 */ /* 0x000f280000300800 */
[----:B------:R-:W4:Y:S01]  /*4d400*/  LDL.LU R18, [R1+0x67c] ;  /* 0x00067c0001127983 */ /* 0x000f220000300800 */
        /* <DEDUP_REMOVED lines=20> */
[----:B--2---:R1:W-:Y:S02]  /*4d550*/  @P4 STG.E desc[UR8][R26.64], R17 ;  /* 0x000000111a004986 */ /* 0x0043e4000c101908 */
[C---:B-1----:R-:W-:Y:S02]  /*4d560*/  IMAD.WIDE R26, R15.reuse, 0x4, R6 ;  /* 0x000000040f1a7825 */ /* 0x042fe400078e0206 */
[----:B------:R-:W2:Y:S04]  /*4d570*/  LDL.LU R17, [R1+0x47c] ;  /* 0x00047c0001117983 */ /* 0x000ea80000300800 */
[----:B---3--:R1:W-:Y:S02]  /*4d580*/  @P5 STG.E desc[UR8][R26.64], R16 ;  /* 0x000000101a005986 */ /* 0x0083e4000c101908 */
[----:B-1----:R-:W-:-:S02]  /*4d590*/  IMAD.WIDE R26, R15, 0x4, R8 ;  /* 0x000000040f1a7825 */ /* 0x002fc400078e0208 */
[----:B------:R-:W3:Y:S04]  /*4d5a0*/  LDL.LU R16, [R1+0x27c] ;  /* 0x00027c0001107983 */ /* 0x000ee80000300800 */
[----:B------:R-:W2:Y:S01]  /*4d5b0*/  LDL.LU R15, [R1+0x10d4] ;  /* 0x0010d400010f7983 */ /* 0x000ea20000300800 */
[----:B------:R-:W-:Y:S02]  /*4d5c0*/  @P1 LOP3.LUT R10, R10, 0x400, RZ, 0xfc, !PT ;  /* 0x000004000a0a1812 */ /* 0x000fe400078efcff */
[----:B------:R-:W-:Y:S02]  /*4d5d0*/  LOP3.LUT P1, RZ, R13, 0x1, RZ, 0xc0, !PT ;  /* 0x000000010dff7812 */ /* 0x000fe4000782c0ff */
[C---:B------:R-:W-:Y:S02]  /*4d5e0*/  LOP3.LUT P6, RZ, R12.reuse, 0x20000000, RZ, 0xc0, !PT ;  /* 0x200000000cff7812 */ /* 0x040fe400078cc0ff */
[----:B------:R-:W-:-:S02]  /*4d5f0*/  LOP3.LUT P0, RZ, R12, 0x40000000, RZ, 0xc0, !PT ;  /* 0x400000000cff7812 */ /* 0x000fc4000780c0ff */
[----:B------:R-:W-:-:S07]  /*4d600*/  LOP3.LUT R10, R10, 0xfffff7ff, RZ, 0xc0, !PT ;  /* 0xfffff7ff0a0a7812 */ /* 0x000fce00078ec0ff */
[----:B------:R-:W-:Y:S02]  /*4d610*/  @P1 LOP3.LUT R10, R10, 0x800, RZ, 0xfc, !PT ;  /* 0x000008000a0a1812 */ /* 0x000fe400078efcff */
[----:B------:R-:W-:Y:S01]  /*4d620*/  LOP3.LUT P1, RZ, R12, 0x80000000, RZ, 0xc0, !PT ;  /* 0x800000000cff7812 */ /* 0x000fe2000782c0ff */
[----:B----4-:R1:W-:Y:S02]  /*4d630*/  @P6 STG.E desc[UR8][R26.64], R25 ;  /* 0x000000191a006986 */ /* 0x0103e4000c101908 */
[----:B-1----:R-:W-:-:S05]  /*4d640*/  IMAD.WIDE R26, R14, 0x4, R2 ;  /* 0x000000040e1a7825 */ /* 0x002fca00078e0202 */
        /* <DEDUP_REMOVED lines=37> */
[----:B--2---:R-:W-:-:S05]  /*4d8a0*/  IMAD.WIDE R26, R15, 0x4, R2 ;  /* 0x000000040f1a7825 */ /* 0x004fca00078e0202 */
[----:B------:R1:W-:Y:S02]  /*4d8b0*/  @P4 STG.E desc[UR8][R26.64], R18 ;  /* 0x000000121a004986 */ /* 0x0003e4000c101908 */
[----:B-1----:R-:W-:-:S05]  /*4d8c0*/  IMAD.WIDE R26, R15, 0x4, R4 ;  /* 0x000000040f1a7825 */ /* 0x002fca00078e0204 */
[----:B------:R1:W-:Y:S02]  /*4d8d0*/  @P5 STG.E desc[UR8][R26.64], R17 ;  /* 0x000000111a005986 */ /* 0x0003e4000c101908 */
[----:B-1----:R-:W-:-:S05]  /*4d8e0*/  IMAD.WIDE R26, R15, 0x4, R6 ;  /* 0x000000040f1a7825 */ /* 0x002fca00078e0206 */
[----:B---3--:R1:W-:Y:S04]  /*4d8f0*/  @P6 STG.E desc[UR8][R26.64], R16 ;  /* 0x000000101a006986 */ /* 0x0083e8000c101908 */
[----:B-1----:R-:W2:Y:S04]  /*4d900*/  LDL.LU R16, [R1+0xed0] ;  /* 0x000ed00001107983 */ /* 0x002ea80000300800 */
[----:B------:R-:W3:Y:S04]  /*4d910*/  LDL.LU R19, [R1+0xc70] ;  /* 0x000c700001137983 */ /* 0x000ee80000300800 */
[----:B------:R-:W3:Y:S04]  /*4d920*/  LDL.LU R18, [R1+0xa70] ;  /* 0x000a700001127983 */ /* 0x000ee80000300800 */
[----:B------:R-:W2:Y:S01]  /*4d930*/  LDL.LU R17, [R1+0x10d8] ;  /* 0x0010d80001117983 */ /* 0x000ea20000300800 */
[----:B------:R-:W-:Y:S01]  /*4d940*/  LOP3.LUT P0, RZ, R13, 0x2000, RZ, 0xc0, !PT ;  /* 0x000020000dff7812 */ /* 0x000fe2000780c0ff */
[----:B------:R-:W-:-:S12]  /*4d950*/  IMAD.WIDE R26, R15, 0x4, R8 ;  /* 0x000000040f1a7825 */ /* 0x000fd800078e0208 */
[----:B----4-:R1:W-:Y:S04]  /*4d960*/  @P0 STG.E desc[UR8][R26.64], R14 ;  /* 0x0000000e1a000986 */ /* 0x0103e8000c101908 */
[----:B-1----:R-:W4:Y:S04]  /*4d970*/  LDL.LU R14, [R1+0x880] ;  /* 0x00088000010e7983 */ /* 0x002f280000300800 */
[----:B------:R-:W4:Y:S04]  /*4d980*/  LDL.LU R15, [R1+0x680] ;  /* 0x00068000010f7983 */ /* 0x000f280000300800 */
[----:B------:R-:W4:Y:S01]  /*4d990*/  LDL.LU R140, [R1+0x10dc] ;  /* 0x0010dc00018c7983 */ /* 0x000f220000300800 */
[----:B------:R-:W-:-:S03]  /*4d9a0*/  LOP3.LUT P4, RZ, R13, 0x4000, RZ, 0xc0, !PT ;  /* 0x000040000dff7812 */ /* 0x000fc6000788c0ff */
[----:B------:R-:W4:Y:S01]  /*4d9b0*/  LDL.LU R155, [R1+0x10e0] ;  /* 0x0010e000019b7983 */ /* 0x000f220000300800 */
[C---:B------:R-:W-:Y:S02]  /*4d9c0*/  LOP3.LUT P5, RZ, R13.reuse, 0x8000, RZ, 0xc0, !PT ;  /* 0x000080000dff7812 */ /* 0x040fe400078ac0ff */
[C---:B------:R-:W-:Y:S02]  /*4d9d0*/  LOP3.LUT P6, RZ, R13.reuse, 0x10000, RZ, 0xc0, !PT ;  /* 0x000100000dff7812 */ /* 0x040fe400078cc0ff */
[C---:B------:R-:W-:Y:S02]  /*4d9e0*/  LOP3.LUT P0, RZ, R13.reuse, 0x20000, RZ, 0xc0, !PT ;  /* 0x000200000dff7812 */ /* 0x040fe4000780c0ff */
        /* <DEDUP_REMOVED lines=20> */
[----:B------:R-:W2:Y:S01]  /*4db30*/  LDL.LU R251, [R1+0x10e4] ;  /* 0x0010e40001fb7983 */ /* 0x000ea20000300800 */
[----:B------:R-:W-:-:S03]  /*4db40*/  IMAD.WIDE R26, R17, 0x4, R4 ;  /* 0x00000004111a7825 */ /* 0x000fc600078e0204 */
[----:B------:R-:W2:Y:S04]  /*4db50*/  LDL.LU R20, [R1+0x84] ;  /* 0x0000840001147983 */ /* 0x000ea80000300800 */
[----:B---3--:R1:W-:Y:S02]  /*4db60*/  @P5 STG.E desc[UR8][R26.64], R19 ;  /* 0x000000131a005986 */ /* 0x0083e4000c101908 */
[C---:B-1----:R-:W-:Y:S02]  /*4db70*/  IMAD.WIDE R26, R17.reuse, 0x4, R6 ;  /* 0x00000004111a7825 */ /* 0x042fe400078e0206 */
[----:B------:R-:W3:Y:S04]  /*4db80*/  LDL.LU R19, [R1+0xed8] ;  /* 0x000ed80001137983 */ /* 0x000ee80000300800 */
[----:B------:R1:W-:Y:S02]  /*4db90*/  @P6 STG.E desc[UR8][R26.64], R18 ;  /* 0x000000121a006986 */ /* 0x0003e4000c101908 */
[----:B-1----:R-:W-:-:S02]  /*4dba0*/  IMAD.WIDE R26, R17, 0x4, R8 ;  /* 0x00000004111a7825 */ /* 0x002fc400078e0208 */
[----:B------:R-:W3:Y:S04]  /*4dbb0*/  LDL.LU R18, [R1+0xc78] ;  /* 0x000c780001127983 */ /* 0x000ee80000300800 */
[----:B------:R-:W3:Y:S04]  /*4dbc0*/  LDL.LU R17, [R1+0xa78] ;  /* 0x000a780001117983 */ /* 0x000ee80000300800 */
[----:B------:R-:W3:Y:S04]  /*4dbd0*/  LDL.LU R21, [R1+0x10e8] ;  /* 0x0010e80001157983 */ /* 0x000ee80000300800 */
[----:B----4-:R1:W-:Y:S04]  /*4dbe0*/  @P0 STG.E desc[UR8][R26.64], R14 ;  /* 0x0000000e1a000986 */ /* 0x0103e8000c101908 */
[----:B-1----:R-:W4:Y:S01]  /*4dbf0*/  LDL.LU R14, [R1+0x1b20] ;  /* 0x001b2000010e7983 */ /* 0x002f220000300800 */
        /* <DEDUP_REMOVED lines=15> */
[----:B------:R-:W-:-:S10]  /*4dcf0*/  IMAD.WIDE R26, R140, 0x4, R2 ;  /* 0x000000048c1a7825 */ /* 0x000fd400078e0202 */
[----:B------:R-:W-:Y:S02]  /*4dd00*/  @P1 LOP3.LUT R10, R10, 0x8, RZ, 0xfc, !PT ;  /* 0x000000080a0a1812 */ /* 0x000fe400078efcff */
[----:B------:R-:W-:-:S13]  /*4dd10*/  LOP3.LUT P1, RZ, R13, 0x40000, RZ, 0xc0, !PT ;  /* 0x000400000dff7812 */ /* 0x000fda000782c0ff */
[----:B------:R1:W-:Y:S01]  /*4dd20*/  @P1 STG.E desc[UR8][R26.64], R15 ;  /* 0x0000000f1a001986 */ /* 0x0003e2000c101908 */
[----:B------:R-:W-:Y:S01]  /*4dd30*/  LOP3.LUT P1, RZ, R10, 0x8, RZ, 0xc0, !PT ;  /* 0x000000080aff7812 */ /* 0x000fe2000782c0ff */
[----:B-1----:R-:W-:Y:S01]  /*4dd40*/  IMAD.WIDE R26, R140, 0x4, R4 ;  /* 0x000000048c1a7825 */ /* 0x002fe200078e0204 */
[C---:B------:R-:W-:Y:S01]  /*4dd50*/  LOP3.LUT P2, RZ, R13.reuse, 0x8000000, RZ, 0xc0, !PT ;  /* 0x080000000dff7812 */ /* 0x040fe2000784c0ff */
[----:B------:R-:W3:Y:S10]  /*4dd60*/  LDL.LU R15, [R1+0x1b1c] ;  /* 0x001b1c00010f7983 */ /* 0x000ef40000300800 */
[----:B--2---:R1:W-:Y:S01]  /*4dd70*/  @P1 STG.E desc[UR8][R26.64], R16 ;  /* 0x000000101a001986 */ /* 0x0043e2000c101908 */
        /* <DEDUP_REMOVED lines=26> */
[----:B-1----:R-:W-:-:S05]  /*4df20*/  IMAD.WIDE R26, R251, 0x4, R4 ;  /* 0x00000004fb1a7825 */ /* 0x002fca00078e0204 */
[----:B------:R1:W-:Y:S01]  /*4df30*/  @P2 STG.E desc[UR8][R26.64], R150 ;  /* 0x000000961a002986 */ /* 0x0003e2000c101908 */
[----:B------:R-:W-:Y:S01]  /*4df40*/  LOP3.LUT P6, RZ, R13, 0x80000000, RZ, 0xc0, !PT ;  /* 0x800000000dff7812 */ /* 0x000fe200078cc0ff */
[----:B-1----:R-:W-:-:S05]  /*4df50*/  IMAD.WIDE R26, R251, 0x4, R6 ;  /* 0x00000004fb1a7825 */ /* 0x002fca00078e0206 */
[----:B------:R1:W-:Y:S01]  /*4df60*/  @P3 STG.E desc[UR8][R26.64], R148 ;  /* 0x000000941a003986 */ /* 0x0003e2000c101908 */
[----:B----4-:R-:W-:Y:S01]  /*4df70*/  LOP3.LUT P0, RZ, R14, 0x1, RZ, 0xc0, !PT ;  /* 0x000000010eff7812 */ /* 0x010fe2000780c0ff */
[----:B-1----:R-:W-:-:S05]  /*4df80*/  IMAD.WIDE R26, R251, 0x4, R8 ;  /* 0x00000004fb1a7825 */ /* 0x002fca00078e0208 */
[----:B------:R3:W-:Y:S02]  /*4df90*/  @P4 STG.E desc[UR8][R26.64], R20 ;  /* 0x000000141a004986 */ /* 0x0007e4000c101908 */
[----:B---3--:R-:W-:-:S05]  /*4dfa0*/  IMAD.WIDE R26, R21, 0x4, R2 ;  /* 0x00000004151a7825 */ /* 0x008fca00078e0202 */
[----:B------:R1:W-:Y:S02]  /*4dfb0*/  @P5 STG.E desc[UR8][R26.64], R19 ;  /* 0x000000131a005986 */ /* 0x0003e4000c101908 */
[----:B-1----:R-:W-:-:S05]  /*4dfc0*/  IMAD.WIDE R26, R21, 0x4, R4 ;  /* 0x00000004151a7825 */ /* 0x002fca00078e0204 */
[----:B------:R1:W-:Y:S02]  /*4dfd0*/  @P6 STG.E desc[UR8][R26.64], R18 ;  /* 0x000000121a006986 */ /* 0x0003e4000c101908 */
[----:B-1----:R-:W-:-:S05]  /*4dfe0*/  IMAD.WIDE R26, R21, 0x4, R6 ;  /* 0x00000004151a7825 */ /* 0x002fca00078e0206 */
[----:B------:R1:W-:Y:S04]  /*4dff0*/  @P0 STG.E desc[UR8][R26.64], R17 ;  /* 0x000000111a000986 */ /* 0x0003e8000c101908 */
[----:B-1----:R-:W3:Y:S04]  /*4e000*/  LDL.LU R17, [R1+0x888] ;  /* 0x0008880001117983 */ /* 0x002ee80000300800 */
[----:B------:R-:W4:Y:S04]  /*4e010*/  LDL.LU R150, [R1+0x688] ;  /* 0x0006880001967983 */ /* 0x000f280000300800 */
[----:B------:R-:W2:Y:S04]  /*4e020*/  LDL.LU R148, [R1+0x488] ;  /* 0x0004880001947983 */ /* 0x000ea80000300800 */
[----:B------:R-:W2:Y:S04]  /*4e030*/  LDL.LU R251, [R1+0x288] ;  /* 0x0002880001fb7983 */ /* 0x000ea80000300800 */
[----:B------:R-:W4:Y:S04]  /*4e040*/  LDL.LU R20, [R1+0x10ec] ;  /* 0x0010ec0001147983 */ /* 0x000f280000300800 */
[----:B------:R-:W2:Y:S01]  /*4e050*/  LDL.LU R19, [R1+0x88] ;  /* 0x0000880001137983 */ /* 0x000ea20000300800 */
[----:B------:R-:W-:-:S03]  /*4e060*/  LOP3.LUT P4, RZ, R14, 0x2, RZ, 0xc0, !PT ;  /* 0x000000020eff7812 */ /* 0x000fc6000788c0ff */
[----:B------:R-:W2:Y:S01]  /*4e070*/  LDL.LU R18, [R1+0xedc] ;  /* 0x000edc0001127983 */ /* 0x000ea20000300800 */
[----:B------:R-:W-:-:S03]  /*4e080*/  IMAD.WIDE R26, R21, 0x4, R8 ;  /* 0x00000004151a7825 */ /* 0x000fc600078e0208 */
[----:B------:R-:W2:Y:S04]  /*4e090*/  LDL.LU R151, [R1+0x10f4] ;  /* 0x0010f40001977983 */ /* 0x000ea80000300800 */
[----:B------:R-:W2:Y:S01]  /*4e0a0*/  LDL.LU R21, [R1+0x10f8] ;  /* 0x0010f80001157983 */ /* 0x000ea20000300800 */
        /* <DEDUP_REMOVED lines=13> */
[----:B---3--:R1:W-:Y:S04]  /*4e180*/  @P4 STG.E desc[UR8][R26.64], R17 ;  /* 0x000000111a004986 */ /* 0x0083e8000c101908 */
[----:B-1----:R-:W3:Y:S04]  /*4e190*/  LDL.LU R17, [R1+0xc7c] ;  /* 0x000c7c0001117983 */ /* 0x002ee80000300800 */
[----:B------:R-:W3:Y:S04]  /*4e1a0*/  LDL.LU R140, [R1+0xa7c] ;  /* 0x000a7c00018c7983 */ /* 0x000ee80000300800 */
[----:B------:R-:W3:Y:S04]  /*4e1b0*/  LDL.LU R141, [R1+0x88c] ;  /* 0x00088c00018d7983 */ /* 0x000ee80000300800 */
[----:B------:R-:W3:Y:S04]  /*4e1c0*/  LDL.LU R142, [R1+0x68c] ;  /* 0x00068c00018e7983 */ /* 0x000ee80000300800 */
[----:B------:R-:W3:Y:S01]  /*4e1d0*/  LDL.LU R143, [R1+0x48c] ;  /* 0x00048c00018f7983 */ /* 0x000ee20000300800 */
[----:B------:R-:W-:-:S03]  /*4e1e0*/  LOP3.LUT R11, R11, 0xfeffffff, RZ, 0xc0, !PT ;  /* 0xfeffffff0b0b7812 */ /* 0x000fc600078ec0ff */
[----:B------:R-:W3:Y:S01]  /*4e1f0*/  LDL.LU R155, [R1+0x28c] ;  /* 0x00028c00019b7983 */ /* 0x000ee20000300800 */
[----:B------:R-:W-:Y:S02]  /*4e200*/  @P1 LOP3.LUT R11, R11, 0x1000000, RZ, 0xfc, !PT ;  /* 0x010000000b0b1812 */ /* 0x000fe400078efcff */
[C---:B------:R-:W-:Y:S02]  /*4e210*/  LOP3.LUT P1, RZ, R14.reuse, 0x100, RZ, 0xc0, !PT ;  /* 0x000001000eff7812 */ /* 0x040fe4000782c0ff */
[C---:B------:R-:W-:Y:S02]  /*4e220*/  LOP3.LUT P5, RZ, R14.reuse, 0x4, RZ, 0xc0, !PT ;  /* 0x000000040eff7812 */ /* 0x040fe400078ac0ff */
[----:B------:R-:W-:Y:S01]  /*4e230*/  LOP3.LUT P6, RZ, R14, 0x8, RZ, 0xc0, !PT ;  /* 0x000000080eff7812 */ /* 0x000fe200078cc0ff */
[----:B----4-:R-:W-:Y:S01]  /*4e240*/  IMAD.WIDE R26, R20, 0x4, R2 ;  /* 0x00000004141a7825 */ /* 0x010fe200078e0202 */
[----:B------:R-:W-:Y:S01]  /*4e250*/  LOP3.LUT R11, R11, 0xfdffffff, RZ, 0xc0, !PT ;  /* 0xfdffffff0b0b7812 */ /* 0x000fe200078ec0ff */
[----:B------:R-:W4:Y:S06]  /*4e260*/  LDL.LU R149, [R1+0x8c] ;  /* 0x00008c0001957983 */ /* 0x000f2c0000300800 */
[----:B------:R-:W-:-:S02]  /*4e270*/  @P1 LOP3.LUT R11, R11, 0x2000000, RZ, 0xfc, !PT ;  /* 0x020000000b0b1812 */ /* 0x000fc400078efcff */
[----:B------:R-:W-:Y:S01]  /*4e280*/  LOP3.LUT P1, RZ, R14, 0x80, RZ, 0xc0, !PT ;  /* 0x000000800eff7812 */ /* 0x000fe2000782c0ff */
[----:B------:R1:W-:Y:S01]  /*4e290*/  @P5 STG.E desc[UR8][R26.64], R150 ;  /* 0x000000961a005986 */ /* 0x0003e2000c101908 */
[----:B------:R-:W-:Y:S01]  /*4e2a0*/  LOP3.LUT R11, R11, 0xfbffffff, RZ, 0xc0, !PT ;  /* 0xfbffffff0b0b7812 */ /* 0x000fe200078ec0ff */
[----:B-1----:R-:W-:Y:S02]  /*4e2b0*/  IMAD.WIDE R26, R20, 0x4, R4 ;  /* 0x00000004141a7825 */ /* 0x002fe400078e0204 */
[----:B------:R-:W4:Y:S08]  /*4e2c0*/  LDL.LU R150, [R1+0xee0] ;  /* 0x000ee00001967983 */ /* 0x000f300000300800 */
[----:B------:R-:W-:-:S02]  /*4e2d0*/  @P1 LOP3.LUT R11, R11, 0x4000000, RZ, 0xfc, !PT ;  /* 0x040000000b0b1812 */ /* 0x000fc400078efcff */
[C---:B------:R-:W-:Y:S01]  /*4e2e0*/  LOP3.LUT P1, RZ, R14.reuse, 0x40, RZ, 0xc0, !PT ;  /* 0x000000400eff7812 */ /* 0x040fe2000782c0ff */
[----:B--2---:R1:W-:Y:S01]  /*4e2f0*/  @P6 STG.E desc[UR8][R26.64], R148 ;  /* 0x000000941a006986 */ /* 0x0043e2000c101908 */
[----:B------:R-:W-:Y:S02]  /*4e300*/  LOP3.LUT P0, RZ, R14, 0x10, RZ, 0xc0, !PT ;  /* 0x000000100eff7812 */ /* 0x000fe4000780c0ff */
[----:B------:R-:W-:Y:S01]  /*4e310*/  LOP3.LUT R11, R11, 0xf7ffffff, RZ, 0xc0, !PT ;  /* 0xf7ffffff0b0b7812 */ /* 0x000fe200078ec0ff */
[----:B-1----:R-:W2:Y:S08]  /*4e320*/  LDL.LU R148, [R1+0xc80] ;  /* 0x000c800001947983 */ /* 0x002eb00000300800 */
[----:B------:R-:W-:-:S02]  /*4e330*/  @P1 LOP3.LUT R11, R11, 0x8000000, RZ, 0xfc, !PT ;  /* 0x080000000b0b1812 */ /* 0x000fc400078efcff */
[----:B------:R-:W-:Y:S01]  /*4e340*/  LOP3.LUT P1, RZ, R14, 0x20, RZ, 0xc0, !PT ;  /* 0x000000200eff7812 */ /* 0x000fe2000782c0ff */
[----:B------:R-:W-:-:S05]  /*4e350*/  IMAD.WIDE R26, R20, 0x4, R6 ;  /* 0x00000004141a7825 */ /* 0x000fca00078e0206 */
[----:B------:R1:W-:Y:S02]  /*4e360*/  @P0 STG.E desc[UR8][R26.64], R251 ;  /* 0x000000fb1a000986 */ /* 0x0003e4000c101908 */
[----:B-1----:R-:W-:Y:S02]  /*4e370*/  IMAD.WIDE R26, R20, 0x4, R8 ;  /* 0x00000004141a7825 */ /* 0x002fe400078e0208 */
[----:B------:R-:W2:Y:S04]  /*4e380*/  LDL.LU R251, [R1+0xa80] ;  /* 0x000a800001fb7983 */ /* 0x000ea80000300800 */
[----:B------:R1:W-:Y:S01]  /*4e390*/  @P1 STG.E desc[UR8][R26.64], R19 ;  /* 0x000000131a001986 */ /* 0x0003e2000c101908 */
[----:B------:R-:W-:-:S03]  /*4e3a0*/  LOP3.LUT P1, RZ, R11, 0x8000000, RZ, 0xc0, !PT ;  /* 0x080000000bff7812 */ /* 0x000fc6000782c0ff */
[----:B------:R-:W2:Y:S01]  /*4e3b0*/  LDL.LU R20, [R1+0x890] ;  /* 0x0008900001147983 */ /* 0x000ea20000300800 */
[----:B-1----:R-:W-:-:S09]  /*4e3c0*/  IMAD.WIDE R26, R252, 0x4, R2 ;  /* 0x00000004fc1a7825 */ /* 0x002fd200078e0202 */
[----:B------:R1:W-:Y:S01]  /*4e3d0*/  @P1 STG.E desc[UR8][R26.64], R18 ;  /* 0x000000121a001986 */ /* 0x0003e2000c101908 */
[----:B------:R-:W-:-:S03]  /*4e3e0*/  LOP3.LUT P1, RZ, R11, 0x4000000, RZ, 0xc0, !PT ;  /* 0x040000000bff7812 */ /* 0x000fc6000782c0ff */
[----:B-1----:R-:W2:Y:S04]  /*4e3f0*/  LDL.LU R18, [R1+0x690] ;  /* 0x0006900001127983 */ /* 0x002ea80000300800 */
[----:B------:R-:W2:Y:S01]  /*4e400*/  LDL.LU R19, [R1+0x10fc] ;  /* 0x0010fc0001137983 */ /* 0x000ea20000300800 */
[----:B------:R-:W-:-:S05]  /*4e410*/  IMAD.WIDE R26, R252, 0x4, R4 ;  /* 0x00000004fc1a7825 */ /* 0x000fca00078e0204 */
[----:B---3--:R1:W-:Y:S04]  /*4e420*/  @P1 STG.E desc[UR8][R26.64], R17 ;  /* 0x000000111a001986 */ /* 0x0083e8000c101908 */
[----:B-1----:R-:W3:Y:S01]  /*4e430*/  LDL.LU R17, [R1+0x490] ;  /* 0x0004900001117983 */ /* 0x002ee20000300800 */
[----:B------:R-:W-:Y:S01]  /*4e440*/  LOP3.LUT P1, RZ, R11, 0x2000000, RZ, 0xc0, !PT ;  /* 0x020000000bff7812 */ /* 0x000fe2000782c0ff */
[----:B------:R-:W-:-:S12]  /*4e450*/  IMAD.WIDE R26, R252, 0x4, R6 ;  /* 0x00000004fc1a7825 */ /* 0x000fd800078e0206 */
[----:B------:R1:W-:Y:S01]  /*4e460*/  @P1 STG.E desc[UR8][R26.64], R140 ;  /* 0x0000008c1a001986 */ /* 0x0003e2000c101908 */
[----:B------:R-:W-:Y:S01]  /*4e470*/  LOP3.LUT P1, RZ, R11, 0x1000000, RZ, 0xc0, !PT ;  /* 0x010000000bff7812 */ /* 0x000fe2000782c0ff */
[----:B-1----:R-:W-:-:S12]  /*4e480*/  IMAD.WIDE R26, R252, 0x4, R8 ;  /* 0x00000004fc1a7825 */ /* 0x002fd800078e0208 */
[----:B------:R1:W-:Y:S01]  /*4e490*/  @P1 STG.E desc[UR8][R26.64], R141 ;  /* 0x0000008d1a001986 */ /* 0x0003e2000c101908 */
[----:B------:R-:W-:Y:S01]  /*4e4a0*/  LOP3.LUT P1, RZ, R11, 0x800000, RZ, 0xc0, !PT ;  /* 0x008000000bff7812 */ /* 0x000fe2000782c0ff */
[----:B-1----:R-:W-:Y:S01]  /*4e4b0*/  IMAD.WIDE R26, R151, 0x4, R2 ;  /* 0x00000004971a7825 */ /* 0x002fe200078e0202 */
[----:B------:R-:W-:Y:S01]  /*4e4c0*/  LOP3.LUT P2, RZ, R14, 0x4000, RZ, 0xc0, !PT ;  /* 0x000040000eff7812 */ /* 0x000fe2000784c0ff */
[----:B------:R-:W3:Y:S10]  /*4e4d0*/  LDL.LU R141, [R1+0x1104] ;  /* 0x00110400018d7983 */ /* 0x000ef40000300800 */
        /* <DEDUP_REMOVED lines=8> */
[----:B------:R-:W-:Y:S01]  /*4e560*/  LOP3.LUT P3, RZ, R14, 0x8000, RZ, 0xc0, !PT ;  /* 0x000080000eff7812 */ /* 0x000fe2000786c0ff */
[----:B-1----:R-:W-:-:S10]  /*4e570*/  IMAD.WIDE R26, R151, 0x4, R8 ;  /* 0x00000004971a7825 */ /* 0x002fd400078e0208 */
[----:B----4-:R1:W-:Y:S02]  /*4e580*/  @P1 STG.E desc[UR8][R26.64], R149 ;  /* 0x000000951a001986 */ /* 0x0103e4000c101908 */
[----:B-1----:R-:W-:-:S05]  /*4e590*/  IMAD.WIDE R26, R21, 0x4, R2 ;  /* 0x00000004151a7825 */ /* 0x002fca00078e0202 */
[----:B------:R1:W-:Y:S02]  /*4e5a0*/  @P2 STG.E desc[UR8][R26.64], R150 ;  /* 0x000000961a002986 */ /* 0x0003e4000c101908 */
[----:B-1----:R-:W-:-:S05]  /*4e5b0*/  IMAD.WIDE R26, R21, 0x4, R4 ;  /* 0x00000004151a7825 */ /* 0x002fca00078e0204 */
[----:B--2---:R1:W-:Y:S04]  /*4e5c0*/  @P3 STG.E desc[UR8][R26.64], R148 ;  /* 0x000000941a003986 */ /* 0x0043e8000c101908 */
[----:B-1----:R-:W2:Y:S01]  /*4e5d0*/  LDL.LU R148, [R1+0x290] ;  /* 0x0002900001947983 */ /* 0x002ea20000300800 */
[C---:B------:R-:W-:Y:S02]  /*4e5e0*/  LOP3.LUT P4, RZ, R14.reuse, 0x10000, RZ, 0xc0, !PT ;  /* 0x000100000eff7812 */ /* 0x040fe4000788c0ff */
[C---:B------:R-:W-:Y:S01]  /*4e5f0*/  LOP3.LUT P5, RZ, R14.reuse, 0x20000, RZ, 0xc0, !PT ;  /* 0x000200000eff7812 */ /* 0x040fe200078ac0ff */
[----:B------:R-:W-:Y:S01]  /*4e600*/  IMAD.WIDE R26, R21, 0x4, R6 ;  /* 0x00000004151a7825 */ /* 0x000fe200078e0206 */
[C---:B------:R-:W-:Y:S02]  /*4e610*/  LOP3.LUT P6, RZ, R14.reuse, 0x40000, RZ, 0xc0, !PT ;  /* 0x000400000eff7812 */ /* 0x040fe400078cc0ff */
[----:B------:R-:W-:-:S07]  /*4e620*/  LOP3.LUT P0, RZ, R14, 0x80000, RZ, 0xc0, !PT ;  /* 0x000800000eff7812 */ /* 0x000fce000780c0ff */
[----:B------:R1:W-:Y:S02]  /*4e630*/  @P4 STG.E desc[UR8][R26.64], R251 ;  /* 0x000000fb1a004986 */ /* 0x0003e4000c101908 */
[----:B-1----:R-:W-:Y:S02]  /*4e640*/  IMAD.WIDE R26, R21, 0x4, R8 ;  /* 0x00000004151a7825 */ /* 0x002fe400078e0208 */
[----:B------:R-:W4:Y:S04]  /*4e650*/  LDL.LU R251, [R1+0x90] ;  /* 0x0000900001fb7983 */ /* 0x000f280000300800 */
[----:B------:R1:W-:Y:S04]  /*4e660*/  @P5 STG.E desc[UR8][R26.64], R20 ;  /* 0x000000141a005986 */ /* 0x0003e8000c101908 */
[----:B------:R-:W4:Y:S01]  /*4e670*/  LDL.LU R21, [R1+0xee4] ;  /* 0x000ee40001157983 */ /* 0x000f220000300800 */
[----:B-1----:R-:W-:-:S03]  /*4e680*/  IMAD.WIDE R26, R19, 0x4, R2 ;  /* 0x00000004131a7825 */ /* 0x002fc600078e0202 */
[----:B------:R-:W4:Y:S04]  /*4e690*/  LDL.LU R20, [R1+0xc84] ;  /* 0x000c840001147983 */ /* 0x000f280000300800 */
[----:B------:R1:W-:Y:S02]  /*4e6a0*/  @P6 STG.E desc[UR8][R26.64], R18 ;  /* 0x000000121a006986 */ /* 0x0003e4000c101908 */
[----:B-1----:R-:W-:Y:S02]  /*4e6b0*/  IMAD.WIDE R26, R19, 0x4, R4 ;  /* 0x00000004131a7825 */ /* 0x002fe400078e0204 */
[----:B------:R-:W4:Y:S04]  /*4e6c0*/  LDL.LU R18, [R1+0xa84] ;  /* 0x000a840001127983 */ /* 0x000f280000300800 */
[----:B---3--:R1:W-:Y:S04]  /*4e6d0*/  @P0 STG.E desc[UR8][R26.64], R17 ;  /* 0x000000111a000986 */ /* 0x0083e8000c101908 */
[----:B-1----:R-:W3:Y:S01]  /*4e6e0*/  LDL.LU R17, [R1+0x1100] ;  /* 0x0011000001117983 */ /* 0x002ee20000300800 */
[----:B------:R-:W-:-:S03]  /*4e6f0*/  LOP3.LUT P1, RZ, R15, 0x1, RZ, 0xc0, !PT ;  /* 0x000000010fff7812 */ /* 0x000fc6000782c0ff */
[----:B------:R-:W3:Y:S01]  /*4e700*/  LDL.LU R10, [R1+0x894] ;  /* 0x00089400010a7983 */ /* 0x000ee20000300800 */
[----:B------:R-:W-:-:S03]  /*4e710*/  LOP3.LUT R11, R11, 0xffffefff, RZ, 0xc0, !PT ;  /* 0xffffefff0b0b7812 */ /* 0x000fc600078ec0ff */
[----:B------:R-:W3:Y:S04]  /*4e720*/  LDL.LU R25, [R1+0x694] ;  /* 0x0006940001197983 */ /* 0x000ee80000300800 */
[----:B------:R-:W3:Y:S02]  /*4e730*/  LDL.LU R140, [R1+0x494] ;  /* 0x00049400018c7983 */ /* 0x000ee40000300800 */
[----:B------:R-:W-:Y:S02]  /*4e740*/  @P1 LOP3.LUT R11, R11, 0x1000, RZ, 0xfc, !PT ;  /* 0x000010000b0b1812 */ /* 0x000fe400078efcff */
[----:B------:R-:W-:Y:S01]  /*4e750*/  LOP3.LUT P1, RZ, R14, 0x80000000, RZ, 0xc0, !PT ;  /* 0x800000000eff7812 */ /* 0x000fe2000782c0ff */
[----:B------:R-:W3:Y:S01]  /*4e760*/  LDL.LU R252, [R1+0x294] ;  /* 0x0002940001fc7983 */ /* 0x000ee20000300800 */
[----:B------:R-:W-:-:S02]  /*4e770*/  LOP3.LUT R11, R11, 0xffffdfff, RZ, 0xc0, !PT ;  /* 0xffffdfff0b0b7812 */ /* 0x000fc400078ec0ff */
[C---:B------:R-:W-:Y:S01]  /*4e780*/  LOP3.LUT P4, RZ, R14.reuse, 0x100000, RZ, 0xc0, !PT ;  /* 0x001000000eff7812 */ /* 0x040fe2000788c0ff */
[----:B------:R-:W-:Y:S01]  /*4e790*/  IMAD.WIDE R26, R19, 0x4, R6 ;  /* 0x00000004131a7825 */ /* 0x000fe200078e0206 */
[----:B------:R-:W3:Y:S04]  /*4e7a0*/  LDL.LU R143, [R1+0xee8] ;  /* 0x000ee800018f7983 */ /* 0x000ee80000300800 */
[----:B------:R-:W3:Y:S03]  /*4e7b0*/  LDL.LU R155, [R1+0xc88] ;  /* 0x000c8800019b7983 */ /* 0x000ee60000300800 */
[----:B------:R-:W-:Y:S01]  /*4e7c0*/  @P1 LOP3.LUT R11, R11, 0x2000, RZ, 0xfc, !PT ;  /* 0x000020000b0b1812 */ /* 0x000fe200078efcff */
[----:B------:R-:W3:Y:S01]  /*4e7d0*/  LDL.LU R151, [R1+0xa88] ;  /* 0x000a880001977983 */ /* 0x000ee20000300800 */
[----:B------:R-:W-:-:S02]  /*4e7e0*/  LOP3.LUT P1, RZ, R14, 0x40000000, RZ, 0xc0, !PT ;  /* 0x400000000eff7812 */ /* 0x000fc4000782c0ff */
[----:B------:R-:W-:Y:S01]  /*4e7f0*/  LOP3.LUT R11, R11, 0xffffbfff, RZ, 0xc0, !PT ;  /* 0xffffbfff0b0b7812 */ /* 0x000fe200078ec0ff */
[----:B------:R-:W3:Y:S04]  /*4e800*/  LDL.LU R149, [R1+0x1108] ;  /* 0x0011080001957983 */ /* 0x000ee80000300800 */
[----:B------:R-:W3:Y:S06]  /*4e810*/  LDL.LU R150, [R1+0x898] ;  /* 0x0008980001967983 */ /* 0x000eec0000300800 */
        /* <DEDUP_REMOVED lines=11> */
[----:B------:R-:W-:Y:S01]  /*4e8d0*/  LOP3.LUT R11, R11, 0xfffbffff, RZ, 0xc0, !PT ;  /* 0xfffbffff0b0b7812 */ /* 0x000fe200078ec0ff */
[----:B--2---:R1:W-:Y:S02]  /*4e8e0*/  @P4 STG.E desc[UR8][R26.64], R148 ;  /* 0x000000941a004986 */ /* 0x0043e4000c101908 */
[----:B-1----:R-:W-:Y:S02]  /*4e8f0*/  IMAD.WIDE R26, R19, 0x4, R8 ;  /* 0x00000004131a7825 */ /* 0x002fe400078e0208 */
[----:B------:R-:W2:Y:S04]  /*4e900*/  LDL.LU R19, [R1+0x110c] ;  /* 0x00110c0001137983 */ /* 0x000ea80000300800 */
[----:B------:R-:W2:Y:S01]  /*4e910*/  LDL.LU R142, [R1+0x94] ;  /* 0x00009400018e7983 */ /* 0x000ea20000300800 */
[----:B------:R-:W-:-:S02]  /*4e920*/  LOP3.LUT P5, RZ, R14, 0x200000, RZ, 0xc0, !PT ;  /* 0x002000000eff7812 */ /* 0x000fc400078ac0ff */
[----:B------:R-:W-:Y:S01]  /*4e930*/  @P1 LOP3.LUT R11, R11, 0x40000, RZ, 0xfc, !PT ;  /* 0x000400000b0b1812 */ /* 0x000fe200078efcff */
[----:B------:R-:W2:Y:S01]  /*4e940*/  LDL.LU R148, [R1+0x698] ;  /* 0x0006980001947983 */ /* 0x000ea20000300800 */
[C---:B------:R-:W-:Y:S02]  /*4e950*/  LOP3.LUT P1, RZ, R14.reuse, 0x2000000, RZ, 0xc0, !PT ;  /* 0x020000000eff7812 */ /* 0x040fe4000782c0ff */
[C---:B------:R-:W-:Y:S02]  /*4e960*/  LOP3.LUT P6, RZ, R14.reuse, 0x400000, RZ, 0xc0, !PT ;  /* 0x004000000eff7812 */ /* 0x040fe400078cc0ff */
[----:B------:R-:W-:Y:S02]  /*4e970*/  LOP3.LUT P0, RZ, R14, 0x800000, RZ, 0xc0, !PT ;  /* 0x008000000eff7812 */ /* 0x000fe4000780c0ff */
[----:B------:R-:W-:-:S03]  /*4e980*/  LOP3.LUT R11, R11, 0xfff7ffff, RZ, 0xc0, !PT ;  /* 0xfff7ffff0b0b7812 */ /* 0x000fc600078ec0ff */
[----:B----4-:R3:W-:Y:S04]  /*4e990*/  @P5 STG.E desc[UR8][R26.64], R251 ;  /* 0x000000fb1a005986 */ /* 0x0107e8000c101908 */
[----:B------:R-:W-:Y:S02]  /*4e9a0*/  @P1 LOP3.LUT R11, R11, 0x80000, RZ, 0xfc, !PT ;  /* 0x000800000b0b1812 */ /* 0x000fe400078efcff */
[----:B------:R-:W-:Y:S01]  /*4e9b0*/  LOP3.LUT P1, RZ, R14, 0x1000000, RZ, 0xc0, !PT ;  /* 0x010000000eff7812 */ /* 0x000fe2000782c0ff */
[----:B---3--:R-:W-:-:S05]  /*4e9c0*/  IMAD.WIDE R26, R17, 0x4, R2 ;  /* 0x00000004111a7825 */ /* 0x008fca00078e0202 */
[----:B------:R1:W-:Y:S02]  /*4e9d0*/  @P6 STG.E desc[UR8][R26.64], R21 ;  /* 0x000000151a006986 */ /* 0x0003e4000c101908 */
[C---:B-1----:R-:W-:Y:S02]  /*4e9e0*/  IMAD.WIDE R26, R17.reuse, 0x4, R4 ;  /* 0x00000004111a7825 */ /* 0x042fe400078e0204 */
[----:B------:R-:W3:Y:S04]  /*4e9f0*/  LDL.LU R21, [R1+0x498] ;  /* 0x0004980001157983 */ /* 0x000ee80000300800 */
        /* <DEDUP_REMOVED lines=21> */
[----:B--2---:R1:W-:Y:S01]  /*4eb50*/  @P1 STG.E desc[UR8][R26.64], R142 ;  /* 0x0000008e1a001986 */ /* 0x0043e2000c101908 */
        /* <DEDUP_REMOVED lines=19> */
[----:B------:R-:W-:-:S04]  /*4ec90*/  LOP3.LUT P0, RZ, R15, 0x40, RZ, 0xc0, !PT ;  /* 0x000000400fff7812 */ /* 0x000fc8000780c0ff */
[----:B---3--:R1:W-:Y:S02]  /*4eca0*/  @P4 STG.E desc[UR8][R26.64], R21 ;  /* 0x000000151a004986 */ /* 0x0083e4000c101908 */
[----:B-1----:R-:W-:-:S05]  /*4ecb0*/  IMAD.WIDE R26, R19, 0x4, R6 ;  /* 0x00000004131a7825 */ /* 0x002fca00078e0206 */
[----:B----4-:R1:W-:Y:S02]  /*4ecc0*/  @P5 STG.E desc[UR8][R26.64], R20 ;  /* 0x000000141a005986 */ /* 0x0103e4000c101908 */
[----:B-1----:R-:W-:-:S05]  /*4ecd0*/  IMAD.WIDE R26, R19, 0x4, R8 ;  /* 0x00000004131a7825 */ /* 0x002fca00078e0208 */
[----:B------:R1:W-:Y:S02]  /*4ece0*/  @P6 STG.E desc[UR8][R26.64], R18 ;  /* 0x000000121a006986 */ /* 0x0003e4000c101908 */
[----:B-1----:R-:W-:-:S05]  /*4ecf0*/  IMAD.WIDE R26, R251, 0x4, R2 ;  /* 0x00000004fb1a7825 */ /* 0x002fca00078e0202 */
[----:B------:R1:W-:Y:S04]  /*4ed00*/  @P0 STG.E desc[UR8][R26.64], R17 ;  /* 0x000000111a000986 */ /* 0x0003e8000c101908 */
[----:B-1----:R-:W2:Y:S04]  /*4ed10*/  LDL.LU R17, [R1+0xc8c] ;  /* 0x000c8c0001117983 */ /* 0x002ea80000300800 */
[----:B------:R-:W3:Y:S04]  /*4ed20*/  LDL.LU R148, [R1+0xa8c] ;  /* 0x000a8c0001947983 */ /* 0x000ee80000300800 */
[----:B------:R-:W4:Y:S04]  /*4ed30*/  LDL.LU R21, [R1+0x89c] ;  /* 0x00089c0001157983 */ /* 0x000f280000300800 */
[----:B------:R-:W4:Y:S04]  /*4ed40*/  LDL.LU R18, [R1+0x69c] ;  /* 0x00069c0001127983 */ /* 0x000f280000300800 */
[----:B------:R-:W4:Y:S04]  /*4ed50*/  LDL.LU R20, [R1+0x49c] ;  /* 0x00049c0001147983 */ /* 0x000f280000300800 */
[----:B------:R-:W4:Y:S04]  /*4ed60*/  LDL.LU R19, [R1+0x29c] ;  /* 0x00029c0001137983 */ /* 0x000f280000300800 */
[----:B------:R-:W4:Y:S01]  /*4ed70*/  LDL.LU R140, [R1+0x1114] ;  /* 0x00111400018c7983 */ /* 0x000f220000300800 */
[----:B------:R-:W-:-:S02]  /*4ed80*/  LOP3.LUT P1, RZ, R15, 0x80000, RZ, 0xc0, !PT ;  /* 0x000800000fff7812 */ /* 0x000fc4000782c0ff */
[----:B------:R-:W-:Y:S02]  /*4ed90*/  LOP3.LUT R11, R11, 0xffffffef, RZ, 0xc0, !PT ;  /* 0xffffffef0b0b7812 */ /* 0x000fe400078ec0ff */
[----:B------:R-:W-:Y:S01]  /*4eda0*/  LOP3.LUT P4, RZ, R15, 0x80, RZ, 0xc0, !PT ;  /* 0x000000800fff7812 */ /* 0x000fe2000788c0ff */
[----:B------:R-:W-:-:S08]  /*4edb0*/  IMAD.WIDE R26, R251, 0x4, R4 ;  /* 0x00000004fb1a7825 */ /* 0x000fd000078e0204 */
        /* <DEDUP_REMOVED lines=23> */
[----:B------:R-:W-:-:S11]  /*4ef30*/  LOP3.LUT R11, R11, 0xfffff7ff, RZ, 0xc0, !PT ;  /* 0xfffff7ff0b0b7812 */ /* 0x000fd600078ec0ff */
[----:B------:R-:W-:Y:S02]  /*4ef40*/  @P1 LOP3.LUT R11, R11, 0x800, RZ, 0xfc, !PT ;  /* 0x000008000b0b1812 */ /* 0x000fe400078efcff */
[----:B------:R-:W-:Y:S01]  /*4ef50*/  LOP3.LUT P1, RZ, R15, 0x800, RZ, 0xc0, !PT ;  /* 0x000008000fff7812 */ /* 0x000fe2000782c0ff */
[----:B--2---:R1:W-:Y:S04]  /*4ef60*/  @P4 STG.E desc[UR8][R26.64], R17 ;  /* 0x000000111a004986 */ /* 0x0043e8000c101908 */
[----:B-1----:R-:W2:Y:S04]  /*4ef70*/  LDL.LU R17, [R1+0x9c] ;  /* 0x00009c0001117983 */ /* 0x002ea80000300800 */
[----:B------:R-:W2:Y:S04]  /*4ef80*/  LDL.LU R143, [R1+0x1118] ;  /* 0x00111800018f7983 */ /* 0x000ea80000300800 */
[----:B------:R-:W2:Y:S04]  /*4ef90*/  LDL.LU R252, [R1+0xef0] ;  /* 0x000ef00001fc7983 */ /* 0x000ea80000300800 */
[----:B------:R-:W2:Y:S04]  /*4efa0*/  LDL.LU R141, [R1+0xc90] ;  /* 0x000c9000018d7983 */ /* 0x000ea80000300800 */
[----:B------:R-:W2:Y:S01]  /*4efb0*/  LDL.LU R142, [R1+0xa90] ;  /* 0x000a9000018e7983 */ /* 0x000ea20000300800 */
[----:B------:R-:W-:-:S03]  /*4efc0*/  IMAD.WIDE R26, R251, 0x4, R6 ;  /* 0x00000004fb1a7825 */ /* 0x000fc600078e0206 */
[----:B------:R-:W2:Y:S04]  /*4efd0*/  LDL.LU R155, [R1+0x8a0] ;  /* 0x0008a000019b7983 */ /* 0x000ea80000300800 */
[----:B---3--:R1:W-:Y:S04]  /*4efe0*/  @P5 STG.E desc[UR8][R26.64], R148 ;  /* 0x000000941a005986 */ /* 0x0083e8000c101908 */
[----:B-1----:R-:W3:Y:S04]  /*4eff0*/  LDL.LU R148, [R1+0x111c] ;  /* 0x00111c0001947983 */ /* 0x002ee80000300800 */
[----:B------:R-:W3:Y:S01]  /*4f000*/  LDL.LU R151, [R1+0x6a0] ;  /* 0x0006a00001977983 */ /* 0x000ee20000300800 */
[----:B------:R-:W-:-:S03]  /*4f010*/  IMAD.WIDE R26, R251, 0x4, R8 ;  /* 0x00000004fb1a7825 */ /* 0x000fc600078e0208 */
[----:B------:R-:W3:Y:S04]  /*4f020*/  LDL.LU R149, [R1+0x4a0] ;  /* 0x0004a00001957983 */ /* 0x000ee80000300800 */
[----:B----4-:R1:W-:Y:S02]  /*4f030*/  @P6 STG.E desc[UR8][R26.64], R21 ;  /* 0x000000151a006986 */ /* 0x0103e4000c101908 */
[----:B-1----:R-:W-:-:S05]  /*4f040*/  IMAD.WIDE R26, R140, 0x4, R2 ;  /* 0x000000048c1a7825 */ /* 0x002fca00078e0202 */
[----:B------:R1:W-:Y:S04]  /*4f050*/  @P0 STG.E desc[UR8][R26.64], R18 ;  /* 0x000000121a000986 */ /* 0x0003e8000c101908 */
[----:B-1----:R-:W4:Y:S04]  /*4f060*/  LDL.LU R18, [R1+0x1120] ;  /* 0x0011200001127983 */ /* 0x002f280000300800 */
[----:B------:R-:W4:Y:S01]  /*4f070*/  LDL.LU R150, [R1+0x2a0] ;  /* 0x0002a00001967983 */ /* 0x000f220000300800 */
[----:B------:R-:W-:-:S03]  /*4f080*/  IMAD.WIDE R26, R140, 0x4, R4 ;  /* 0x000000048c1a7825 */ /* 0x000fc600078e0204 */
[----:B------:R-:W4:Y:S04]  /*4f090*/  LDL.LU R251, [R1+0xa0] ;  /* 0x0000a00001fb7983 */ /* 0x000f280000300800 */
[----:B------:R1:W-:Y:S01]  /*4f0a0*/  @P1 STG.E desc[UR8][R26.64], R20 ;  /* 0x000000141a001986 */ /* 0x0003e2000c101908 */
[----:B------:R-:W-:-:S03]  /*4f0b0*/  LOP3.LUT P1, RZ, R11, 0x800, RZ, 0xc0, !PT ;  /* 0x000008000bff7812 */ /* 0x000fc6000782c0ff */
[----:B------:R-:W4:Y:S01]  /*4f0c0*/  LDL.LU R21, [R1+0xef4] ;  /* 0x000ef40001157983 */ /* 0x000f220000300800 */
[----:B-1----:R-:W-:-:S03]  /*4f0d0*/  IMAD.WIDE R26, R140, 0x4, R6 ;  /* 0x000000048c1a7825 */ /* 0x002fc600078e0206 */
[----:B------:R-:W4:Y:S06]  /*4f0e0*/  LDL.LU R20, [R1+0xc94] ;  /* 0x000c940001147983 */ /* 0x000f2c0000300800 */
[----:B------:R1:W-:Y:S04]  /*4f0f0*/  @P1 STG.E desc[UR8][R26.64], R19 ;  /* 0x000000131a001986 */ /* 0x0003e8000c101908 */
[----:B-1----:R-:W4:Y:S01]  /*4f100*/  LDL.LU R19, [R1+0xa94] ;  /* 0x000a940001137983 */ /* 0x002f220000300800 */
[----:B------:R-:W-:Y:S01]  /*4f110*/  LOP3.LUT P1, RZ, R11, 0x400, RZ, 0xc0, !PT ;  /* 0x000004000bff7812 */ /* 0x000fe2000782c0ff */
[----:B------:R-:W-:Y:S01]  /*4f120*/  IMAD.WIDE R26, R140, 0x4, R8 ;  /* 0x000000048c1a7825 */ /* 0x000fe200078e0208 */
[----:B------:R-:W-:-:S02]  /*4f130*/  LOP3.LUT P2, RZ, R15, 0x100000, RZ, 0xc0, !PT ;  /* 0x001000000fff7812 */ /* 0x000fc4000784c0ff */
[C---:B------:R-:W-:Y:S02]  /*4f140*/  LOP3.LUT P3, RZ, R15.reuse, 0x200000, RZ, 0xc0, !PT ;  /* 0x002000000fff7812 */ /* 0x040fe4000786c0ff */
[C---:B------:R-:W-:Y:S02]  /*4f150*/  LOP3.LUT P4, RZ, R15.reuse, 0x400000, RZ, 0xc0, !PT ;  /* 0x004000000fff7812 */ /* 0x040fe4000788c0ff */
[C---:B------:R-:W-:Y:S02]  /*4f160*/  LOP3.LUT P5, RZ, R15.reuse, 0x800000, RZ, 0xc0, !PT ;  /* 0x008000000fff7812 */ /* 0x040fe400078ac0ff */
[----:B------:R-:W-:-:S03]  /*4f170*/  LOP3.LUT P6, RZ, R15, 0x1000000, RZ, 0xc0, !PT ;  /* 0x010000000fff7812 */ /* 0x000fc600078cc0ff */
[----:B--2---:R1:W-:Y:S01]  /*4f180*/  @P1 STG.E desc[UR8][R26.64], R17 ;  /* 0x000000111a001986 */ /* 0x0043e2000c101908 */
[----:B------:R-:W-:Y:S01]  /*4f190*/  LOP3.LUT P1, RZ, R11, 0x200, RZ, 0xc0, !PT ;  /* 0x000002000bff7812 */ /* 0x000fe2000782c0ff */
[----:B-1----:R-:W-:Y:S02]  /*4f1a0*/  IMAD.WIDE R26, R143, 0x4, R2 ;  /* 0x000000048f1a7825 */ /* 0x002fe400078e0202 */
[----:B------:R-:W2:Y:S10]  /*4f1b0*/  LDL.LU R17, [R1+0x8a4] ;  /* 0x0008a40001117983 */ /* 0x000eb40000300800 */
[----:B------:R1:W-:Y:S01]  /*4f1c0*/  @P1 STG.E desc[UR8][R26.64], R252 ;  /* 0x000000fc1a001986 */ /* 0x0003e2000c101908 */
[----:B------:R-:W-:Y:S01]  /*4f1d0*/  LOP3.LUT P1, RZ, R11, 0x100, RZ, 0xc0, !PT ;  /* 0x000001000bff7812 */ /* 0x000fe2000782c0ff */
[----:B-1----:R-:W-:-:S12]  /*4f1e0*/  IMAD.WIDE R26, R143, 0x4, R4 ;  /* 0x000000048f1a7825 */ /* 0x002fd800078e0204 */
[----:B------:R1:W-:Y:S01]  /*4f1f0*/  @P1 STG.E desc[UR8][R26.64], R141 ;  /* 0x0000008d1a001986 */ /* 0x0003e2000c101908 */
        /* <DEDUP_REMOVED lines=8> */
[----:B---3--:R-:W-:-:S12]  /*4f280*/  IMAD.WIDE R26, R148, 0x4, R2 ;  /* 0x00000004941a7825 */ /* 0x008fd800078e0202 */
[----:B------:R1:W-:Y:S01]  /*4f290*/  @P1 STG.E desc[UR8][R26.64], R151 ;  /* 0x000000971a001986 */ /* 0x0003e2000c101908 */
[----:B------:R-:W-:Y:S01]  /*4f2a0*/  LOP3.LUT P1, RZ, R11, 0x10, RZ, 0xc0, !PT ;  /* 0x000000100bff7812 */ /* 0x000fe2000782c0ff */
[----:B-1----:R-:W-:-:S12]  /*4f2b0*/  IMAD.WIDE R26, R148, 0x4, R4 ;  /* 0x00000004941a7825 */ /* 0x002fd800078e0204 */
[----:B------:R1:W-:Y:S02]  /*4f2c0*/  @P1 STG.E desc[UR8][R26.64], R149 ;  /* 0x000000951a001986 */ /* 0x0003e4000c101908 */
[----:B-1----:R-:W-:-:S05]  /*4f2d0*/  IMAD.WIDE R26, R148, 0x4, R6 ;  /* 0x00000004941a7825 */ /* 0x002fca00078e0206 */
[----:B----4-:R1:W-:Y:S02]  /*4f2e0*/  @P2 STG.E desc[UR8][R26.64], R150 ;  /* 0x000000961a002986 */ /* 0x0103e4000c101908 */
        /* <DEDUP_REMOVED lines=8> */
[----:B-1----:R-:W-:Y:S02]  /*4f370*/  IMAD.WIDE R26, R18, 0x4, R8 ;  /* 0x00000004121a7825 */ /* 0x002fe400078e0208 */
[----:B------:R-:W3:Y:S04]  /*4f380*/  LDL.LU R18, [R1+0x6a4] ;  /* 0x0006a40001127983 */ /* 0x000ee80000300800 */
[----:B------:R-:W4:Y:S04]  /*4f390*/  LDL.LU R21, [R1+0x4a4] ;  /* 0x0004a40001157983 */ /* 0x000f280000300800 */
[----:B------:R-:W4:Y:S04]  /*4f3a0*/  LDL.LU R20, [R1+0x2a4] ;  /* 0x0002a40001147983 */ /* 0x000f280000300800 */
[----:B------:R-:W3:Y:S01]  /*4f3b0*/  LDL.LU R19, [R1+0x1124] ;  /* 0x0011240001137983 */ /* 0x000ee20000300800 */
[----:B------:R-:W-:-:S02]  /*4f3c0*/  LOP3.LUT P1, RZ, R16, 0x40, RZ, 0xc0, !PT ;  /* 0x0000004010ff7812 */ /* 0x000fc4000782c0ff */
[----:B------:R-:W-:Y:S01]  /*4f3d0*/  LOP3.LUT R12, R12, 0xefffffff, RZ, 0xc0, !PT ;  /* 0xefffffff0c0c7812 */ /* 0x000fe200078ec0ff */
[----:B------:R-:W4:Y:S10]  /*4f3e0*/  LDL.LU R251, [R1+0xa4] ;  /* 0x0000a40001fb7983 */ /* 0x000f340000300800 */
        /* <DEDUP_REMOVED lines=18> */
[----:B------:R-:W-:Y:S01]  /*4f510*/  LOP3.LUT R11, R11, 0xfffffffb, RZ, 0xc0, !PT ;  /* 0xfffffffb0b0b7812 */ /* 0x000fe200078ec0ff */
[----:B--2---:R1:W-:Y:S10]  /*4f520*/  @P0 STG.E desc[UR8][R26.64], R17 ;  /* 0x000000111a000986 */ /* 0x0043f4000c101908 */
[----:B------:R-:W-:-:S02]  /*4f530*/  @P1 LOP3.LUT R11, R11, 0x4, RZ, 0xfc, !PT ;  /* 0x000000040b0b1812 */ /* 0x000fc400078efcff */
[C---:B------:R-:W-:Y:S01]  /*4f540*/  LOP3.LUT P1, RZ, R15.reuse, 0x80000000, RZ, 0xc0, !PT ;  /* 0x800000000fff7812 */ /* 0x040fe2000782c0ff */
[----:B-1----:R-:W2:Y:S04]  /*4f550*/  LDL.LU R17, [R1+0xef8] ;  /* 0x000ef80001117983 */ /* 0x002ea80000300800 */
[----:B------:R-:W2:Y:S01]  /*4f560*/  LDL.LU R27, [R1+0x1128] ;  /* 0x00112800011b7983 */ /* 0x000ea20000300800 */
[----:B------:R-:W-:Y:S02]  /*4f570*/  LOP3.LUT P4, RZ, R15, 0x4000000, RZ, 0xc0, !PT ;  /* 0x040000000fff7812 */ /* 0x000fe4000788c0ff */
[----:B------:R-:W-:Y:S02]  /*4f580*/  LOP3.LUT R11, R11, 0xfffffff7, RZ, 0xc0, !PT ;  /* 0xfffffff70b0b7812 */ /* 0x000fe400078ec0ff */
[----:B------:R-:W-:-:S03]  /*4f590*/  LOP3.LUT P5, RZ, R15, 0x8000000, RZ, 0xc0, !PT ;  /* 0x080000000fff7812 */ /* 0x000fc600078ac0ff */
[----:B------:R-:W-:Y:S02]  /*4f5a0*/  @P1 LOP3.LUT R11, R11, 0x8, RZ, 0xfc, !PT ;  /* 0x000000080b0b1812 */ /* 0x000fe400078efcff */
[C---:B------:R-:W-:Y:S02]  /*4f5b0*/  LOP3.LUT P6, RZ, R15.reuse, 0x10000000, RZ, 0xc0, !PT ;  /* 0x100000000fff7812 */ /* 0x040fe400078cc0ff */
[C---:B------:R-:W-:Y:S02]  /*4f5c0*/  LOP3.LUT P0, RZ, R15.reuse, 0x20000000, RZ, 0xc0, !PT ;  /* 0x200000000fff7812 */ /* 0x040fe4000780c0ff */
[----:B------:R-:W-:Y:S01]  /*4f5d0*/  LOP3.LUT P1, RZ, R15, 0x40000000, RZ, 0xc0, !PT ;  /* 0x400000000fff7812 */ /* 0x000fe2000782c0ff */
[----:B---3--:R-:W-:-:S05]  /*4f5e0*/  IMAD.WIDE R14, R19, 0x4, R2 ;  /* 0x00000004130e7825 */ /* 0x008fca00078e0202 */
[----:B------:R1:W-:Y:S04]  /*4f5f0*/  @P4 STG.E desc[UR8][R14.64], R18 ;  /* 0x000000120e004986 */ /* 0x0003e8000c101908 */
[----:B-1----:R-:W3:Y:S04]  /*4f600*/  LDL.LU R18, [R1+0xc98] ;  /* 0x000c980001127983 */ /* 0x002ee80000300800 */
[----:B------:R-:W3:Y:S04]  /*4f610*/  LDL.LU R26, [R1+0xa98] ;  /* 0x000a9800011a7983 */ /* 0x000ee80000300800 */
        /* <DEDUP_REMOVED lines=8> */
[----:B------:R-:W3:Y:S01]  /*4f6a0*/  LDL.LU R150, [R1+0x1130] ;  /* 0x0011300001967983 */ /* 0x000ee20000300800 */
[----:B------:R-:W-:-:S03]  /*4f6b0*/  IMAD.WIDE R14, R19, 0x4, R4 ;  /* 0x00000004130e7825 */ /* 0x000fc600078e0204 */
[----:B------:R-:W3:Y:S04]  /*4f6c0*/  LDL.LU R148, [R1+0x8ac] ;  /* 0x0008ac0001947983 */ /* 0x000ee80000300800 */
[----:B----4-:R1:W-:Y:S02]  /*4f6d0*/  @P5 STG.E desc[UR8][R14.64], R21 ;  /* 0x000000150e005986 */ /* 0x0103e4000c101908 */
[C---:B-1----:R-:W-:Y:S02]  /*4f6e0*/  IMAD.WIDE R14, R19.reuse, 0x4, R6 ;  /* 0x00000004130e7825 */ /* 0x042fe400078e0206 */
[----:B------:R-:W4:Y:S04]  /*4f6f0*/  LDL.LU R21, [R1+0x6ac] ;  /* 0x0006ac0001157983 */ /* 0x000f280000300800 */
[----:B------:R1:W-:Y:S02]  /*4f700*/  @P6 STG.E desc[UR8][R14.64], R20 ;  /* 0x000000140e006986 */ /* 0x0003e4000c101908 */
[----:B-1----:R-:W-:-:S02]  /*4f710*/  IMAD.WIDE R14, R19, 0x4, R8 ;  /* 0x00000004130e7825 */ /* 0x002fc400078e0208 */
[----:B------:R-:W4:Y:S04]  /*4f720*/  LDL.LU R20, [R1+0x4ac] ;  /* 0x0004ac0001147983 */ /* 0x000f280000300800 */
[----:B------:R-:W4:Y:S04]  /*4f730*/  LDL.LU R19, [R1+0x2ac] ;  /* 0x0002ac0001137983 */ /* 0x000f280000300800 */
[----:B------:R-:W4:Y:S04]  /*4f740*/  LDL.LU R149, [R1+0x1134] ;  /* 0x0011340001957983 */ /* 0x000f280000300800 */
[----:B------:R2:W-:Y:S02]  /*4f750*/  @P0 STG.E desc[UR8][R14.64], R251 ;  /* 0x000000fb0e000986 */ /* 0x0005e4000c101908 */
[----:B--2---:R-:W-:Y:S01]  /*4f760*/  IMAD.WIDE R14, R27, 0x4, R2 ;  /* 0x000000041b0e7825 */ /* 0x004fe200078e0202 */
[C---:B------:R-:W-:Y:S01]  /*4f770*/  LOP3.LUT P2, RZ, R16.reuse, 0x80, RZ, 0xc0, !PT ;  /* 0x0000008010ff7812 */ /* 0x040fe2000784c0ff */
[----:B------:R-:W2:Y:S04]  /*4f780*/  LDL.LU R251, [R1+0x1b14] ;  /* 0x001b140001fb7983 */ /* 0x000ea80000300800 */
[----:B------:R1:W-:Y:S01]  /*4f790*/  @P1 STG.E desc[UR8][R14.64], R17 ;  /* 0x000000110e001986 */ /* 0x0003e2000c101908 */
[----:B------:R-:W-:Y:S01]  /*4f7a0*/  LOP3.LUT P1, RZ, R11, 0x8, RZ, 0xc0, !PT ;  /* 0x000000080bff7812 */ /* 0x000fe2000782c0ff */
[----:B-1----:R-:W-:Y:S01]  /*4f7b0*/  IMAD.WIDE R14, R27, 0x4, R4 ;  /* 0x000000041b0e7825 */ /* 0x002fe200078e0204 */
[C---:B------:R-:W-:Y:S01]  /*4f7c0*/  LOP3.LUT P3, RZ, R16.reuse, 0x100, RZ, 0xc0, !PT ;  /* 0x0000010010ff7812 */ /* 0x040fe2000786c0ff */
[----:B------:R-:W2:Y:S01]  /*4f7d0*/  LDL.LU R17, [R1+0x1b10] ;  /* 0x001b100001117983 */ /* 0x000ea20000300800 */
[----:B------:R-:W-:-:S02]  /*4f7e0*/  LOP3.LUT P4, RZ, R16, 0x200, RZ, 0xc0, !PT ;  /* 0x0000020010ff7812 */ /* 0x000fc4000788c0ff */
[C---:B------:R-:W-:Y:S02]  /*4f7f0*/  LOP3.LUT P5, RZ, R16.reuse, 0x400, RZ, 0xc0, !PT ;  /* 0x0000040010ff7812 */ /* 0x040fe400078ac0ff */
[C---:B------:R-:W-:Y:S02]  /*4f800*/  LOP3.LUT P6, RZ, R16.reuse, 0x800, RZ, 0xc0, !PT ;  /* 0x0000080010ff7812 */ /* 0x040fe400078cc0ff */
[----:B------:R-:W-:-:S03]  /*4f810*/  LOP3.LUT P0, RZ, R16, 0x1000, RZ, 0xc0, !PT ;  /* 0x0000100010ff7812 */ /* 0x000fc6000780c0ff */
        /* <DEDUP_REMOVED lines=28> */
[----:B------:R-:W2:Y:S04]  /*4f9e0*/  LDL.LU R150, [R1+0xac] ;  /* 0x0000ac0001967983 */ /* 0x000ea80000300800 */
[----:B------:R4:W-:Y:S02]  /*4f9f0*/  @P4 STG.E desc[UR8][R10.64], R148 ;  /* 0x000000940a004986 */ /* 0x0009e4000c101908 */
[----:B----4-:R-:W-:-:S02]  /*4fa00*/  IMAD.WIDE R10, R149, 0x4, R2 ;  /* 0x00000004950a7825 */ /* 0x010fc400078e0202 */
[----:B------:R-:W4:Y:S04]  /*4fa10*/  LDL.LU R148, [R1+0xf00] ;  /* 0x000f000001947983 */ /* 0x000f280000300800 */
[----:B------:R1:W-:Y:S02]  /*4fa20*/  @P5 STG.E desc[UR8][R10.64], R21 ;  /* 0x000000150a005986 */ /* 0x0003e4000c101908 */
[C---:B-1----:R-:W-:Y:S02]  /*4fa30*/  IMAD.WIDE R10, R149.reuse, 0x4, R4 ;  /* 0x00000004950a7825 */ /* 0x042fe400078e0204 */
[----:B------:R-:W3:Y:S04]  /*4fa40*/  LDL.LU R21, [R1+0xca0] ;  /* 0x000ca00001157983 */ /* 0x000ee80000300800 */
[----:B------:R1:W-:Y:S02]  /*4fa50*/  @P6 STG.E desc[UR8][R10.64], R20 ;  /* 0x000000140a006986 */ /* 0x0003e4000c101908 */
[----:B-1----:R-:W-:-:S02]  /*4fa60*/  IMAD.WIDE R10, R149, 0x4, R6 ;  /* 0x00000004950a7825 */ /* 0x002fc400078e0206 */
[----:B------:R-:W3:Y:S04]  /*4fa70*/  LDL.LU R20, [R1+0xaa0] ;  /* 0x000aa00001147983 */ /* 0x000ee80000300800 */
[----:B------:R1:W-:Y:S04]  /*4fa80*/  @P0 STG.E desc[UR8][R10.64], R19 ;  /* 0x000000130a000986 */ /* 0x0003e8000c101908 */
[----:B-1----:R-:W4:Y:S01]  /*4fa90*/  LDL.LU R19, [R1+0x1138] ;  /* 0x0011380001137983 */ /* 0x002f220000300800 */
[----:B------:R-:W-:Y:S02]  /*4faa0*/  LOP3.LUT P1, RZ, R16, 0x2000000, RZ, 0xc0, !PT ;  /* 0x0200000010ff7812 */ /* 0x000fe4000782c0ff */
[----:B------:R-:W-:-:S02]  /*4fab0*/  LOP3.LUT R12, R12, 0xffefffff, RZ, 0xc0, !PT ;  /* 0xffefffff0c0c7812 */ /* 0x000fc400078ec0ff */
[C---:B------:R-:W-:Y:S02]  /*4fac0*/  LOP3.LUT P4, RZ, R16.reuse, 0x2000, RZ, 0xc0, !PT ;  /* 0x0000200010ff7812 */ /* 0x040fe4000788c0ff */
[C---:B------:R-:W-:Y:S01]  /*4fad0*/  LOP3.LUT P5, RZ, R16.reuse, 0x4000, RZ, 0xc0, !PT ;  /* 0x0000400010ff7812 */ /* 0x040fe200078ac0ff */
[----:B------:R-:W-:Y:S01]  /*4fae0*/  IMAD.WIDE R10, R149, 0x4, R8 ;  /* 0x00000004950a7825 */ /* 0x000fe200078e0208 */
[----:B------:R-:W-:Y:S01]  /*4faf0*/  LOP3.LUT P6, RZ, R16, 0x8000, RZ, 0xc0, !PT ;  /* 0x0000800010ff7812 */ /* 0x000fe200078cc0ff */
[----:B------:R-:W3:Y:S04]  /*4fb00*/  LDL.LU R27, [R1+0x113c] ;  /* 0x00113c00011b7983 */ /* 0x000ee80000300800 */
[----:B------:R-:W-:Y:S01]  /*4fb10*/  @P1 LOP3.LUT R12, R12, 0x100000, RZ, 0xfc, !PT ;  /* 0x001000000c0c1812 */ /* 0x000fe200078efcff */
[----:B------:R-:W3:Y:S01]  /*4fb20*/  LDL.LU R14, [R1+0x6b0] ;  /* 0x0006b000010e7983 */ /* 0x000ee20000300800 */
[----:B------:R-:W-:-:S02]  /*4fb30*/  LOP3.LUT P1, RZ, R16, 0x1000000, RZ, 0xc0, !PT ;  /* 0x0100000010ff7812 */ /* 0x000fc4000782c0ff */
[----:B------:R-:W-:Y:S01]  /*4fb40*/  LOP3.LUT R12, R12, 0xffdfffff, RZ, 0xc0, !PT ;  /* 0xffdfffff0c0c7812 */ /* 0x000fe200078ec0ff */
[----:B------:R-:W3:Y:S01]  /*4fb50*/  LDL.LU R15, [R1+0x4b0] ;  /* 0x0004b000010f7983 */ /* 0x000ee20000300800 */
[----:B------:R-:W-:-:S03]  /*4fb60*/  LOP3.LUT P0, RZ, R16, 0x10000, RZ, 0xc0, !PT ;  /* 0x0001000010ff7812 */ /* 0x000fc6000780c0ff */
[----:B------:R-:W3:Y:S06]  /*4fb70*/  LDL.LU R142, [R1+0x1140] ;  /* 0x00114000018e7983 */ /* 0x000eec0000300800 */
        /* <DEDUP_REMOVED lines=21> */
[C---:B------:R-:W-:Y:S01]  /*4fcd0*/  LOP3.LUT P1, RZ, R16.reuse, 0x20000, RZ, 0xc0, !PT ;  /* 0x0002000010ff7812 */ /* 0x040fe2000782c0ff */
[----:B--2---:R1:W-:Y:S01]  /*4fce0*/  @P4 STG.E desc[UR8][R10.64], R150 ;  /* 0x000000960a004986 */ /* 0x0043e2000c101908 */
[----:B------:R-:W-:-:S03]  /*4fcf0*/  LOP3.LUT P4, RZ, R16, 0x10000000, RZ, 0xc0, !PT ;  /* 0x1000000010ff7812 */ /* 0x000fc6000788c0ff */
[----:B-1----:R-:W2:Y:S04]  /*4fd00*/  LDL.LU R150, [R1+0x1144] ;  /* 0x0011440001967983 */ /* 0x002ea80000300800 */
[----:B------:R-:W2:Y:S04]  /*4fd10*/  LDL.LU R26, [R1+0x2b0] ;  /* 0x0002b000011a7983 */ /* 0x000ea80000300800 */
[----:B------:R-:W2:Y:S04]  /*4fd20*/  LDL.LU R25, [R1+0xb0] ;  /* 0x0000b00001197983 */ /* 0x000ea80000300800 */
[----:B------:R-:W2:Y:S04]  /*4fd30*/  LDL.LU R140, [R1+0xf04] ;  /* 0x000f0400018c7983 */ /* 0x000ea80000300800 */
[----:B------:R-:W2:Y:S04]  /*4fd40*/  LDL.LU R252, [R1+0xca4] ;  /* 0x000ca40001fc7983 */ /* 0x000ea80000300800 */
[----:B------:R-:W2:Y:S01]  /*4fd50*/  LDL.LU R141, [R1+0xaa4] ;  /* 0x000aa400018d7983 */ /* 0x000ea20000300800 */
[----:B----4-:R-:W-:-:S05]  /*4fd60*/  IMAD.WIDE R10, R19, 0x4, R2 ;  /* 0x00000004130a7825 */ /* 0x010fca00078e0202 */
[----:B------:R1:W-:Y:S02]  /*4fd70*/  @P5 STG.E desc[UR8][R10.64], R148 ;  /* 0x000000940a005986 */ /* 0x0003e4000c101908 */
[----:B-1----:R-:W-:-:S05]  /*4fd80*/  IMAD.WIDE R10, R19, 0x4, R4 ;  /* 0x00000004130a7825 */ /* 0x002fca00078e0204 */
[----:B---3--:R1:W-:Y:S01]  /*4fd90*/  @P6 STG.E desc[UR8][R10.64], R21 ;  /* 0x000000150a006986 */ /* 0x0083e2000c101908 */
[C---:B------:R-:W-:Y:S02]  /*4fda0*/  LOP3.LUT P5, RZ, R16.reuse, 0x20000000, RZ, 0xc0, !PT ;  /* 0x2000000010ff7812 */ /* 0x040fe400078ac0ff */
[----:B------:R-:W-:Y:S01]  /*4fdb0*/  LOP3.LUT P6, RZ, R16, 0x40000000, RZ, 0xc0, !PT ;  /* 0x4000000010ff7812 */ /* 0x000fe200078cc0ff */
[----:B-1----:R-:W-:-:S05]  /*4fdc0*/  IMAD.WIDE R10, R19, 0x4, R6 ;  /* 0x00000004130a7825 */ /* 0x002fca00078e0206 */
[----:B------:R1:W-:Y:S01]  /*4fdd0*/  @P0 STG.E desc[UR8][R10.64], R20 ;  /* 0x000000140a000986 */ /* 0x0003e2000c101908 */
[----:B------:R-:W-:-:S03]  /*4fde0*/  LOP3.LUT P0, RZ, R16, 0x80000000, RZ, 0xc0, !PT ;  /* 0x8000000010ff7812 */ /* 0x000fc6000780c0ff */
[----:B------:R-:W3:Y:S04]  /*4fdf0*/  LDL.LU R16, [R1+0x8b0] ;  /* 0x0008b00001107983 */ /* 0x000ee80000300800 */
[----:B------:R-:W4:Y:S04]  /*4fe00*/  LDL.LU R143, [R1+0x8b4] ;  /* 0x0008b400018f7983 */ /* 0x000f280000300800 */
[----:B------:R-:W4:Y:S04]  /*4fe10*/  LDL.LU R155, [R1+0x6b4] ;  /* 0x0006b400019b7983 */ /* 0x000f280000300800 */
[----:B------:R-:W4:Y:S04]  /*4fe20*/  LDL.LU R151, [R1+0x4b4] ;  /* 0x0004b40001977983 */ /* 0x000f280000300800 */
[----:B------:R-:W4:Y:S01]  /*4fe30*/  LDL.LU R149, [R1+0x2b4] ;  /* 0x0002b40001957983 */ /* 0x000f220000300800 */
[----:B-1----:R-:W-:-:S03]  /*4fe40*/  IMAD.WIDE R10, R19, 0x4, R8 ;  /* 0x00000004130a7825 */ /* 0x002fc600078e0208 */
[----:B------:R-:W4:Y:S04]  /*4fe50*/  LDL.LU R148, [R1+0xb4] ;  /* 0x0000b40001947983 */ /* 0x000f280000300800 */
[----:B------:R-:W4:Y:S04]  /*4fe60*/  LDL.LU R20, [R1+0xf08] ;  /* 0x000f080001147983 */ /* 0x000f280000300800 */
[----:B------:R-:W4:Y:S04]  /*4fe70*/  LDL.LU R19, [R1+0xca8] ;  /* 0x000ca80001137983 */ /* 0x000f280000300800 */
[----:B------:R-:W4:Y:S04]  /*4fe80*/  LDL.LU R21, [R1+0x1148] ;  /* 0x0011480001157983 */ /* 0x000f280000300800 */
[----:B---3--:R1:W-:Y:S01]  /*4fe90*/  @P1 STG.E desc[UR8][R10.64], R16 ;  /* 0x000000100a001986 */ /* 0x0083e2000c101908 */
        /* <DEDUP_REMOVED lines=41> */
[----:B------:R-:W2:Y:S04]  /*50130*/  LDL.LU R150, [R1+0x2b8] ;  /* 0x0002b80001967983 */ /* 0x000ea80000300800 */
[----:B------:R-:W2:Y:S01]  /*50140*/  LDL.LU R148, [R1+0x114c] ;  /* 0x00114c0001947983 */ /* 0x000ea20000300800 */
[----:B------:R-:W-:-:S03]  /*50150*/  LOP3.LUT P4, RZ, R17, 0x1, RZ, 0xc0, !PT ;  /* 0x0000000111ff7812 */ /* 0x000fc6000788c0ff */
[----:B------:R-:W2:Y:S01]  /*50160*/  LDL.LU R20, [R1+0xb8] ;  /* 0x0000b80001147983 */ /* 0x000ea20000300800 */
[----:B------:R-:W-:Y:S01]  /*50170*/  IMAD.WIDE R10, R21, 0x4, R6 ;  /* 0x00000004150a7825 */ /* 0x000fe200078e0206 */
[C---:B------:R-:W-:Y:S02]  /*50180*/  LOP3.LUT P1, RZ, R17.reuse, 0x1000, RZ, 0xc0, !PT ;  /* 0x0000100011ff7812 */ /* 0x040fe4000782c0ff */
        /* <DEDUP_REMOVED lines=16> */
[----:B------:R-:W3:Y:S01]  /*50290*/  LDL.LU R27, [R1+0xaac] ;  /* 0x000aac00011b7983 */ /* 0x000ee20000300800 */
[----:B------:R-:W-:-:S03]  /*502a0*/  IMAD.WIDE R10, R21, 0x4, R8 ;  /* 0x00000004150a7825 */ /* 0x000fc600078e0208 */
[----:B------:R-:W3:Y:S04]  /*502b0*/  LDL.LU R252, [R1+0x6bc] ;  /* 0x0006bc0001fc7983 */ /* 0x000ee80000300800 */
[----:B------:R-:W3:Y:S04]  /*502c0*/  LDL.LU R141, [R1+0x4bc] ;  /* 0x0004bc00018d7983 */ /* 0x000ee80000300800 */
[----:B------:R-:W3:Y:S04]  /*502d0*/  LDL.LU R142, [R1+0x2bc] ;  /* 0x0002bc00018e7983 */ /* 0x000ee80000300800 */
[----:B------:R-:W3:Y:S04]  /*502e0*/  LDL.LU R143, [R1+0x1154] ;  /* 0x00115400018f7983 */ /* 0x000ee80000300800 */
[----:B------:R-:W3:Y:S04]  /*502f0*/  LDL.LU R155, [R1+0xbc] ;  /* 0x0000bc00019b7983 */ /* 0x000ee80000300800 */
[----:B------:R-:W3:Y:S04]  /*50300*/  LDL.LU R21, [R1+0x1158] ;  /* 0x0011580001157983 */ /* 0x000ee80000300800 */
[----:B----4-:R1:W-:Y:S04]  /*50310*/  @P5 STG.E desc[UR8][R10.64], R140 ;  /* 0x0000008c0a005986 */ /* 0x0103e8000c101908 */
[----:B-1----:R-:W4:Y:S01]  /*50320*/  LDL.LU R140, [R1+0x8bc] ;  /* 0x0008bc00018c7983 */ /* 0x002f220000300800 */
[----:B------:R-:W-:-:S04]  /*50330*/  LOP3.LUT R12, R12, 0xfffeffff, RZ, 0xc0, !PT ;  /* 0xfffeffff0c0c7812 */ /* 0x000fc800078ec0ff */
        /* <DEDUP_REMOVED lines=9> */
[----:B------:R-:W-:Y:S01]  /*503d0*/  LOP3.LUT P0, RZ, R17, 0x8, RZ, 0xc0, !PT ;  /* 0x0000000811ff7812 */ /* 0x000fe2000780c0ff */
[----:B--2---:R-:W-:Y:S01]  /*503e0*/  IMAD.WIDE R10, R148, 0x4, R2 ;  /* 0x00000004940a7825 */ /* 0x004fe200078e0202 */
[----:B------:R-:W-:-:S04]  /*503f0*/  LOP3.LUT R12, R12, 0xfff7ffff, RZ, 0xc0, !PT ;  /* 0xfff7ffff0c0c7812 */ /* 0x000fc800078ec0ff */
[----:B------:R1:W-:Y:S05]  /*50400*/  @P6 STG.E desc[UR8][R10.64], R151 ;  /* 0x000000970a006986 */ /* 0x0003ea000c101908 */
[----:B------:R-:W-:Y:S02]  /*50410*/  @P1 LOP3.LUT R12, R12, 0x80000, RZ, 0xfc, !PT ;  /* 0x000800000c0c1812 */ /* 0x000fe400078efcff */
[----:B------:R-:W-:Y:S01]  /*50420*/  LOP3.LUT P1, RZ, R17, 0x10, RZ, 0xc0, !PT ;  /* 0x0000001011ff7812 */ /* 0x000fe2000782c0ff */
[C---:B-1----:R-:W-:Y:S01]  /*50430*/  IMAD.WIDE R10, R148.reuse, 0x4, R4 ;  /* 0x00000004940a7825 */ /* 0x042fe200078e0204 */
[----:B------:R-:W2:Y:S04]  /*50440*/  LDL.LU R151, [R1+0xf10] ;  /* 0x000f100001977983 */ /* 0x000ea80000300800 */
[----:B------:R1:W-:Y:S02]  /*50450*/  @P0 STG.E desc[UR8][R10.64], R149 ;  /* 0x000000950a000986 */ /* 0x0003e4000c101908 */
[----:B-1----:R-:W-:-:S02]  /*50460*/  IMAD.WIDE R10, R148, 0x4, R6 ;  /* 0x00000004940a7825 */ /* 0x002fc400078e0206 */
[----:B------:R-:W2:Y:S04]  /*50470*/  LDL.LU R149, [R1+0xcb0] ;  /* 0x000cb00001957983 */ /* 0x000ea80000300800 */
[----:B------:R1:W-:Y:S01]  /*50480*/  @P1 STG.E desc[UR8][R10.64], R150 ;  /* 0x000000960a001986 */ /* 0x0003e2000c101908 */
[----:B------:R-:W-:Y:S01]  /*50490*/  LOP3.LUT P1, RZ, R12, 0x80000, RZ, 0xc0, !PT ;  /* 0x000800000cff7812 */ /* 0x000fe2000782c0ff */
[----:B-1----:R-:W-:Y:S02]  /*504a0*/  IMAD.WIDE R10, R148, 0x4, R8 ;  /* 0x00000004940a7825 */ /* 0x002fe400078e0208 */
[----:B------:R-:W2:Y:S10]  /*504b0*/  LDL.LU R148, [R1+0xab0] ;  /* 0x000ab00001947983 */ /* 0x000eb40000300800 */
[----:B------:R1:W-:Y:S01]  /*504c0*/  @P1 STG.E desc[UR8][R10.64], R20 ;  /* 0x000000140a001986 */ /* 0x0003e2000c101908 */
[----:B------:R-:W-:Y:S01]  /*504d0*/  LOP3.LUT P1, RZ, R12, 0x40000, RZ, 0xc0, !PT ;  /* 0x000400000cff7812 */ /* 0x000fe2000782c0ff */
[----:B-1----:R-:W-:-:S02]  /*504e0*/  IMAD.WIDE R10, R25, 0x4, R2 ;  /* 0x00000004190a7825 */ /* 0x002fc400078e0202 */
[----:B------:R-:W2:Y:S10]  /*504f0*/  LDL.LU R20, [R1+0x8c0] ;  /* 0x0008c00001147983 */ /* 0x000eb40000300800 */
[----:B---3--:R1:W-:Y:S04]  /*50500*/  @P1 STG.E desc[UR8][R10.64], R19 ;  /* 0x000000130a001986 */ /* 0x0083e8000c101908 */
[----:B-1----:R-:W3:Y:S04]  /*50510*/  LDL.LU R19, [R1+0x6c0] ;  /* 0x0006c00001137983 */ /* 0x002ee80000300800 */
[----:B------:R-:W3:Y:S01]  /*50520*/  LDL.LU R150, [R1+0x115c] ;  /* 0x00115c0001967983 */ /* 0x000ee20000300800 */
[----:B------:R-:W-:Y:S01]  /*50530*/  LOP3.LUT P1, RZ, R12, 0x20000, RZ, 0xc0, !PT ;  /* 0x000200000cff7812 */ /* 0x000fe2000782c0ff */
[----:B------:R-:W-:-:S12]  /*50540*/  IMAD.WIDE R10, R25, 0x4, R4 ;  /* 0x00000004190a7825 */ /* 0x000fd800078e0204 */
[----:B------:R1:W-:Y:S01]  /*50550*/  @P1 STG.E desc[UR8][R10.64], R26 ;  /* 0x0000001a0a001986 */ /* 0x0003e2000c101908 */
[----:B------:R-:W-:Y:S01]  /*50560*/  LOP3.LUT P1, RZ, R12, 0x10000, RZ, 0xc0, !PT ;  /* 0x000100000cff7812 */ /* 0x000fe2000782c0ff */
[----:B-1----:R-:W-:-:S12]  /*50570*/  IMAD.WIDE R10, R25, 0x4, R6 ;  /* 0x00000004190a7825 */ /* 0x002fd800078e0206 */
[----:B------:R1:W-:Y:S01]  /*50580*/  @P1 STG.E desc[UR8][R10.64], R27 ;  /* 0x0000001b0a001986 */ /* 0x0003e2000c101908 */
[C---:B------:R-:W-:Y:S01]  /*50590*/  LOP3.LUT P1, RZ, R12.reuse, 0x8000, RZ, 0xc0, !PT ;  /* 0x000080000cff7812 */ /* 0x040fe2000782c0ff */
[----:B-1----:R-:W-:Y:S01]  /*505a0*/  IMAD.WIDE R10, R25, 0x4, R8 ;  /* 0x00000004190a7825 */ /* 0x002fe200078e0208 */
[----:B------:R-:W-:Y:S01]  /*505b0*/  LOP3.LUT P2, RZ, R17, 0x2000, RZ, 0xc0, !PT ;  /* 0x0000200011ff7812 */ /* 0x000fe2000784c0ff */
[----:B------:R-:W3:Y:S10]  /*505c0*/  LDL.LU R27, [R1+0x1168] ;  /* 0x00116800011b7983 */ /* 0x000ef40000300800 */
[----:B----4-:R1:W-:Y:S01]  /*505d0*/  @P1 STG.E desc[UR8][R10.64], R140 ;  /* 0x0000008c0a001986 */ /* 0x0103e2000c101908 */
        /* <DEDUP_REMOVED lines=19> */
[----:B------:R-:W-:Y:S01]  /*50710*/  LOP3.LUT P1, RZ, R17, 0x10000000, RZ, 0xc0, !PT ;  /* 0x1000000011ff7812 */ /* 0x000fe2000782c0ff */
[----:B-1----:R-:W-:Y:S01]  /*50720*/  IMAD.WIDE R10, R143, 0x4, R8 ;  /* 0x000000048f0a7825 */ /* 0x002fe200078e0208 */
[----:B------:R-:W-:Y:S02]  /*50730*/  LOP3.LUT R12, R12, 0xffffff7f, RZ, 0xc0, !PT ;  /* 0xffffff7f0c0c7812 */ /* 0x000fe400078ec0ff */
[C---:B------:R-:W-:Y:S02]  /*50740*/  LOP3.LUT P4, RZ, R17.reuse, 0x8000, RZ, 0xc0, !PT ;  /* 0x0000800011ff7812 */ /* 0x040fe4000788c0ff */
[----:B------:R1:W-:Y:S01]  /*50750*/  @P2 STG.E desc[UR8][R10.64], R155 ;  /* 0x0000009b0a002986 */ /* 0x0003e2000c101908 */
[----:B------:R-:W-:-:S06]  /*50760*/  LOP3.LUT P5, RZ, R17, 0x10000, RZ, 0xc0, !PT ;  /* 0x0001000011ff7812 */ /* 0x000fcc00078ac0ff */
[----:B------:R-:W-:Y:S02]  /*50770*/  @P1 LOP3.LUT R12, R12, 0x80, RZ, 0xfc, !PT ;  /* 0x000000800c0c1812 */ /* 0x000fe400078efcff */
[----:B------:R-:W-:Y:S01]  /*50780*/  LOP3.LUT P1, RZ, R17, 0x8000000, RZ, 0xc0, !PT ;  /* 0x0800000011ff7812 */ /* 0x000fe2000782c0ff */
[----:B-1----:R-:W-:Y:S01]  /*50790*/  IMAD.WIDE R10, R21, 0x4, R2 ;  /* 0x00000004150a7825 */ /* 0x002fe200078e0202 */
[----:B------:R-:W-:-:S04]  /*507a0*/  LOP3.LUT R12, R12, 0xfffffeff, RZ, 0xc0, !PT ;  /* 0xfffffeff0c0c7812 */ /* 0x000fc800078ec0ff */
[----:B--2---:R1:W-:Y:S01]  /*507b0*/  @P3 STG.E desc[UR8][R10.64], R151 ;  /* 0x000000970a003986 */ /* 0x0043e2000c101908 */
[----:B------:R-:W-:-:S06]  /*507c0*/  LOP3.LUT P6, RZ, R17, 0x20000, RZ, 0xc0, !PT ;  /* 0x0002000011ff7812 */ /* 0x000fcc00078cc0ff */
[----:B------:R-:W-:Y:S01]  /*507d0*/  @P1 LOP3.LUT R12, R12, 0x100, RZ, 0xfc, !PT ;  /* 0x000001000c0c1812 */ /* 0x000fe200078efcff */
[----:B-1----:R-:W-:Y:S01]  /*507e0*/  IMAD.WIDE R10, R21, 0x4, R4 ;  /* 0x00000004150a7825 */ /* 0x002fe200078e0204 */
[C---:B------:R-:W-:Y:S01]  /*507f0*/  LOP3.LUT P1, RZ, R17.reuse, 0x4000000, RZ, 0xc0, !PT ;  /* 0x0400000011ff7812 */ /* 0x040fe2000782c0ff */
[----:B------:R-:W2:Y:S04]  /*50800*/  LDL.LU R151, [R1+0x4c0] ;  /* 0x0004c00001977983 */ /* 0x000ea80000300800 */
[----:B------:R1:W-:Y:S01]  /*50810*/  @P4 STG.E desc[UR8][R10.64], R149 ;  /* 0x000000950a004986 */ /* 0x0003e2000c101908 */
[----:B------:R-:W-:Y:S01]  /*50820*/  LOP3.LUT P0, RZ, R17, 0x40000, RZ, 0xc0, !PT ;  /* 0x0004000011ff7812 */ /* 0x000fe2000780c0ff */
[C---:B-1----:R-:W-:Y:S01]  /*50830*/  IMAD.WIDE R10, R21.reuse, 0x4, R6 ;  /* 0x00000004150a7825 */ /* 0x042fe200078e0206 */
[----:B------:R-:W-:Y:S01]  /*50840*/  LOP3.LUT R12, R12, 0xfffffdff, RZ, 0xc0, !PT ;  /* 0xfffffdff0c0c7812 */ /* 0x000fe200078ec0ff */
[----:B------:R-:W4:Y:S04]  /*50850*/  LDL.LU R149, [R1+0x2c0] ;  /* 0x0002c00001957983 */ /* 0x000f280000300800 */
[----:B------:R1:W-:Y:S01]  /*50860*/  @P5 STG.E desc[UR8][R10.64], R148 ;  /* 0x000000940a005986 */ /* 0x0003e2000c101908 */
[----:B------:R-:W-:Y:S01]  /*50870*/  @P1 LOP3.LUT R12, R12, 0x200, RZ, 0xfc, !PT ;  /* 0x000002000c0c1812 */ /* 0x000fe200078efcff */
[----:B-1----:R-:W-:Y:S01]  /*50880*/  IMAD.WIDE R10, R21, 0x4, R8 ;  /* 0x00000004150a7825 */ /* 0x002fe200078e0208 */
[----:B------:R-:W-:Y:S01]  /*50890*/  LOP3.LUT P1, RZ, R17, 0x2000000, RZ, 0xc0, !PT ;  /* 0x0200000011ff7812 */ /* 0x000fe2000782c0ff */
[----:B------:R-:W4:Y:S04]  /*508a0*/  LDL.LU R21, [R1+0xc0] ;  /* 0x0000c00001157983 */ /* 0x000f280000300800 */
[----:B------:R3:W-:Y:S01]  /*508b0*/  @P6 STG.E desc[UR8][R10.64], R20 ;  /* 0x000000140a006986 */ /* 0x0007e2000c101908 */
[----:B------:R-:W-:-:S07]  /*508c0*/  LOP3.LUT R12, R12, 0xfffffbff, RZ, 0xc0, !PT ;  /* 0xfffffbff0c0c7812 */ /* 0x000fce00078ec0ff */
[----:B------:R-:W-:Y:S02]  /*508d0*/  @P1 LOP3.LUT R12, R12, 0x400, RZ, 0xfc, !PT ;  /* 0x000004000c0c1812 */ /* 0x000fe400078efcff */
[C---:B------:R-:W-:Y:S02]  /*508e0*/  LOP3.LUT P1, RZ, R17.reuse, 0x1000000, RZ, 0xc0, !PT ;  /* 0x0100000011ff7812 */ /* 0x040fe4000782c0ff */
[----:B------:R-:W-:Y:S02]  /*508f0*/  LOP3.LUT R12, R12, 0xfffff7ff, RZ, 0xc0, !PT ;  /* 0xfffff7ff0c0c7812 */ /* 0x000fe400078ec0ff */
[C---:B------:R-:W-:Y:S02]  /*50900*/  LOP3.LUT P4, RZ, R17.reuse, 0x80000, RZ, 0xc0, !PT ;  /* 0x0008000011ff7812 */ /* 0x040fe4000788c0ff */
[C---:B------:R-:W-:Y:S02]  /*50910*/  LOP3.LUT P5, RZ, R17.reuse, 0x100000, RZ, 0xc0, !PT ;  /* 0x0010000011ff7812 */ /* 0x040fe400078ac0ff */
[----:B------:R-:W-:-:S05]  /*50920*/  LOP3.LUT P6, RZ, R17, 0x200000, RZ, 0xc0, !PT ;  /* 0x0020000011ff7812 */ /* 0x000fca00078cc0ff */
[----:B------:R-:W-:Y:S02]  /*50930*/  @P1 LOP3.LUT R12, R12, 0x800, RZ, 0xfc, !PT ;  /* 0x000008000c0c1812 */ /* 0x000fe400078efcff */
[----:B------:R-:W-:Y:S01]  /*50940*/  LOP3.LUT P1, RZ, R17, 0x800000, RZ, 0xc0, !PT ;  /* 0x0080000011ff7812 */ /* 0x000fe2000782c0ff */
[----:B---3--:R-:W-:-:S05]  /*50950*/  IMAD.WIDE R10, R150, 0x4, R2 ;  /* 0x00000004960a7825 */ /* 0x008fca00078e0202 */
[----:B------:R1:W-:Y:S04]  /*50960*/  @P0 STG.E desc[UR8][R10.64], R19 ;  /* 0x000000130a000986 */ /* 0x0003e8000c101908 */
[----:B-1----:R-:W3:Y:S04]  /*50970*/  LDL.LU R19, [R1+0xf14] ;  /* 0x000f140001137983 */ /* 0x002ee80000300800 */
[----:B------:R-:W3:Y:S04]  /*50980*/  LDL.LU R20, [R1+0xcb4] ;  /* 0x000cb40001147983 */ /* 0x000ee80000300800 */
[----:B------:R-:W3:Y:S01]  /*50990*/  LDL.LU R148, [R1+0x1160] ;  /* 0x0011600001947983 */ /* 0x000ee20000300800 */
[----:B------:R-:W-:-:S03]  /*509a0*/  LOP3.LUT P0, RZ, R17, 0x400000, RZ, 0xc0, !PT ;  /* 0x0040000011ff7812 */ /* 0x000fc6000780c0ff */
        /* <DEDUP_REMOVED lines=12> */
[----:B------:R-:W3:Y:S04]  /*50a70*/  LDL.LU R155, [R1+0x6c8] ;  /* 0x0006c800019b7983 */ /* 0x000ee80000300800 */
[----:B--2---:R1:W-:Y:S02]  /*50a80*/  @P4 STG.E desc[UR8][R10.64], R151 ;  /* 0x000000970a004986 */ /* 0x0043e4000c101908 */
[----:B-1----:R-:W-:-:S02]  /*50a90*/  IMAD.WIDE R10, R150, 0x4, R6 ;  /* 0x00000004960a7825 */ /* 0x002fc400078e0206 */
[----:B------:R-:W2:Y:S04]  /*50aa0*/  LDL.LU R151, [R1+0x4c8] ;  /* 0x0004c80001977983 */ /* 0x000ea80000300800 */
[----:B----4-:R1:W-:Y:S02]  /*50ab0*/  @P5 STG.E desc[UR8][R10.64], R149 ;  /* 0x000000950a005986 */ /* 0x0103e4000c101908 */
[----:B-1----:R-:W-:Y:S02]  /*50ac0*/  IMAD.WIDE R10, R150, 0x4, R8 ;  /* 0x00000004960a7825 */ /* 0x002fe400078e0208 */
[----:B------:R-:W4:Y:S04]  /*50ad0*/  LDL.LU R149, [R1+0x2c8] ;  /* 0x0002c80001957983 */ /* 0x000f280000300800 */
[----:B------:R-:W2:Y:S04]  /*50ae0*/  LDL.LU R150, [R1+0x1170] ;  /* 0x0011700001967983 */ /* 0x000ea80000300800 */
[----:B------:R1:W-:Y:S04]  /*50af0*/  @P6 STG.E desc[UR8][R10.64], R21 ;  /* 0x000000150a006986 */ /* 0x0003e8000c101908 */
[----:B-1----:R-:W4:Y:S01]  /*50b00*/  LDL.LU R21, [R1+0x1b08] ;  /* 0x001b080001157983 */ /* 0x002f220000300800 */
[----:B---3--:R-:W-:-:S05]  /*50b10*/  IMAD.WIDE R10, R148, 0x4, R2 ;  /* 0x00000004940a7825 */ /* 0x008fca00078e0202 */
[----:B------:R1:W-:Y:S02]  /*50b20*/  @P0 STG.E desc[UR8][R10.64], R19 ;  /* 0x000000130a000986 */ /* 0x0003e4000c101908 */
[----:B-1----:R-:W-:Y:S02]  /*50b30*/  IMAD.WIDE R10, R148, 0x4, R4 ;  /* 0x00000004940a7825 */ /* 0x002fe400078e0204 */
[----:B------:R-:W3:Y:S04]  /*50b40*/  LDL.LU R19, [R1+0x1b04] ;  /* 0x001b040001137983 */ /* 0x000ee80000300800 */
[----:B------:R1:W-:Y:S01]  /*50b50*/  @P1 STG.E desc[UR8][R10.64], R20 ;  /* 0x000000140a001986 */ /* 0x0003e2000c101908 */
[----:B------:R-:W-:Y:S01]  /*50b60*/  LOP3.LUT P1, RZ, R12, 0x800, RZ, 0xc0, !PT ;  /* 0x000008000cff7812 */ /* 0x000fe2000782c0ff */
[----:B-1----:R-:W-:-:S02]  /*50b70*/  IMAD.WIDE R10, R148, 0x4, R6 ;  /* 0x00000004940a7825 */ /* 0x002fc400078e0206 */
[----:B------:R-:W3:Y:S10]  /*50b80*/  LDL.LU R20, [R1+0x1b00] ;  /* 0x001b000001147983 */ /* 0x000ef40000300800 */
[----:B------:R1:W-:Y:S02]  /*50b90*/  @P1 STG.E desc[UR8][R10.64], R17 ;  /* 0x000000110a001986 */ /* 0x0003e4000c101908 */
[----:B-1----:R-:W-:-:S02]  /*50ba0*/  IMAD.WIDE R10, R148, 0x4, R8 ;  /* 0x00000004940a7825 */ /* 0x002fc400078e0208 */
[----:B------:R-:W3:Y:S01]  /*50bb0*/  LDL.LU R148, [R1+0xc8] ;  /* 0x0000c80001947983 */ /* 0x000ee20000300800 */
        /* <DEDUP_REMOVED lines=30> */
[----:B------:R1:W-:Y:S01]  /*50da0*/  @P4 STG.E desc[UR8][R10.64], R155 ;  /* 0x0000009b0a004986 */ /* 0x0003e2000c101908 */
[----:B------:R-:W-:Y:S01]  /*50db0*/  LOP3.LUT P0, RZ, R18, 0x20, RZ, 0xc0, !PT ;  /* 0x0000002012ff7812 */ /* 0x000fe2000780c0ff */
[----:B-1----:R-:W-:-:S05]  /*50dc0*/  IMAD.WIDE R10, R150, 0x4, R4 ;  /* 0x00000004960a7825 */ /* 0x002fca00078e0204 */
[----:B------:R1:W-:Y:S02]  /*50dd0*/  @P5 STG.E desc[UR8][R10.64], R151 ;  /* 0x000000970a005986 */ /* 0x0003e4000c101908 */
[----:B-1----:R-:W-:-:S05]  /*50de0*/  IMAD.WIDE R10, R150, 0x4, R6 ;  /* 0x00000004960a7825 */ /* 0x002fca00078e0206 */
[----:B----4-:R1:W-:Y:S02]  /*50df0*/  @P6 STG.E desc[UR8][R10.64], R149 ;  /* 0x000000950a006986 */ /* 0x0103e4000c101908 */
[----:B-1----:R-:W-:-:S05]  /*50e00*/  IMAD.WIDE R10, R150, 0x4, R8 ;  /* 0x00000004960a7825 */ /* 0x002fca00078e0208 */
[----:B---3--:R1:W-:Y:S04]  /*50e10*/  @P0 STG.E desc[UR8][R10.64], R148 ;  /* 0x000000940a000986 */ /* 0x0083e8000c101908 */
        /* <DEDUP_REMOVED lines=28> */
[----:B------:R-:W2:Y:S01]  /*50fe0*/  LDL.LU R25, [R1+0x117c] ;  /* 0x00117c0001197983 */ /* 0x000ea20000300800 */
[----:B------:R-:W-:-:S02]  /*50ff0*/  @P1 LOP3.LUT R12, R12, 0x1, RZ, 0xfc, !PT ;  /* 0x000000010c0c1812 */ /* 0x000fc400078efcff */
[----:B------:R-:W-:Y:S01]  /*51000*/  LOP3.LUT P1, RZ, R18, 0x2000, RZ, 0xc0, !PT ;  /* 0x0000200012ff7812 */ /* 0x000fe2000782c0ff */
[----:B------:R-:W2:Y:S01]  /*51010*/  LDL.LU R26, [R1+0xcc0] ;  /* 0x000cc000011a7983 */ /* 0x000ea20000300800 */
[----:B------:R-:W-:-:S03]  /*51020*/  LOP3.LUT R12, R12, 0xfffffffd, RZ, 0xc0, !PT ;  /* 0xfffffffd0c0c7812 */ /* 0x000fc600078ec0ff */
[----:B------:R-:W2:Y:S01]  /*51030*/  LDL.LU R27, [R1+0xac0] ;  /* 0x000ac000011b7983 */ /* 0x000ea20000300800 */
[C---:B------:R-:W-:Y:S02]  /*51040*/  LOP3.LUT P5, RZ, R18.reuse, 0x80, RZ, 0xc0, !PT ;  /* 0x0000008012ff7812 */ /* 0x040fe400078ac0ff */
[----:B------:R-:W-:Y:S01]  /*51050*/  LOP3.LUT P6, RZ, R18, 0x100, RZ, 0xc0, !PT ;  /* 0x0000010012ff7812 */ /* 0x000fe200078cc0ff */
[----:B------:R-:W-:Y:S01]  /*51060*/  IMAD.WIDE R10, R155, 0x4, R4 ;  /* 0x000000049b0a7825 */ /* 0x000fe200078e0204 */
[----:B------:R-:W2:Y:S03]  /*51070*/  LDL.LU R140, [R1+0x8d0] ;  /* 0x0008d000018c7983 */ /* 0x000ea60000300800 */
[----:B------:R-:W-:Y:S02]  /*51080*/  @P1 LOP3.LUT R12, R12, 0x2, RZ, 0xfc, !PT ;  /* 0x000000020c0c1812 */ /* 0x000fe400078efcff */
[----:B------:R-:W-:-:S02]  /*51090*/  LOP3.LUT P1, RZ, R18, 0x1000, RZ, 0xc0, !PT ;  /* 0x0000100012ff7812 */ /* 0x000fc4000782c0ff */
[----:B------:R-:W-:Y:S02]  /*510a0*/  LOP3.LUT R12, R12, 0xfffffffb, RZ, 0xc0, !PT ;  /* 0xfffffffb0c0c7812 */ /* 0x000fe400078ec0ff */
[----:B------:R-:W-:-:S09]  /*510b0*/  LOP3.LUT P0, RZ, R18, 0x200, RZ, 0xc0, !PT ;  /* 0x0000020012ff7812 */ /* 0x000fd2000780c0ff */
[----:B------:R-:W-:Y:S02]  /*510c0*/  @P1 LOP3.LUT R12, R12, 0x4, RZ, 0xfc, !PT ;  /* 0x000000040c0c1812 */ /* 0x000fe400078efcff */
[----:B------:R-:W-:Y:S01]  /*510d0*/  LOP3.LUT P1, RZ, R18, 0x800, RZ, 0xc0, !PT ;  /* 0x0000080012ff7812 */ /* 0x000fe2000782c0ff */
[----:B---3--:R1:W-:Y:S01]  /*510e0*/  @P5 STG.E desc[UR8][R10.64], R142 ;  /* 0x0000008e0a005986 */ /* 0x0083e2000c101908 */
[----:B------:R-:W-:Y:S01]  /*510f0*/  LOP3.LUT R12, R12, 0xfffffff7, RZ, 0xc0, !PT ;  /* 0xfffffff70c0c7812 */ /* 0x000fe200078ec0ff */
[----:B-1----:R-:W-:-:S10]  /*51100*/  IMAD.WIDE R10, R155, 0x4, R6 ;  /* 0x000000049b0a7825 */ /* 0x002fd400078e0206 */
[----:B------:R-:W-:Y:S02]  /*51110*/  @P1 LOP3.LUT R12, R12, 0x8, RZ, 0xfc, !PT ;  /* 0x000000080c0c1812 */ /* 0x000fe400078efcff */
[----:B------:R-:W-:Y:S01]  /*51120*/  LOP3.LUT P1, RZ, R18, 0x400, RZ, 0xc0, !PT ;  /* 0x0000040012ff7812 */ /* 0x000fe2000782c0ff */
[----:B----4-:R1:W-:Y:S04]  /*51130*/  @P6 STG.E desc[UR8][R10.64], R143 ;  /* 0x0000008f0a006986 */ /* 0x0103e8000c101908 */
[----:B-1----:R-:W3:Y:S01]  /*51140*/  LDL.LU R143, [R1+0x1180] ;  /* 0x00118000018f7983 */ /* 0x002ee20000300800 */
[----:B------:R-:W-:-:S03]  /*51150*/  IMAD.WIDE R10, R155, 0x4, R8 ;  /* 0x000000049b0a7825 */ /* 0x000fc600078e0208 */
[----:B------:R-:W4:Y:S04]  /*51160*/  LDL.LU R252, [R1+0x6d0] ;  /* 0x0006d00001fc7983 */ /* 0x000f280000300800 */
[----:B------:R1:W-:Y:S04]  /*51170*/  @P0 STG.E desc[UR8][R10.64], R151 ;  /* 0x000000970a000986 */ /* 0x0003e8000c101908 */
[----:B------:R-:W4:Y:S04]  /*51180*/  LDL.LU R141, [R1+0x4d0] ;  /* 0x0004d000018d7983 */ /* 0x000f280000300800 */
[----:B------:R-:W4:Y:S01]  /*51190*/  LDL.LU R142, [R1+0x2d0] ;  /* 0x0002d000018e7983 */ /* 0x000f220000300800 */
[----:B-1----:R-:W-:-:S03]  /*511a0*/  IMAD.WIDE R10, R16, 0x4, R2 ;  /* 0x00000004100a7825 */ /* 0x002fc600078e0202 */
[----:B------:R-:W4:Y:S04]  /*511b0*/  LDL.LU R155, [R1+0xd0] ;  /* 0x0000d000019b7983 */ /* 0x000f280000300800 */
[----:B------:R1:W-:Y:S01]  /*511c0*/  @P1 STG.E desc[UR8][R10.64], R149 ;  /* 0x000000950a001986 */ /* 0x0003e2000c101908 */
[----:B------:R-:W-:-:S03]  /*511d0*/  LOP3.LUT P1, RZ, R12, 0x8, RZ, 0xc0, !PT ;  /* 0x000000080cff7812 */ /* 0x000fc6000782c0ff */
[----:B------:R-:W4:Y:S01]  /*511e0*/  LDL.LU R151, [R1+0x1184] ;  /* 0x0011840001977983 */ /* 0x000f220000300800 */
[----:B-1----:R-:W-:-:S03]  /*511f0*/  IMAD.WIDE R10, R16, 0x4, R4 ;  /* 0x00000004100a7825 */ /* 0x002fc600078e0204 */
[----:B------:R-:W4:Y:S06]  /*51200*/  LDL.LU R149, [R1+0xf24] ;  /* 0x000f240001957983 */ /* 0x000f2c0000300800 */
[----:B------:R1:W-:Y:S01]  /*51210*/  @P1 STG.E desc[UR8][R10.64], R150 ;  /* 0x000000960a001986 */ /* 0x0003e2000c101908 */
[----:B------:R-:W-:-:S03]  /*51220*/  LOP3.LUT P1, RZ, R12, 0x4, RZ, 0xc0, !PT ;  /* 0x000000040cff7812 */ /* 0x000fc6000782c0ff */
[----:B-1----:R-:W4:Y:S01]  /*51230*/  LDL.LU R150, [R1+0xcc4] ;  /* 0x000cc40001967983 */ /* 0x002f220000300800 */
        /* <DEDUP_REMOVED lines=21> */
[----:B---3--:R-:W-:-:S08]  /*51390*/  IMAD.WIDE R10, R143, 0x4, R2 ;  /* 0x000000048f0a7825 */ /* 0x008fd000078e0202 */
[----:B----4-:R1:W-:Y:S01]  /*513a0*/  @P1 STG.E desc[UR8][R10.64], R252 ;  /* 0x000000fc0a001986 */ /* 0x0103e2000c101908 */
[----:B------:R-:W-:Y:S01]  /*513b0*/  LOP3.LUT P4, RZ, R18, 0x200000, RZ, 0xc0, !PT ;  /* 0x0020000012ff7812 */ /* 0x000fe2000788c0ff */
[----:B-1----:R-:W-:-:S05]  /*513c0*/  IMAD.WIDE R10, R143, 0x4, R4 ;  /* 0x000000048f0a7825 */ /* 0x002fca00078e0204 */
[----:B------:R1:W-:Y:S01]  /*513d0*/  @P2 STG.E desc[UR8][R10.64], R141 ;  /* 0x0000008d0a002986 */ /* 0x0003e2000c101908 */
[----:B------:R-:W-:Y:S01]  /*513e0*/  LOP3.LUT P5, RZ, R18, 0x400000, RZ, 0xc0, !PT ;  /* 0x0040000012ff7812 */ /* 0x000fe200078ac0ff */
[----:B-1----:R-:W-:-:S05]  /*513f0*/  IMAD.WIDE R10, R143, 0x4, R6 ;  /* 0x000000048f0a7825 */ /* 0x002fca00078e0206 */
[----:B------:R1:W-:Y:S01]  /*51400*/  @P3 STG.E desc[UR8][R10.64], R142 ;  /* 0x0000008e0a003986 */ /* 0x0003e2000c101908 */
[C---:B------:R-:W-:Y:S01]  /*51410*/  LOP3.LUT P6, RZ, R18.reuse, 0x800000, RZ, 0xc0, !PT ;  /* 0x0080000012ff7812 */ /* 0x040fe200078cc0ff */
        /* <DEDUP_REMOVED lines=11> */
[----:B------:R-:W4:Y:S01]  /*514d0*/  LDL.LU R150, [R1+0x2d4] ;  /* 0x0002d40001967983 */ /* 0x000f220000300800 */
[----:B------:R-:W-:Y:S02]  /*514e0*/  LOP3.LUT P1, RZ, R19, 0x20, RZ, 0xc0, !PT ;  /* 0x0000002013ff7812 */ /* 0x000fe4000782c0ff */
[----:B------:R-:W-:-:S11]  /*514f0*/  LOP3.LUT R13, R13, 0xffefffff, RZ, 0xc0, !PT ;  /* 0xffefffff0d0d7812 */ /* 0x000fd600078ec0ff */
[----:B------:R-:W-:Y:S02]  /*51500*/  @P1 LOP3.LUT R13, R13, 0x100000, RZ, 0xfc, !PT ;  /* 0x001000000d0d1812 */ /* 0x000fe400078efcff */
[----:B------:R-:W-:Y:S01]  /*51510*/  LOP3.LUT P1, RZ, R19, 0x10, RZ, 0xc0, !PT ;  /* 0x0000001013ff7812 */ /* 0x000fe2000782c0ff */
[----:B--2---:R1:W-:Y:S04]  /*51520*/  @P0 STG.E desc[UR8][R10.64], R148 ;  /* 0x000000940a000986 */ /* 0x0043e8000c101908 */
[----:B-1----:R-:W2:Y:S01]  /*51530*/  LDL.LU R148, [R1+0x1188] ;  /* 0x0011880001947983 */ /* 0x002ea20000300800 */
[----:B------:R-:W-:-:S07]  /*51540*/  LOP3.LUT R13, R13, 0xffdfffff, RZ, 0xc0, !PT ;  /* 0xffdfffff0d0d7812 */ /* 0x000fce00078ec0ff */
        /* <DEDUP_REMOVED lines=18> */
[C---:B------:R-:W-:Y:S02]  /*51670*/  LOP3.LUT P4, RZ, R18.reuse, 0x2000000, RZ, 0xc0, !PT ;  /* 0x0200000012ff7812 */ /* 0x040fe4000788c0ff */
[C---:B------:R-:W-:Y:S02]  /*51680*/  LOP3.LUT P5, RZ, R18.reuse, 0x4000000, RZ, 0xc0, !PT ;  /* 0x0400000012ff7812 */ /* 0x040fe400078ac0ff */
[----:B------:R-:W-:-:S02]  /*51690*/  LOP3.LUT P6, RZ, R18, 0x8000000, RZ, 0xc0, !PT ;  /* 0x0800000012ff7812 */ /* 0x000fc400078cc0ff */
[----:B------:R-:W-:-:S03]  /*516a0*/  LOP3.LUT P0, RZ, R18, 0x10000000, RZ, 0xc0, !PT ;  /* 0x1000000012ff7812 */ /* 0x000fc6000780c0ff */
[----:B------:R-:W-:Y:S02]  /*516b0*/  @P1 LOP3.LUT R13, R13, 0x8000000, RZ, 0xfc, !PT ;  /* 0x080000000d0d1812 */ /* 0x000fe400078efcff */
[----:B------:R-:W-:Y:S02]  /*516c0*/  LOP3.LUT P1, RZ, R18, 0x20000000, RZ, 0xc0, !PT ;  /* 0x2000000012ff7812 */ /* 0x000fe4000782c0ff */
        /* <DEDUP_REMOVED lines=13> */
[----:B---3--:R2:W-:Y:S04]  /*517a0*/  @P4 STG.E desc[UR8][R10.64], R143 ;  /* 0x0000008f0a004986 */ /* 0x0085e8000c101908 */
[----:B------:R-:W3:Y:S04]  /*517b0*/  LDL.LU R141, [R1+0xf2c] ;  /* 0x000f2c00018d7983 */ /* 0x000ee80000300800 */
[----:B------:R-:W3:Y:S01]  /*517c0*/  LDL.LU R142, [R1+0xccc] ;  /* 0x000ccc00018e7983 */ /* 0x000ee20000300800 */
        /* <DEDUP_REMOVED lines=11> */
[----:B------:R-:W4:Y:S04]  /*51880*/  LDL.LU R143, [R1+0x1198] ;  /* 0x00119800018f7983 */ /* 0x000f280000300800 */
        /* <DEDUP_REMOVED lines=29> */
[----:B---3--:R1:W-:Y:S01]  /*51a60*/  @P2 STG.E desc[UR8][R10.64], R141 ;  /* 0x0000008d0a002986 */ /* 0x0083e2000c101908 */
[----:B------:R-:W-:Y:S01]  /*51a70*/  LOP3.LUT P5, RZ, R19, 0x200, RZ, 0xc0, !PT ;  /* 0x0000020013ff7812 */ /* 0x000fe200078ac0ff */
[----:B-1----:R-:W-:-:S05]  /*51a80*/  IMAD.WIDE R10, R151, 0x4, R4 ;  /* 0x00000004970a7825 */ /* 0x002fca00078e0204 */
[----:B------:R1:W-:Y:S01]  /*51a90*/  @P3 STG.E desc[UR8][R10.64], R142 ;  /* 0x0000008e0a003986 */ /* 0x0003e2000c101908 */
[----:B------:R-:W-:Y:S01]  /*51aa0*/  LOP3.LUT P6, RZ, R19, 0x400, RZ, 0xc0, !PT ;  /* 0x0000040013ff7812 */ /* 0x000fe200078cc0ff */
[----:B-1----:R-:W-:Y:S02]  /*51ab0*/  IMAD.WIDE R10, R151, 0x4, R6 ;  /* 0x00000004970a7825 */ /* 0x002fe400078e0206 */
[----:B------:R-:W3:Y:S01]  /*51ac0*/  LDL.LU R142, [R1+0x2dc] ;  /* 0x0002dc00018e7983 */ /* 0x000ee20000300800 */
[----:B------:R-:W-:-:S03]  /*51ad0*/  LOP3.LUT P0, RZ, R19, 0x800, RZ, 0xc0, !PT ;  /* 0x0000080013ff7812 */ /* 0x000fc6000780c0ff */
[----:B--2---:R1:W-:Y:S02]  /*51ae0*/  @P4 STG.E desc[UR8][R10.64], R155 ;  /* 0x0000009b0a004986 */ /* 0x0043e4000c101908 */
[----:B-1----:R-:W-:Y:S02]  /*51af0*/  IMAD.WIDE R10, R151, 0x4, R8 ;  /* 0x00000004970a7825 */ /* 0x002fe400078e0208 */
[----:B------:R-:W2:Y:S04]  /*51b00*/  LDL.LU R151, [R1+0xdc] ;  /* 0x0000dc0001977983 */ /* 0x000ea80000300800 */
[----:B----4-:R1:W-:Y:S04]  /*51b10*/  @P5 STG.E desc[UR8][R10.64], R149 ;  /* 0x000000950a005986 */ /* 0x0103e8000c101908 */
[----:B------:R-:W4:Y:S04]  /*51b20*/  LDL.LU R155, [R1+0xf30] ;  /* 0x000f3000019b7983 */ /* 0x000f280000300800 */
[----:B-1----:R-:W4:Y:S01]  /*51b30*/  LDL.LU R149, [R1+0xcd0] ;  /* 0x000cd00001957983 */ /* 0x002f220000300800 */
[----:B------:R-:W-:-:S05]  /*51b40*/  IMAD.WIDE R10, R143, 0x4, R2 ;  /* 0x000000048f0a7825 */ /* 0x000fca00078e0202 */
[----:B------:R1:W-:Y:S02]  /*51b50*/  @P6 STG.E desc[UR8][R10.64], R150 ;  /* 0x000000960a006986 */ /* 0x0003e4000c101908 */
[----:B-1----:R-:W-:Y:S02]  /*51b60*/  IMAD.WIDE R10, R143, 0x4, R4 ;  /* 0x000000048f0a7825 */ /* 0x002fe400078e0204 */
[----:B------:R-:W4:Y:S04]  /*51b70*/  LDL.LU R150, [R1+0xad0] ;  /* 0x000ad00001967983 */ /* 0x000f280000300800 */
[----:B------:R1:W-:Y:S04]  /*51b80*/  @P0 STG.E desc[UR8][R10.64], R148 ;  /* 0x000000940a000986 */ /* 0x0003e8000c101908 */
[----:B-1----:R-:W4:Y:S04]  /*51b90*/  LDL.LU R148, [R1+0x119c] ;  /* 0x00119c0001947983 */ /* 0x002f280000300800 */
[----:B------:R-:W4:Y:S01]  /*51ba0*/  LDL.LU R12, [R1+0x8e0] ;  /* 0x0008e000010c7983 */ /* 0x000f220000300800 */
[----:B------:R-:W-:-:S03]  /*51bb0*/  LOP3.LUT P1, RZ, R19, 0x1000000, RZ, 0xc0, !PT ;  /* 0x0100000013ff7812 */ /* 0x000fc6000782c0ff */
[----:B------:R-:W4:Y:S04]  /*51bc0*/  LDL.LU R15, [R1+0x11a0] ;  /* 0x0011a000010f7983 */ /* 0x000f280000300800 */
[----:B------:R-:W4:Y:S01]  /*51bd0*/  LDL.LU R17, [R1+0x6e0] ;  /* 0x0006e00001117983 */ /* 0x000f220000300800 */
[----:B------:R-:W-:-:S03]  /*51be0*/  LOP3.LUT R13, R13, 0xffffefff, RZ, 0xc0, !PT ;  /* 0xffffefff0d0d7812 */ /* 0x000fc600078ec0ff */
[----:B------:R-:W4:Y:S02]  /*51bf0*/  LDL.LU R16, [R1+0x4e0] ;  /* 0x0004e00001107983 */ /* 0x000f240000300800 */
[----:B------:R-:W-:Y:S02]  /*51c00*/  @P1 LOP3.LUT R13, R13, 0x1000, RZ, 0xfc, !PT ;  /* 0x000010000d0d1812 */ /* 0x000fe400078efcff */
[----:B------:R-:W-:Y:S01]  /*51c10*/  LOP3.LUT P1, RZ, R19, 0x800000, RZ, 0xc0, !PT ;  /* 0x0080000013ff7812 */ /* 0x000fe2000782c0ff */
[----:B------:R-:W4:Y:S01]  /*51c20*/  LDL.LU R14, [R1+0x2e0] ;  /* 0x0002e000010e7983 */ /* 0x000f220000300800 */
[----:B------:R-:W-:-:S03]  /*51c30*/  LOP3.LUT R13, R13, 0xffffdfff, RZ, 0xc0, !PT ;  /* 0xffffdfff0d0d7812 */ /* 0x000fc600078ec0ff */
[----:B------:R-:W4:Y:S04]  /*51c40*/  LDL.LU R26, [R1+0xe0] ;  /* 0x0000e000011a7983 */ /* 0x000f280000300800 */
[----:B------:R-:W4:Y:S04]  /*51c50*/  LDL.LU R27, [R1+0xf34] ;  /* 0x000f3400011b7983 */ /* 0x000f280000300800 */
[----:B------:R-:W-:Y:S01]  /*51c60*/  @P1 LOP3.LUT R13, R13, 0x2000, RZ, 0xfc, !PT ;  /* 0x000020000d0d1812 */ /* 0x000fe200078efcff */
[----:B------:R-:W4:Y:S01]  /*51c70*/  LDL.LU R25, [R1+0xcd4] ;  /* 0x000cd40001197983 */ /* 0x000f220000300800 */
[----:B------:R-:W-:-:S02]  /*51c80*/  LOP3.LUT P1, RZ, R19, 0x400000, RZ, 0xc0, !PT ;  /* 0x0040000013ff7812 */ /* 0x000fc4000782c0ff */
[----:B------:R-:W-:Y:S01]  /*51c90*/  LOP3.LUT R13, R13, 0xffffbfff, RZ, 0xc0, !PT ;  /* 0xffffbfff0d0d7812 */ /* 0x000fe200078ec0ff */
[----:B------:R-:W4:Y:S04]  /*51ca0*/  LDL.LU R140, [R1+0xad4] ;  /* 0x000ad400018c7983 */ /* 0x000f280000300800 */
[----:B------:R-:W4:Y:S01]  /*51cb0*/  LDL.LU R252, [R1+0x11a4] ;  /* 0x0011a40001fc7983 */ /* 0x000f220000300800 */
[C---:B------:R-:W-:Y:S02]  /*51cc0*/  LOP3.LUT P4, RZ, R19.reuse, 0x1000, RZ, 0xc0, !PT ;  /* 0x0000100013ff7812 */ /* 0x040fe4000788c0ff */
[----:B------:R-:W-:Y:S01]  /*51cd0*/  LOP3.LUT P5, RZ, R19, 0x2000, RZ, 0xc0, !PT ;  /* 0x0000200013ff7812 */ /* 0x000fe200078ac0ff */
[----:B------:R-:W-:Y:S01]  /*51ce0*/  IMAD.WIDE R10, R143, 0x4, R6 ;  /* 0x000000048f0a7825 */ /* 0x000fe200078e0206 */
        /* <DEDUP_REMOVED lines=21> */
[----:B-1----:R-:W-:-:S05]  /*51e40*/  IMAD.WIDE R10, R143, 0x4, R8 ;  /* 0x000000048f0a7825 */ /* 0x002fca00078e0208 */
[----:B--2---:R1:W-:Y:S04]  /*51e50*/  @P5 STG.E desc[UR8][R10.64], R151 ;  /* 0x000000970a005986 */ /* 0x0043e8000c101908 */
[----:B-1----:R-:W2:Y:S04]  /*51e60*/  LDL.LU R151, [R1+0x11a8] ;  /* 0x0011a80001977983 */ /* 0x002ea80000300800 */
[----:B------:R-:W3:Y:S04]  /*51e70*/  LDL.LU R142, [R1+0x6e4] ;  /* 0x0006e400018e7983 */ /* 0x000ee80000300800 */
[----:B------:R-:W3:Y:S01]  /*51e80*/  LDL.LU R143, [R1+0x4e4] ;  /* 0x0004e400018f7983 */ /* 0x000ee20000300800 */
[----:B----4-:R-:W-:-:S05]  /*51e90*/  IMAD.WIDE R10, R148, 0x4, R2 ;  /* 0x00000004940a7825 */ /* 0x010fca00078e0202 */
[----:B------:R1:W-:Y:S04]  /*51ea0*/  @P6 STG.E desc[UR8][R10.64], R155 ;  /* 0x0000009b0a006986 */ /* 0x0003e8000c101908 */
[----:B-1----:R-:W4:Y:S01]  /*51eb0*/  LDL.LU R155, [R1+0x2e4] ;  /* 0x0002e400019b7983 */ /* 0x002f220000300800 */
[----:B------:R-:W-:-:S05]  /*51ec0*/  IMAD.WIDE R10, R148, 0x4, R4 ;  /* 0x00000004940a7825 */ /* 0x000fca00078e0204 */
[----:B------:R1:W-:Y:S02]  /*51ed0*/  @P0 STG.E desc[UR8][R10.64], R149 ;  /* 0x000000950a000986 */ /* 0x0003e4000c101908 */
[C---:B-1----:R-:W-:Y:S02]  /*51ee0*/  IMAD.WIDE R10, R148.reuse, 0x4, R6 ;  /* 0x00000004940a7825 */ /* 0x042fe400078e0206 */
[----:B------:R-:W4:Y:S04]  /*51ef0*/  LDL.LU R149, [R1+0xe4] ;  /* 0x0000e40001957983 */ /* 0x000f280000300800 */
[----:B------:R1:W-:Y:S02]  /*51f00*/  @P1 STG.E desc[UR8][R10.64], R150 ;  /* 0x000000960a001986 */ /* 0x0003e4000c101908 */
[----:B-1----:R-:W-:-:S02]  /*51f10*/  IMAD.WIDE R10, R148, 0x4, R8 ;  /* 0x00000004940a7825 */ /* 0x002fc400078e0208 */
        /* <DEDUP_REMOVED lines=31> */
[C---:B------:R-:W-:Y:S02]  /*52110*/  LOP3.LUT P5, RZ, R19.reuse, 0x10000000, RZ, 0xc0, !PT ;  /* 0x1000000013ff7812 */ /* 0x040fe400078ac0ff */
[C---:B------:R-:W-:Y:S02]  /*52120*/  LOP3.LUT P6, RZ, R19.reuse, 0x20000000, RZ, 0xc0, !PT ;  /* 0x2000000013ff7812 */ /* 0x040fe400078cc0ff */
[----:B------:R-:W-:Y:S01]  /*52130*/  LOP3.LUT P0, RZ, R19, 0x40000000, RZ, 0xc0, !PT ;  /* 0x4000000013ff7812 */ /* 0x000fe2000780c0ff */
[----:B--2---:R-:W-:-:S05]  /*52140*/  IMAD.WIDE R10, R151, 0x4, R2 ;  /* 0x00000004970a7825 */ /* 0x004fca00078e0202 */
[----:B---3--:R1:W-:Y:S02]  /*52150*/  @P3 STG.E desc[UR8][R10.64], R142 ;  /* 0x0000008e0a003986 */ /* 0x0083e4000c101908 */
[----:B-1----:R-:W-:-:S05]  /*52160*/  IMAD.WIDE R10, R151, 0x4, R4 ;  /* 0x00000004970a7825 */ /* 0x002fca00078e0204 */
[----:B------:R1:W-:Y:S02]  /*52170*/  @P4 STG.E desc[UR8][R10.64], R143 ;  /* 0x0000008f0a004986 */ /* 0x0003e4000c101908 */
[----:B-1----:R-:W-:-:S05]  /*52180*/  IMAD.WIDE R10, R151, 0x4, R6 ;  /* 0x00000004970a7825 */ /* 0x002fca00078e0206 */
[----:B----4-:R1:W-:Y:S04]  /*52190*/  @P5 STG.E desc[UR8][R10.64], R155 ;  /* 0x0000009b0a005986 */ /* 0x0103e8000c101908 */
[----:B-1----:R-:W2:Y:S01]  /*521a0*/  LDL.LU R155, [R1+0xcd8] ;  /* 0x000cd800019b7983 */ /* 0x002ea20000300800 */
[----:B------:R-:W-:-:S03]  /*521b0*/  IMAD.WIDE R10, R151, 0x4, R8 ;  /* 0x00000004970a7825 */ /* 0x000fc600078e0208 */
[----:B------:R-:W3:Y:S04]  /*521c0*/  LDL.LU R151, [R1+0xad8] ;  /* 0x000ad80001977983 */ /* 0x000ee80000300800 */
[----:B------:R1:W-:Y:S04]  /*521d0*/  @P6 STG.E desc[UR8][R10.64], R149 ;  /* 0x000000950a006986 */ /* 0x0003e8000c101908 */
[----:B------:R-:W4:Y:S04]  /*521e0*/  LDL.LU R18, [R1+0x8e8] ;  /* 0x0008e80001127983 */ /* 0x000f280000300800 */
[----:B------:R-:W4:Y:S04]  /*521f0*/  LDL.LU R12, [R1+0x6e8] ;  /* 0x0006e800010c7983 */ /* 0x000f280000300800 */
[----:B------:R-:W4:Y:S04]  /*52200*/  LDL.LU R17, [R1+0x4e8] ;  /* 0x0004e80001117983 */ /* 0x000f280000300800 */
[----:B-1----:R-:W4:Y:S01]  /*52210*/  LDL.LU R149, [R1+0x2e8] ;  /* 0x0002e80001957983 */ /* 0x002f220000300800 */
[----:B------:R-:W-:-:S05]  /*52220*/  IMAD.WIDE R10, R150, 0x4, R2 ;  /* 0x00000004960a7825 */ /* 0x000fca00078e0202 */
        /* <DEDUP_REMOVED lines=19> */
[----:B------:R-:W-:Y:S02]  /*52360*/  LOP3.LUT P4, RZ, R19, 0x80000000, RZ, 0xc0, !PT ;  /* 0x8000000013ff7812 */ /* 0x000fe4000788c0ff */
        /* <DEDUP_REMOVED lines=22> */
[----:B--2---:R1:W-:Y:S02]  /*524d0*/  @P4 STG.E desc[UR8][R10.64], R155 ;  /* 0x0000009b0a004986 */ /* 0x0043e4000c101908 */
[C---:B-1----:R-:W-:Y:S02]  /*524e0*/  IMAD.WIDE R10, R150.reuse, 0x4, R6 ;  /* 0x00000004960a7825 */ /* 0x042fe400078e0206 */
[----:B------:R-:W2:Y:S04]  /*524f0*/  LDL.LU R155, [R1+0xf40] ;  /* 0x000f4000019b7983 */ /* 0x000ea80000300800 */
[----:B---3--:R1:W-:Y:S02]  /*52500*/  @P5 STG.E desc[UR8][R10.64], R151 ;  /* 0x000000970a005986 */ /* 0x0083e4000c101908 */
[----:B-1----:R-:W-:-:S02]  /*52510*/  IMAD.WIDE R10, R150, 0x4, R8 ;  /* 0x00000004960a7825 */ /* 0x002fc400078e0208 */
[----:B------:R-:W3:Y:S04]  /*52520*/  LDL.LU R151, [R1+0xce0] ;  /* 0x000ce00001977983 */ /* 0x000ee80000300800 */
[----:B------:R-:W2:Y:S04]  /*52530*/  LDL.LU R150, [R1+0x11bc] ;  /* 0x0011bc0001967983 */ /* 0x000ea80000300800 */
[----:B----4-:R1:W-:Y:S02]  /*52540*/  @P6 STG.E desc[UR8][R10.64], R18 ;  /* 0x000000120a006986 */ /* 0x0103e4000c101908 */
[----:B-1----:R-:W-:-:S05]  /*52550*/  IMAD.WIDE R10, R148, 0x4, R2 ;  /* 0x00000004940a7825 */ /* 0x002fca00078e0202 */
[----:B------:R1:W-:Y:S02]  /*52560*/  @P0 STG.E desc[UR8][R10.64], R12 ;  /* 0x0000000c0a000986 */ /* 0x0003e4000c101908 */
[----:B-1----:R-:W-:-:S05]  /*52570*/  IMAD.WIDE R10, R148, 0x4, R4 ;  /* 0x00000004940a7825 */ /* 0x002fca00078e0204 */
[----:B------:R1:W-:Y:S01]  /*52580*/  @P1 STG.E desc[UR8][R10.64], R17 ;  /* 0x000000110a001986 */ /* 0x0003e2000c101908 */
[----:B------:R-:W-:Y:S01]  /*52590*/  LOP3.LUT P1, RZ, R13, 0x800, RZ, 0xc0, !PT ;  /* 0x000008000dff7812 */ /* 0x000fe2000782c0ff */
[----:B-1----:R-:W-:-:S12]  /*525a0*/  IMAD.WIDE R10, R148, 0x4, R6 ;  /* 0x00000004940a7825 */ /* 0x002fd800078e0206 */
[----:B------:R1:W-:Y:S04]  /*525b0*/  @P1 STG.E desc[UR8][R10.64], R149 ;  /* 0x000000950a001986 */ /* 0x0003e8000c101908 */
[----:B-1----:R-:W4:Y:S01]  /*525c0*/  LDL.LU R149, [R1+0xae0] ;  /* 0x000ae00001957983 */ /* 0x002f220000300800 */
[----:B------:R-:W-:-:S03]  /*525d0*/  IMAD.WIDE R10, R148, 0x4, R8 ;  /* 0x00000004940a7825 */ /* 0x000fc600078e0208 */
        /* <DEDUP_REMOVED lines=28> */
[----:B-1----:R-:W-:Y:S02]  /*527a0*/  IMAD.WIDE R10, R142, 0x4, R8 ;  /* 0x000000048e0a7825 */ /* 0x002fe400078e0208 */
[----:B------:R-:W4:Y:S04]  /*527b0*/  LDL.LU R142, [R1+0x6f0] ;  /* 0x0006f000018e7983 */ /* 0x000f280000300800 */
[----:B------:R1:W-:Y:S04]  /*527c0*/  @P3 STG.E desc[UR8][R10.64], R143 ;  /* 0x0000008f0a003986 */ /* 0x0003e8000c101908 */
[----:B-1----:R-:W4:Y:S01]  /*527d0*/  LDL.LU R143, [R1+0x4f0] ;  /* 0x0004f000018f7983 */ /* 0x002f220000300800 */
[----:B------:R-:W-:-:S02]  /*527e0*/  LOP3.LUT P6, RZ, R20, 0x10000, RZ, 0xc0, !PT ;  /* 0x0001000014ff7812 */ /* 0x000fc400078cc0ff */
[----:B------:R-:W-:Y:S01]  /*527f0*/  LOP3.LUT P0, RZ, R20, 0x20000, RZ, 0xc0, !PT ;  /* 0x0002000014ff7812 */ /* 0x000fe2000780c0ff */
[----:B--2---:R-:W-:-:S05]  /*52800*/  IMAD.WIDE R10, R150, 0x4, R2 ;  /* 0x00000004960a7825 */ /* 0x004fca00078e0202 */
[----:B------:R1:W-:Y:S02]  /*52810*/  @P4 STG.E desc[UR8][R10.64], R155 ;  /* 0x0000009b0a004986 */ /* 0x0003e4000c101908 */
[C---:B-1----:R-:W-:Y:S02]  /*52820*/  IMAD.WIDE R10, R150.reuse, 0x4, R4 ;  /* 0x00000004960a7825 */ /* 0x042fe400078e0204 */
[----:B------:R-:W2:Y:S04]  /*52830*/  LDL.LU R155, [R1+0x2f0] ;  /* 0x0002f000019b7983 */ /* 0x000ea80000300800 */
[----:B---3--:R1:W-:Y:S04]  /*52840*/  @P5 STG.E desc[UR8][R10.64], R151 ;  /* 0x000000970a005986 */ /* 0x0083e8000c101908 */
[----:B-1----:R-:W3:Y:S01]  /*52850*/  LDL.LU R151, [R1+0x11c0] ;  /* 0x0011c00001977983 */ /* 0x002ee20000300800 */
[----:B------:R-:W-:-:S03]  /*52860*/  IMAD.WIDE R10, R150, 0x4, R6 ;  /* 0x00000004960a7825 */ /* 0x000fc600078e0206 */
[----:B------:R-:W2:Y:S04]  /*52870*/  LDL.LU R17, [R1+0xf0] ;  /* 0x0000f00001117983 */ /* 0x000ea80000300800 */
[----:B------:R-:W2:Y:S04]  /*52880*/  LDL.LU R16, [R1+0xf44] ;  /* 0x000f440001107983 */ /* 0x000ea80000300800 */
[----:B----4-:R1:W-:Y:S02]  /*52890*/  @P6 STG.E desc[UR8][R10.64], R149 ;  /* 0x000000950a006986 */ /* 0x0103e4000c101908 */
[----:B-1----:R-:W-:-:S02]  /*528a0*/  IMAD.WIDE R10, R150, 0x4, R8 ;  /* 0x00000004960a7825 */ /* 0x002fc400078e0208 */
[----:B------:R-:W4:Y:S04]  /*528b0*/  LDL.LU R149, [R1+0xce4] ;  /* 0x000ce40001957983 */ /* 0x000f280000300800 */
[----:B------:R1:W-:Y:S04]  /*528c0*/  @P0 STG.E desc[UR8][R10.64], R148 ;  /* 0x000000940a000986 */ /* 0x0003e8000c101908 */
[----:B------:R-:W4:Y:S04]  /*528d0*/  LDL.LU R150, [R1+0xae4] ;  /* 0x000ae40001967983 */ /* 0x000f280000300800 */
[----:B-1----:R-:W4:Y:S01]  /*528e0*/  LDL.LU R148, [R1+0x11c4] ;  /* 0x0011c40001947983 */ /* 0x002f220000300800 */
[----:B------:R-:W-:-:S03]  /*528f0*/  LOP3.LUT P1, RZ, R20, 0x40000000, RZ, 0xc0, !PT ;  /* 0x4000000014ff7812 */ /* 0x000fc6000782c0ff */
[----:B------:R-:W4:Y:S01]  /*52900*/  LDL.LU R14, [R1+0x8f4] ;  /* 0x0008f400010e7983 */ /* 0x000f220000300800 */
[----:B------:R-:W-:-:S03]  /*52910*/  LOP3.LUT R21, R21, 0xdfffffff, RZ, 0xc0, !PT ;  /* 0xdfffffff15157812 */ /* 0x000fc600078ec0ff */
[----:B------:R-:W4:Y:S01]  /*52920*/  LDL.LU R15, [R1+0x6f4] ;  /* 0x0006f400010f7983 */ /* 0x000f220000300800 */
[C---:B------:R-:W-:Y:S02]  /*52930*/  LOP3.LUT P5, RZ, R20.reuse, 0x200000, RZ, 0xc0, !PT ;  /* 0x0020000014ff7812 */ /* 0x040fe400078ac0ff */
[C---:B------:R-:W-:Y:S01]  /*52940*/  LOP3.LUT P0, RZ, R20.reuse, 0x1000000, RZ, 0xc0, !PT ;  /* 0x0100000014ff7812 */ /* 0x040fe2000780c0ff */
[----:B------:R-:W4:Y:S02]  /*52950*/  LDL.LU R26, [R1+0x4f4] ;  /* 0x0004f400011a7983 */ /* 0x000f240000300800 */
[----:B------:R-:W-:Y:S02]  /*52960*/  @P1 LOP3.LUT R21, R21, 0x20000000, RZ, 0xfc, !PT ;  /* 0x2000000015151812 */ /* 0x000fe400078efcff */
[----:B------:R-:W-:Y:S01]  /*52970*/  LOP3.LUT P1, RZ, R20, 0x20000000, RZ, 0xc0, !PT ;  /* 0x2000000014ff7812 */ /* 0x000fe2000782c0ff */
[----:B------:R-:W4:Y:S01]  /*52980*/  LDL.LU R27, [R1+0x2f4] ;  /* 0x0002f400011b7983 */ /* 0x000f220000300800 */
[----:B------:R-:W-:-:S02]  /*52990*/  LOP3.LUT R21, R21, 0xbfffffff, RZ, 0xc0, !PT ;  /* 0xbfffffff15157812 */ /* 0x000fc400078ec0ff */
[----:B------:R-:W-:Y:S01]  /*529a0*/  LOP3.LUT R13, R13, 0xfffffff7, RZ, 0xc0, !PT ;  /* 0xfffffff70d0d7812 */ /* 0x000fe200078ec0ff */
[----:B------:R-:W4:Y:S08]  /*529b0*/  LDL.LU R140, [R1+0xf4] ;  /* 0x0000f400018c7983 */ /* 0x000f300000300800 */
[----:B------:R-:W-:Y:S01]  /*529c0*/  @P1 LOP3.LUT R21, R21, 0x40000000, RZ, 0xfc, !PT ;  /* 0x4000000015151812 */ /* 0x000fe200078efcff */
[----:B------:R-:W4:Y:S01]  /*529d0*/  LDL.LU R252, [R1+0xf48] ;  /* 0x000f480001fc7983 */ /* 0x000f220000300800 */
[----:B------:R-:W-:-:S02]  /*529e0*/  LOP3.LUT P1, RZ, R20, 0x10000000, RZ, 0xc0, !PT ;  /* 0x1000000014ff7812 */ /* 0x000fc4000782c0ff */
[----:B------:R-:W-:Y:S01]  /*529f0*/  LOP3.LUT R21, R21, 0x7fffffff, RZ, 0xc0, !PT ;  /* 0x7fffffff15157812 */ /* 0x000fe200078ec0ff */
[----:B------:R-:W4:Y:S01]  /*52a00*/  LDL.LU R141, [R1+0xce8] ;  /* 0x000ce800018d7983 */ /* 0x000f220000300800 */
[----:B------:R-:W-:Y:S02]  /*52a10*/  @P5 LOP3.LUT R13, R13, 0x8, RZ, 0xfc, !PT ;  /* 0x000000080d0d5812 */ /* 0x000fe400078efcff */
[----:B------:R-:W-:Y:S02]  /*52a20*/  LOP3.LUT P3, RZ, R20, 0x40000, RZ, 0xc0, !PT ;  /* 0x0004000014ff7812 */ /* 0x000fe4000786c0ff */
[----:B------:R-:W-:-:S05]  /*52a30*/  LOP3.LUT R13, R13, 0xfffffffb, RZ, 0xc0, !PT ;  /* 0xfffffffb0d0d7812 */ /* 0x000fca00078ec0ff */
[----:B------:R-:W-:Y:S02]  /*52a40*/  @P1 LOP3.LUT R21, R21, 0x80000000, RZ, 0xfc, !PT ;  /* 0x8000000015151812 */ /* 0x000fe400078efcff */
[C---:B------:R-:W-:Y:S02]  /*52a50*/  LOP3.LUT P1, RZ, R20.reuse, 0x8000000, RZ, 0xc0, !PT ;  /* 0x0800000014ff7812 */ /* 0x040fe4000782c0ff */
[----:B------:R-:W-:Y:S02]  /*52a60*/  @P0 LOP3.LUT R13, R13, 0x4, RZ, 0xfc, !PT ;  /* 0x000000040d0d0812 */ /* 0x000fe400078efcff */
[C---:B------:R-:W-:Y:S02]  /*52a70*/  LOP3.LUT P4, RZ, R20.reuse, 0x80000, RZ, 0xc0, !PT ;  /* 0x0008000014ff7812 */ /* 0x040fe4000788c0ff */
[----:B------:R-:W-:Y:S02]  /*52a80*/  LOP3.LUT R13, R13, 0xfffffffe, RZ, 0xc0, !PT ;  /* 0xfffffffe0d0d7812 */ /* 0x000fe400078ec0ff */
[----:B------:R-:W-:-:S05]  /*52a90*/  LOP3.LUT P5, RZ, R20, 0x100000, RZ, 0xc0, !PT ;  /* 0x0010000014ff7812 */ /* 0x000fca00078ac0ff */
[----:B------:R-:W-:Y:S02]  /*52aa0*/  @P1 LOP3.LUT R13, R13, 0x1, RZ, 0xfc, !PT ;  /* 0x000000010d0d1812 */ /* 0x000fe400078efcff */
[----:B------:R-:W-:Y:S02]  /*52ab0*/  LOP3.LUT P1, RZ, R20, 0x4000000, RZ, 0xc0, !PT ;  /* 0x0400000014ff7812 */ /* 0x000fe4000782c0ff */
[----:B------:R-:W-:-:S11]  /*52ac0*/  LOP3.LUT R13, R13, 0xfffffffd, RZ, 0xc0, !PT ;  /* 0xfffffffd0d0d7812 */ /* 0x000fd600078ec0ff */
[----:B------:R-:W-:Y:S02]  /*52ad0*/  @P1 LOP3.LUT R13, R13, 0x2, RZ, 0xfc, !PT ;  /* 0x000000020d0d1812 */ /* 0x000fe400078efcff */
[C---:B------:R-:W-:Y:S02]  /*52ae0*/  LOP3.LUT P6, RZ, R20.reuse, 0x400000, RZ, 0xc0, !PT ;  /* 0x0040000014ff7812 */ /* 0x040fe400078cc0ff */
[----:B------:R-:W-:Y:S01]  /*52af0*/  LOP3.LUT P0, RZ, R20, 0x800000, RZ, 0xc0, !PT ;  /* 0x0080000014ff7812 */ /* 0x000fe2000780c0ff */
[----:B---3--:R-:W-:-:S05]  /*52b00*/  IMAD.WIDE R10, R151, 0x4, R2 ;  /* 0x00000004970a7825 */ /* 0x008fca00078e0202 */
[----:B------:R1:W-:Y:S02]  /*52b10*/  @P3 STG.E desc[UR8][R10.64], R142 ;  /* 0x0000008e0a003986 */ /* 0x0003e4000c101908 */
[C---:B-1----:R-:W-:Y:S02]  /*52b20*/  IMAD.WIDE R10, R151.reuse, 0x4, R4 ;  /* 0x00000004970a7825 */ /* 0x042fe400078e0204 */
[----:B------:R-:W3:Y:S04]  /*52b30*/  LDL.LU R142, [R1+0xae8] ;  /* 0x000ae800018e7983 */ /* 0x000ee80000300800 */
[----:B------:R1:W-:Y:S02]  /*52b40*/  @P4 STG.E desc[UR8][R10.64], R143 ;  /* 0x0000008f0a004986 */ /* 0x0003e4000c101908 */
[----:B-1----:R-:W-:-:S05]  /*52b50*/  IMAD.WIDE R10, R151, 0x4, R6 ;  /* 0x00000004970a7825 */ /* 0x002fca00078e0206 */
[----:B--2---:R1:W-:Y:S01]  /*52b60*/  @P5 STG.E desc[UR8][R10.64], R155 ;  /* 0x0000009b0a005986 */ /* 0x0043e2000c101908 */
[----:B------:R-:W-:-:S03]  /*52b70*/  LOP3.LUT P5, RZ, R13, 0x8, RZ, 0xc0, !PT ;  /* 0x000000080dff7812 */ /* 0x000fc600078ac0ff */
[----:B-1----:R-:W2:Y:S01]  /*52b80*/  LDL.LU R155, [R1+0x11cc] ;  /* 0x0011cc00019b7983 */ /* 0x002ea20000300800 */
[----:B------:R-:W-:-:S03]  /*52b90*/  IMAD.WIDE R10, R151, 0x4, R8 ;  /* 0x00000004970a7825 */ /* 0x000fc600078e0208 */
[----:B------:R-:W3:Y:S06]  /*52ba0*/  LDL.LU R143, [R1+0x8f8] ;  /* 0x0008f800018f7983 */ /* 0x000eec0000300800 */
[----:B------:R4:W-:Y:S04]  /*52bb0*/  @P5 STG.E desc[UR8][R10.64], R17 ;  /* 0x000000110a005986 */ /* 0x0009e8000c101908 */
[----:B------:R-:W3:Y:S01]  /*52bc0*/  LDL.LU R151, [R1+0x11d0] ;  /* 0x0011d00001977983 */ /* 0x000ee20000300800 */
[----:B----4-:R-:W-:-:S05]  /*52bd0*/  IMAD.WIDE R10, R148, 0x4, R2 ;  /* 0x00000004940a7825 */ /* 0x010fca00078e0202 */
[----:B------:R1:W-:Y:S02]  /*52be0*/  @P6 STG.E desc[UR8][R10.64], R16 ;  /* 0x000000100a006986 */ /* 0x0003e4000c101908 */
[----:B-1----:R-:W-:-:S05]  /*52bf0*/  IMAD.WIDE R10, R148, 0x4, R4 ;  /* 0x00000004940a7825 */ /* 0x002fca00078e0204 */
[----:B------:R1:W-:Y:S01]  /*52c00*/  @P0 STG.E desc[UR8][R10.64], R149 ;  /* 0x000000950a000986 */ /* 0x0003e2000c101908 */
[----:B------:R-:W-:-:S03]  /*52c10*/  LOP3.LUT P0, RZ, R13, 0x4, RZ, 0xc0, !PT ;  /* 0x000000040dff7812 */ /* 0x000fc6000780c0ff */
[----:B-1----:R-:W4:Y:S01]  /*52c20*/  LDL.LU R149, [R1+0x6f8] ;  /* 0x0006f80001957983 */ /* 0x002f220000300800 */
[----:B------:R-:W-:-:S09]  /*52c30*/  IMAD.WIDE R10, R148, 0x4, R6 ;  /* 0x00000004940a7825 */ /* 0x000fd200078e0206 */
        /* <DEDUP_REMOVED lines=18> */
[C---:B------:R-:W-:Y:S02]  /*52d60*/  LOP3.LUT P1, RZ, R21.reuse, 0x20000000, RZ, 0xc0, !PT ;  /* 0x2000000015ff7812 */ /* 0x040fe4000782c0ff */
[----:B------:R-:W-:Y:S02]  /*52d70*/  LOP3.LUT P2, RZ, R20, 0x80000000, RZ, 0xc0, !PT ;  /* 0x8000000014ff7812 */ /* 0x000fe4000784c0ff */
[C---:B------:R-:W-:Y:S02]  /*52d80*/  LOP3.LUT P3, RZ, R21.reuse, 0x1, RZ, 0xc0, !PT ;  /* 0x0000000115ff7812 */ /* 0x040fe4000786c0ff */
[C---:B------:R-:W-:Y:S02]  /*52d90*/  LOP3.LUT P4, RZ, R21.reuse, 0x2, RZ, 0xc0, !PT ;  /* 0x0000000215ff7812 */ /* 0x040fe4000788c0ff */
[C---:B------:R-:W-:Y:S02]  /*52da0*/  LOP3.LUT P5, RZ, R21.reuse, 0x4, RZ, 0xc0, !PT ;  /* 0x0000000415ff7812 */ /* 0x040fe400078ac0ff */
[----:B------:R-:W-:-:S02]  /*52db0*/  LOP3.LUT P6, RZ, R21, 0x8, RZ, 0xc0, !PT ;  /* 0x0000000815ff7812 */ /* 0x000fc400078cc0ff */
[----:B------:R-:W-:Y:S01]  /*52dc0*/  LOP3.LUT P0, RZ, R21, 0x10, RZ, 0xc0, !PT ;  /* 0x0000001015ff7812 */ /* 0x000fe2000780c0ff */
[----:B--2---:R-:W-:-:S05]  /*52dd0*/  IMAD.WIDE R10, R155, 0x4, R2 ;  /* 0x000000049b0a7825 */ /* 0x004fca00078e0202 */
[----:B------:R1:W-:Y:S02]  /*52de0*/  @P1 STG.E desc[UR8][R10.64], R252 ;  /* 0x000000fc0a001986 */ /* 0x0003e4000c101908 */
[----:B-1----:R-:W-:-:S05]  /*52df0*/  IMAD.WIDE R10, R155, 0x4, R4 ;  /* 0x000000049b0a7825 */ /* 0x002fca00078e0204 */
[----:B------:R1:W-:Y:S02]  /*52e00*/  @P2 STG.E desc[UR8][R10.64], R141 ;  /* 0x0000008d0a002986 */ /* 0x0003e4000c101908 */
[----:B-1----:R-:W-:-:S05]  /*52e10*/  IMAD.WIDE R10, R155, 0x4, R6 ;  /* 0x000000049b0a7825 */ /* 0x002fca00078e0206 */
[----:B---3--:R1:W-:Y:S02]  /*52e20*/  @P3 STG.E desc[UR8][R10.64], R142 ;  /* 0x0000008e0a003986 */ /* 0x0083e4000c101908 */
[----:B-1----:R-:W-:Y:S02]  /*52e30*/  IMAD.WIDE R10, R155, 0x4, R8 ;  /* 0x000000049b0a7825 */ /* 0x002fe400078e0208 */
[----:B------:R-:W2:Y:S04]  /*52e40*/  LDL.LU R155, [R1+0x11d8] ;  /* 0x0011d800019b7983 */ /* 0x000ea80000300800 */
[----:B------:R1:W-:Y:S02]  /*52e50*/  @P4 STG.E desc[UR8][R10.64], R143 ;  /* 0x0000008f0a004986 */ /* 0x0003e4000c101908 */
[----:B-1----:R-:W-:-:S05]  /*52e60*/  IMAD.WIDE R10, R151, 0x4, R2 ;  /* 0x00000004970a7825 */ /* 0x002fca00078e0202 */
[----:B----4-:R1:W-:Y:S04]  /*52e70*/  @P5 STG.E desc[UR8][R10.64], R149 ;  /* 0x000000950a005986 */ /* 0x0103e8000c101908 */
[----:B-1----:R-:W3:Y:S01]  /*52e80*/  LDL.LU R149, [R1+0xf8] ;  /* 0x0000f80001957983 */ /* 0x002ee20000300800 */
[----:B------:R-:W-:-:S03]  /*52e90*/  IMAD.WIDE R10, R151, 0x4, R4 ;  /* 0x00000004970a7825 */ /* 0x000fc600078e0204 */
[----:B------:R-:W4:Y:S01]  /*52ea0*/  LDL.LU R252, [R1+0x11d4] ;  /* 0x0011d40001fc7983 */ /* 0x000f220000300800 */
[----:B------:R-:W-:-:S03]  /*52eb0*/  IMAD.WIDE R12, R151, 0x4, R6 ;  /* 0x00000004970c7825 */ /* 0x000fc600078e0206 */
[----:B------:R1:W-:Y:S04]  /*52ec0*/  @P6 STG.E desc[UR8][R10.64], R150 ;  /* 0x000000960a006986 */ /* 0x0003e8000c101908 */
[----:B------:R1:W-:Y:S04]  /*52ed0*/  @P0 STG.E desc[UR8][R12.64], R148 ;  /* 0x000000940c000986 */ /* 0x0003e8000c101908 */
[----:B-1----:R-:W2:Y:S04]  /*52ee0*/  LDL.LU R150, [R1+0xf4c] ;  /* 0x000f4c0001967983 */ /* 0x002ea80000300800 */
[----:B------:R-:W2:Y:S04]  /*52ef0*/  LDL.LU R148, [R1+0xcec] ;  /* 0x000cec0001947983 */ /* 0x000ea80000300800 */
[----:B------:R-:W2:Y:S01]  /*52f00*/  LDL.LU R140, [R1+0xaec] ;  /* 0x000aec00018c7983 */ /* 0x000ea20000300800 */
[----:B------:R-:W-:-:S02]  /*52f10*/  LOP3.LUT P1, RZ, R21, 0x40, RZ, 0xc0, !PT ;  /* 0x0000004015ff7812 */ /* 0x000fc4000782c0ff */
[----:B------:R-:W-:Y:S01]  /*52f20*/  LOP3.LUT R21, R21, 0xefffffff, RZ, 0xc0, !PT ;  /* 0xefffffff15157812 */ /* 0x000fe200078ec0ff */
[----:B------:R-:W2:Y:S04]  /*52f30*/  LDL.LU R141, [R1+0x8fc] ;  /* 0x0008fc00018d7983 */ /* 0x000ea80000300800 */
[----:B------:R-:W2:Y:S04]  /*52f40*/  LDL.LU R143, [R1+0x6fc] ;  /* 0x0006fc00018f7983 */ /* 0x000ea80000300800 */
[----:B------:R-:W2:Y:S02]  /*52f50*/  LDL.LU R142, [R1+0x4fc] ;  /* 0x0004fc00018e7983 */ /* 0x000ea40000300800 */
[----:B------:R-:W-:-:S02]  /*52f60*/  @P1 LOP3.LUT R21, R21, 0x10000000, RZ, 0xfc, !PT ;  /* 0x1000000015151812 */ /* 0x000fc400078efcff */
[----:B------:R-:W2:Y:S02]  /*52f70*/  LDL.LU R25, [R1+0x2fc] ;  /* 0x0002fc0001197983 */ /* 0x000ea40000300800 */
[C---:B------:R-:W-:Y:S02]  /*52f80*/  LOP3.LUT P6, RZ, R21.reuse, 0x4000, RZ, 0xc0, !PT ;  /* 0x0000400015ff7812 */ /* 0x040fe400078cc0ff */
[C---:B------:R-:W-:Y:S02]  /*52f90*/  LOP3.LUT P1, RZ, R21.reuse, 0x20, RZ, 0xc0, !PT ;  /* 0x0000002015ff7812 */ /* 0x040fe4000782c0ff */
[C---:B------:R-:W-:Y:S02]  /*52fa0*/  LOP3.LUT P2, RZ, R21.reuse, 0x80, RZ, 0xc0, !PT ;  /* 0x0000008015ff7812 */ /* 0x040fe4000784c0ff */
[C---:B------:R-:W-:Y:S02]  /*52fb0*/  LOP3.LUT P3, RZ, R21.reuse, 0x100, RZ, 0xc0, !PT ;  /* 0x0000010015ff7812 */ /* 0x040fe4000786c0ff */
[----:B------:R-:W-:-:S02]  /*52fc0*/  LOP3.LUT P4, RZ, R21, 0x200, RZ, 0xc0, !PT ;  /* 0x0000020015ff7812 */ /* 0x000fc4000788c0ff */
[C---:B------:R-:W-:Y:S02]  /*52fd0*/  LOP3.LUT P5, RZ, R21.reuse, 0x400, RZ, 0xc0, !PT ;  /* 0x0000040015ff7812 */ /* 0x040fe400078ac0ff */
[----:B------:R-:W-:-:S04]  /*52fe0*/  LOP3.LUT R21, R21, 0xfdffffff, RZ, 0xc0, !PT ;  /* 0xfdffffff15157812 */ /* 0x000fc800078ec0ff */
[----:B------:R-:W-:-:S04]  /*52ff0*/  @P6 LOP3.LUT R21, R21, 0x2000000, RZ, 0xfc, !PT ;  /* 0x0200000015156812 */ /* 0x000fc800078efcff */
[C---:B------:R-:W-:Y:S02]  /*53000*/  LOP3.LUT P6, RZ, R21.reuse, 0x2000, RZ, 0xc0, !PT ;  /* 0x0000200015ff7812 */ /* 0x040fe400078cc0ff */
[----:B------:R-:W-:-:S11]  /*53010*/  LOP3.LUT R21, R21, 0xfbffffff, RZ, 0xc0, !PT ;  /* 0xfbffffff15157812 */ /* 0x000fd600078ec0ff */
[----:B------:R-:W-:-:S04]  /*53020*/  @P6 LOP3.LUT R21, R21, 0x4000000, RZ, 0xfc, !PT ;  /* 0x0400000015156812 */ /* 0x000fc800078efcff */
[C---:B------:R-:W-:Y:S02]  /*53030*/  LOP3.LUT P6, RZ, R21.reuse, 0x1000, RZ, 0xc0, !PT ;  /* 0x0000100015ff7812 */ /* 0x040fe400078cc0ff */
[----:B------:R-:W-:-:S11]  /*53040*/  LOP3.LUT R21, R21, 0xf7ffffff, RZ, 0xc0, !PT ;  /* 0xf7ffffff15157812 */ /* 0x000fd600078ec0ff */
[----:B------:R-:W-:-:S04]  /*53050*/  @P6 LOP3.LUT R21, R21, 0x8000000, RZ, 0xfc, !PT ;  /* 0x0800000015156812 */ /* 0x000fc800078efcff */
[C---:B------:R-:W-:Y:S02]  /*53060*/  LOP3.LUT P0, RZ, R21.reuse, 0x20000, RZ, 0xc0, !PT ;  /* 0x0002000015ff7812 */ /* 0x040fe4000780c0ff */
[C---:B------:R-:W-:Y:S02]  /*53070*/  LOP3.LUT P6, RZ, R21.reuse, 0x800, RZ, 0xc0, !PT ;  /* 0x0000080015ff7812 */ /* 0x040fe400078cc0ff */
[----:B------:R-:W-:-:S09]  /*53080*/  LOP3.LUT R21, R21, 0xff7fffff, RZ, 0xc0, !PT ;  /* 0xff7fffff15157812 */ /* 0x000fd200078ec0ff */
[----:B------:R-:W-:-:S04]  /*53090*/  @P0 LOP3.LUT R21, R21, 0x800000, RZ, 0xfc, !PT ;  /* 0x0080000015150812 */ /* 0x000fc800078efcff */
[C---:B------:R-:W-:Y:S02]  /*530a0*/  LOP3.LUT P0, RZ, R21.reuse, 0x10000, RZ, 0xc0, !PT ;  /* 0x0001000015ff7812 */ /* 0x040fe4000780c0ff */
[----:B------:R-:W-:Y:S01]  /*530b0*/  LOP3.LUT R21, R21, 0xfeffffff, RZ, 0xc0, !PT ;  /* 0xfeffffff15157812 */ /* 0x000fe200078ec0ff */
[----:B------:R-:W-:Y:S02]  /*530c0*/  IMAD.WIDE R14, R151, 0x4, R8 ;  /* 0x00000004970e7825 */ /* 0x000fe400078e0208 */
[----:B------:R-:W2:Y:S08]  /*530d0*/  LDL.LU R151, [R1+0x11dc] ;  /* 0x0011dc0001977983 */ /* 0x000eb00000300800 */
[----:B------:R-:W-:Y:S01]  /*530e0*/  @P0 LOP3.LUT R21, R21, 0x1000000, RZ, 0xfc, !PT ;  /* 0x0100000015150812 */ /* 0x000fe200078efcff */
[----:B---3--:R1:W-:Y:S03]  /*530f0*/  @P1 STG.E desc[UR8][R14.64], R149 ;  /* 0x000000950e001986 */ /* 0x0083e6000c101908 */
[----:B------:R-:W-:Y:S01]  /*53100*/  LOP3.LUT P1, RZ, R21, 0x10000000, RZ, 0xc0, !PT ;  /* 0x1000000015ff7812 */ /* 0x000fe2000782c0ff */
[C---:B----4-:R-:W-:Y:S01]  /*53110*/  IMAD.WIDE R10, R252.reuse, 0x4, R2 ;  /* 0x00000004fc0a7825 */ /* 0x050fe200078e0202 */
[----:B-1----:R-:W3:Y:S11]  /*53120*/  LDL.LU R149, [R1+0xfc] ;  /* 0x0000fc0001957983 */ /* 0x002ef60000300800 */
[----:B--2---:R1:W-:Y:S04]  /*53130*/  @P1 STG.E desc[UR8][R10.64], R150 ;  /* 0x000000960a001986 */ /* 0x0043e8000c101908 */
[----:B-1----:R-:W2:Y:S01]  /*53140*/  LDL.LU R150, [R1+0xaf0] ;  /* 0x000af00001967983 */ /* 0x002ea20000300800 */
[----:B------:R-:W-:-:S05]  /*53150*/  IMAD.WIDE R10, R252, 0x4, R4 ;  /* 0x00000004fc0a7825 */ /* 0x000fca00078e0204 */
[----:B------:R1:W-:Y:S04]  /*53160*/  @P2 STG.E desc[UR8][R10.64], R148 ;  /* 0x000000940a002986 */ /* 0x0003e8000c101908 */
[----:B-1----:R-:W4:Y:S01]  /*53170*/  LDL.LU R148, [R1+0xf50] ;  /* 0x000f500001947983 */ /* 0x002f220000300800 */
[----:B------:R-:W-:-:S05]  /*53180*/  IMAD.WIDE R10, R252, 0x4, R6 ;  /* 0x00000004fc0a7825 */ /* 0x000fca00078e0206 */
[----:B------:R1:W-:Y:S04]  /*53190*/  @P3 STG.E desc[UR8][R10.64], R140 ;  /* 0x0000008c0a003986 */ /* 0x0003e8000c101908 */
[----:B-1----:R-:W4:Y:S01]  /*531a0*/  LDL.LU R140, [R1+0xcf0] ;  /* 0x000cf000018c7983 */ /* 0x002f220000300800 */
[----:B------:R-:W-:-:S03]  /*531b0*/  IMAD.WIDE R10, R252, 0x4, R8 ;  /* 0x00000004fc0a7825 */ /* 0x000fc600078e0208 */
[----:B------:R-:W4:Y:S04]  /*531c0*/  LDL.LU R252, [R1+0x900] ;  /* 0x0009000001fc7983 */ /* 0x000f280000300800 */
[----:B------:R1:W-:Y:S02]  /*531d0*/  @P4 STG.E desc[UR8][R10.64], R141 ;  /* 0x0000008d0a004986 */ /* 0x0003e4000c101908 */
[----:B-1----:R-:W-:-:S05]  /*531e0*/  IMAD.WIDE R10, R155, 0x4, R2 ;  /* 0x000000049b0a7825 */ /* 0x002fca00078e0202 */
[----:B------:R1:W-:Y:S02]  /*531f0*/  @P5 STG.E desc[UR8][R10.64], R143 ;  /* 0x0000008f0a005986 */ /* 0x0003e4000c101908 */
[----:B-1----:R-:W-:Y:S02]  /*53200*/  IMAD.WIDE R10, R155, 0x4, R4 ;  /* 0x000000049b0a7825 */ /* 0x002fe400078e0204 */
[----:B------:R-:W4:Y:S04]  /*53210*/  LDL.LU R143, [R1+0x11e0] ;  /* 0x0011e000018f7983 */ /* 0x000f280000300800 */
[----:B------:R1:W-:Y:S01]  /*53220*/  @P6 STG.E desc[UR8][R10.64], R142 ;  /* 0x0000008e0a006986 */ /* 0x0003e2000c101908 */
[----:B------:R-:W-:-:S03]  /*53230*/  LOP3.LUT P6, RZ, R21, 0x8000000, RZ, 0xc0, !PT ;  /* 0x0800000015ff7812 */ /* 0x000fc600078cc0ff */
[----:B------:R-:W4:Y:S04]  /*53240*/  LDL.LU R141, [R1+0x700] ;  /* 0x00070000018d7983 */ /* 0x000f280000300800 */
[----:B------:R-:W4:Y:S01]  /*53250*/  LDL.LU R14, [R1+0x18d8] ;  /* 0x0018d800010e7983 */ /* 0x000f220000300800 */
[----:B-1----:R-:W-:-:S03]  /*53260*/  IMAD.WIDE R10, R155, 0x4, R6 ;  /* 0x000000049b0a7825 */ /* 0x002fc600078e0206 */
[----:B------:R-:W4:Y:S04]  /*53270*/  LDL.LU R142, [R1+0x100] ;  /* 0x00010000018e7983 */ /* 0x000f280000300800 */
[----:B------:R1:W-:Y:S01]  /*53280*/  @P6 STG.E desc[UR8][R10.64], R25 ;  /* 0x000000190a006986 */ /* 0x0003e2000c101908 */
[----:B------:R-:W-:Y:S01]  /*53290*/  LOP3.LUT P6, RZ, R21, 0x4000000, RZ, 0xc0, !PT ;  /* 0x0400000015ff7812 */ /* 0x000fe200078cc0ff */
[----:B-1----:R-:W-:Y:S01]  /*532a0*/  IMAD.WIDE R10, R155, 0x4, R8 ;  /* 0x000000049b0a7825 */ /* 0x002fe200078e0208 */
[C---:B------:R-:W-:Y:S01]  /*532b0*/  LOP3.LUT P0, RZ, R21.reuse, 0x8000, RZ, 0xc0, !PT ;  /* 0x0000800015ff7812 */ /* 0x040fe2000780c0ff */
[----:B------:R-:W4:Y:S10]  /*532c0*/  LDL.LU R155, [R1+0x11e4] ;  /* 0x0011e400019b7983 */ /* 0x000f340000300800 */
[----:B---3--:R1:W-:Y:S01]  /*532d0*/  @P6 STG.E desc[UR8][R10.64], R149 ;  /* 0x000000950a006986 */ /* 0x0083e2000c101908 */
[----:B------:R-:W-:Y:S01]  /*532e0*/  LOP3.LUT P6, RZ, R21, 0x2000000, RZ, 0xc0, !PT ;  /* 0x0200000015ff7812 */ /* 0x000fe200078cc0ff */
[----:B-1----:R-:W-:-:S02]  /*532f0*/  IMAD.WIDE R10, R151, 0x4, R2 ;  /* 0x00000004970a7825 */ /* 0x002fc400078e0202 */
[----:B------:R-:W3:Y:S10]  /*53300*/  LDL.LU R149, [R1+0x500] ;  /* 0x0005000001957983 */ /* 0x000ef40000300800 */
[----:B--2---:R1:W-:Y:S02]  /*53310*/  @P6 STG.E desc[UR8][R10.64], R150 ;  /* 0x000000960a006986 */ /* 0x0043e4000c101908 */
[----:B-1----:R-:W-:-:S02]  /*53320*/  IMAD.WIDE R10, R151, 0x4, R4 ;  /* 0x00000004970a7825 */ /* 0x002fc400078e0204 */
[----:B------:R-:W2:Y:S04]  /*53330*/  LDL.LU R150, [R1+0x300] ;  /* 0x0003000001967983 */ /* 0x000ea80000300800 */
[----:B----4-:R1:W-:Y:S01]  /*53340*/  @P0 STG.E desc[UR8][R10.64], R148 ;  /* 0x000000940a000986 */ /* 0x0103e2000c101908 */
[----:B------:R-:W-:Y:S01]  /*53350*/  LOP3.LUT P0, RZ, R21, 0x1000000, RZ, 0xc0, !PT ;  /* 0x0100000015ff7812 */ /* 0x000fe2000780c0ff */
[C---:B-1----:R-:W-:Y:S02]  /*53360*/  IMAD.WIDE R10, R151.reuse, 0x4, R6 ;  /* 0x00000004970a7825 */ /* 0x042fe400078e0206 */
[----:B------:R-:W4:Y:S10]  /*53370*/  LDL.LU R148, [R1+0xaf4] ;  /* 0x000af40001947983 */ /* 0x000f340000300800 */
[----:B------:R1:W-:Y:S02]  /*53380*/  @P0 STG.E desc[UR8][R10.64], R140 ;  /* 0x0000008c0a000986 */ /* 0x0003e4000c101908 */
[----:B-1----:R-:W-:-:S02]  /*53390*/  IMAD.WIDE R10, R151, 0x4, R8 ;  /* 0x00000004970a7825 */ /* 0x002fc400078e0208 */
[----:B------:R-:W4:Y:S04]  /*533a0*/  LDL.LU R151, [R1+0x11e8] ;  /* 0x0011e80001977983 */ /* 0x000f280000300800 */
[----:B------:R-:W4:Y:S01]  /*533b0*/  LDL.LU R25, [R1+0xf54] ;  /* 0x000f540001197983 */ /* 0x000f220000300800 */
[C---:B------:R-:W-:Y:S02]  /*533c0*/  LOP3.LUT P0, RZ, R21.reuse, 0x800000, RZ, 0xc0, !PT ;  /* 0x0080000015ff7812 */ /* 0x040fe4000780c0ff */
[C---:B------:R-:W-:Y:S01]  /*533d0*/  LOP3.LUT P1, RZ, R21.reuse, 0x40000, RZ, 0xc0, !PT ;  /* 0x0004000015ff7812 */ /* 0x040fe2000782c0ff */
[----:B------:R-:W4:Y:S01]  /*533e0*/  LDL.LU R140, [R1+0xcf4] ;  /* 0x000cf400018c7983 */ /* 0x000f220000300800 */
[----:B------:R-:W-:-:S09]  /*533f0*/  LOP3.LUT P2, RZ, R21, 0x80000, RZ, 0xc0, !PT ;  /* 0x0008000015ff7812 */ /* 0x000fd2000784c0ff */
[----:B------:R1:W-:Y:S01]  /*53400*/  @P0 STG.E desc[UR8][R10.64], R252 ;  /* 0x000000fc0a000986 */ /* 0x0003e2000c101908 */
[----:B------:R-:W-:-:S04]  /*53410*/  IMAD.WIDE R12, R143, 0x4, R4 ;  /* 0x000000048f0c7825 */ /* 0x000fc800078e0204 */
[----:B-1----:R-:W-:Y:S01]  /*53420*/  IMAD.WIDE R10, R143, 0x4, R2 ;  /* 0x000000048f0a7825 */ /* 0x002fe200078e0202 */
[----:B------:R-:W4:Y:S04]  /*53430*/  LDL.LU R252, [R1+0x904] ;  /* 0x0009040001fc7983 */ /* 0x000f280000300800 */
[----:B------:R1:W-:Y:S04]  /*53440*/  @P1 STG.E desc[UR8][R10.64], R141 ;  /* 0x0000008d0a001986 */ /* 0x0003e8000c101908 */
[----:B------:R1:W-:Y:S04]  /*53450*/  @P2 STG.E desc[UR8][R12.64], R142 ;  /* 0x0000008e0c002986 */ /* 0x0003e8000c101908 */
[----:B-1----:R-:W4:Y:S04]  /*53460*/  LDL.LU R141, [R1+0x704] ;  /* 0x00070400018d7983 */ /* 0x002f280000300800 */
[----:B------:R-:W4:Y:S01]  /*53470*/  LDL.LU R142, [R1+0x104] ;  /* 0x00010400018e7983 */ /* 0x000f220000300800 */
[----:B------:R-:W-:-:S02]  /*53480*/  LOP3.LUT P3, RZ, R21, 0x100000, RZ, 0xc0, !PT ;  /* 0x0010000015ff7812 */ /* 0x000fc4000786c0ff */
[----:B------:R-:W-:Y:S02]  /*53490*/  LOP3.LUT P4, RZ, R21, 0x200000, RZ, 0xc0, !PT ;  /* 0x0020000015ff7812 */ /* 0x000fe4000788c0ff */
[C---:B------:R-:W-:Y:S02]  /*534a0*/  LOP3.LUT P5, RZ, R0.reuse, 0x8, RZ, 0xc0, !PT ;  /* 0x0000000800ff7812 */ /* 0x040fe400078ac0ff */
[----:B------:R-:W-:Y:S01]  /*534b0*/  LOP3.LUT P6, RZ, R0, 0x10, RZ, 0xc0, !PT ;  /* 0x0000001000ff7812 */ /* 0x000fe200078cc0ff */
[----:B------:R-:W-:Y:S01]  /*534c0*/  IMAD.WIDE R10, R143, 0x4, R6 ;  /* 0x000000048f0a7825 */ /* 0x000fe200078e0206 */
[----:B------:R-:W-:-:S03]  /*534d0*/  LOP3.LUT P0, RZ, R21, 0x400000, RZ, 0xc0, !PT ;  /* 0x0040000015ff7812 */ /* 0x000fc6000780c0ff */
[----:B------:R-:W-:Y:S01]  /*534e0*/  IMAD.WIDE R12, R143, 0x4, R8 ;  /* 0x000000048f0c7825 */ /* 0x000fe200078e0208 */
[----:B------:R-:W-:Y:S01]  /*534f0*/  ISETP.LT.AND P1, PT, R154, R14, !P0 ;  /* 0x0000000e9a00720c */ /* 0x000fe20004721270 */
[----:B------:R-:W4:Y:S02]  /*53500*/  LDL.LU R143, [R1+0x11ec] ;  /* 0x0011ec00018f7983 */ /* 0x000f240000300800 */
[C---:B------:R-:W-:Y:S02]  /*53510*/  IMAD.WIDE R14, R155.reuse, 0x4, R2 ;  /* 0x000000049b0e7825 */ /* 0x040fe400078e0202 */
[----:B---3--:R1:W-:Y:S02]  /*53520*/  @P3 STG.E desc[UR8][R10.64], R149 ;  /* 0x000000950a003986 */ /* 0x0083e4000c101908 */
[C---:B-1----:R-:W-:Y:S02]  /*53530*/  IMAD.WIDE R10, R155.reuse, 0x4, R4 ;  /* 0x000000049b0a7825 */ /* 0x042fe400078e0204 */
[----:B------:R-:W3:Y:S04]  /*53540*/  LDL.LU R149, [R1+0x504] ;  /* 0x0005040001957983 */ /* 0x000ee80000300800 */
[----:B--2---:R1:W-:Y:S04]  /*53550*/  @P4 STG.E desc[UR8][R12.64], R150 ;  /* 0x000000960c004986 */ /* 0x0043e8000c101908 */
[----:B-1----:R-:W2:Y:S01]  /*53560*/  LDL.LU R150, [R1+0x304] ;  /* 0x0003040001967983 */ /* 0x002ea20000300800 */
[----:B------:R-:W-:-:S03]  /*53570*/  IMAD.WIDE R12, R155, 0x4, R6 ;  /* 0x000000049b0c7825 */ /* 0x000fc600078e0206 */
[----:B----4-:R1:W-:Y:S04]  /*53580*/  @P5 STG.E desc[UR8][R14.64], R148 ;  /* 0x000000940e005986 */ /* 0x0103e8000c101908 */
[----:B-1----:R-:W4:Y:S04]  /*53590*/  LDL.LU R148, [R1+0xaf8] ;  /* 0x000af80001947983 */ /* 0x002f280000300800 */
[----:B------:R1:W-:Y:S02]  /*535a0*/  @P6 STG.E desc[UR8][R10.64], R25 ;  /* 0x000000190a006986 */ /* 0x0003e4000c101908 */
[----:B-1----:R-:W-:-:S02]  /*535b0*/  IMAD.WIDE R10, R155, 0x4, R8 ;  /* 0x000000049b0a7825 */ /* 0x002fc400078e0208 */
[----:B------:R-:W4:Y:S04]  /*535c0*/  LDL.LU R155, [R1+0x11f0] ;  /* 0x0011f000019b7983 */ /* 0x000f280000300800 */
[----:B------:R-:W4:Y:S01]  /*535d0*/  LDL.LU R25, [R1+0xf58] ;  /* 0x000f580001197983 */ /* 0x000f220000300800 */
[----:B------:R-:W-:Y:S01]  /*535e0*/  VIADD R0, R22, 0x83 ;  /* 0x0000008316007836 */ /* 0x000fe20000000000 */
[----:B------:R-:W-:-:S04]  /*535f0*/  ISETP.LT.AND P0, PT, R153, UR4, !P0 ;  /* 0x0000000499007c0c */ /* 0x000fc8000c701270 */
[----:B------:R-:W-:Y:S01]  /*53600*/  ISETP.GE.AND P2, PT, R0, UR5, PT ;  /* 0x0000000500007c0c */ /* 0x000fe2000bf46270 */
[----:B------:R1:W-:Y:S01]  /*53610*/  @P1 STG.E desc[UR8][R12.64], R140 ;  /* 0x0000008c0c001986 */ /* 0x0003e2000c101908 */
[----:B------:R-:W-:Y:S01]  /*53620*/  IMAD.WIDE R14, R151, 0x4, R4 ;  /* 0x00000004970e7825 */ /* 0x000fe200078e0204 */
[----:B------:R-:W-:Y:S01]  /*53630*/  ULDC UR5, c[0x0][0x22c] ;  /* 0x00008b0000057ab9 */ /* 0x000fe20000000800 */
[----:B------:R-:W-:Y:S02]  /*53640*/  ISETP.LT.AND P4, PT, R23, UR4, !P2 ;  /* 0x0000000417007c0c */ /* 0x000fe4000d781270 */
[----:B------:R-:W-:-:S03]  /*53650*/  ISETP.LT.AND P5, PT, R152, UR4, !P2 ;  /* 0x0000000498007c0c */ /* 0x000fc6000d7a1270 */
[----:B------:R1:W-:Y:S02]  /*53660*/  @P0 STG.E desc[UR8][R10.64], R252 ;  /* 0x000000fc0a000986 */ /* 0x0003e4000c101908 */
[C---:B-1----:R-:W-:Y:S02]  /*53670*/  IMAD.WIDE R12, R151.reuse, 0x4, R2 ;  /* 0x00000004970c7825 */ /* 0x042fe400078e0202 */
[----:B------:R-:W4:Y:S02]  /*53680*/  LDL.LU R252, [R1+0xcf8] ;  /* 0x000cf80001fc7983 */ /* 0x000f240000300800 */
[C---:B------:R-:W-:Y:S02]  /*53690*/  IMAD.WIDE R10, R151.reuse, 0x4, R6 ;  /* 0x00000004970a7825 */ /* 0x040fe400078e0206 */
[----:B------:R1:W-:Y:S04]  /*536a0*/  @P4 STG.E desc[UR8][R12.64], R141 ;  /* 0x0000008d0c004986 */ /* 0x0003e8000c101908 */
[----:B------:R1:W-:Y:S04]  /*536b0*/  @P5 STG.E desc[UR8][R14.64], R142 ;  /* 0x0000008e0e005986 */ /* 0x0003e8000c101908 */
[----:B-1----:R-:W4:Y:S01]  /*536c0*/  LDL.LU R141, [R1+0x908] ;  /* 0x00090800018d7983 */ /* 0x002f220000300800 */
[----:B------:R-:W-:-:S03]  /*536d0*/  IMAD.WIDE R12, R151, 0x4, R8 ;  /* 0x00000004970c7825 */ /* 0x000fc600078e0208 */
[----:B------:R-:W4:Y:S04]  /*536e0*/  LDL.LU R142, [R1+0x708] ;  /* 0x00070800018e7983 */ /* 0x000f280000300800 */
[----:B------:R-:W4:Y:S01]  /*536f0*/  LDL.LU R151, [R1+0x108] ;  /* 0x0001080001977983 */ /* 0x000f220000300800 */
[----:B------:R-:W-:Y:S01]  /*53700*/  VIADD R0, R22, 0x84 ;  /* 0x0000008416007836 */ /* 0x000fe20000000000 */
[----:B------:R-:W-:Y:S01]  /*53710*/  ISETP.LT.AND P1, PT, R154, UR4, !P2 ;  /* 0x000000049a007c0c */ /* 0x000fe2000d721270 */
[----:B------:R-:W-:Y:S01]  /*53720*/  IMAD.WIDE R14, R143, 0x4, R2 ;  /* 0x000000048f0e7825 */ /* 0x000fe200078e0202 */
[----:B------:R-:W4:Y:S02]  /*53730*/  LDL.LU R140, [R1+0x11f4] ;  /* 0x0011f400018c7983 */ /* 0x000f240000300800 */
[----:B------:R-:W-:-:S02]  /*53740*/  ISETP.GE.AND P3, PT, R0, UR5, PT ;  /* 0x0000000500007c0c */ /* 0x000fc4000bf66270 */
[----:B------:R-:W-:-:S07]  /*53750*/  ISETP.LT.AND P2, PT, R153, UR4, !P2 ;  /* 0x0000000499007c0c */ /* 0x000fce000d741270 */
[----:B---3--:R1:W-:Y:S01]  /*53760*/  @P1 STG.E desc[UR8][R10.64], R149 ;  /* 0x000000950a001986 */ /* 0x0083e2000c101908 */
[----:B------:R-:W-:Y:S01]  /*53770*/  ISETP.LT.AND P0, PT, R23, UR4, !P3 ;  /* 0x0000000417007c0c */ /* 0x000fe2000df01270 */
[----:B------:R-:W-:Y:S01]  /*53780*/  VIADD R0, R22, 0x85 ;  /* 0x0000008516007836 */ /* 0x000fe20000000000 */
[----:B------:R-:W-:Y:S01]  /*53790*/  ISETP.LT.AND P5, PT, R152, UR4, !P3 ;  /* 0x0000000498007c0c */ /* 0x000fe2000dfa1270 */
[----:B------:R-:W-:Y:S01]  /*537a0*/  ULDC UR5, c[0x0][0x22c] ;  /* 0x00008b0000057ab9 */ /* 0x000fe20000000800 */
[C---:B-1----:R-:W-:Y:S01]  /*537b0*/  IMAD.WIDE R10, R143.reuse, 0x4, R4 ;  /* 0x000000048f0a7825 */ /* 0x042fe200078e0204 */
        /* <DEDUP_REMOVED lines=10> */
[----:B------:R-:W-:Y:S02]  /*53860*/  ISETP.LT.AND P1, PT, R154, UR4, !P3 ;  /* 0x000000049a007c0c */ /* 0x000fe4000df21270 */
[----:B------:R-:W-:Y:S02]  /*53870*/  ISETP.GE.AND P6, PT, R0, UR5, PT ;  /* 0x0000000500007c0c */ /* 0x000fe4000bfc6270 */
[----:B------:R-:W-:Y:S01]  /*53880*/  ISETP.LT.AND P3, PT, R153, UR4, !P3 ;  /* 0x0000000499007c0c */ /* 0x000fe2000df61270 */
[----:B------:R-:W-:Y:S01]  /*53890*/  IMAD.WIDE R14, R155, 0x4, R4 ;  /* 0x000000049b0e7825 */ /* 0x000fe200078e0204 */
[----:B------:R-:W-:Y:S01]  /*538a0*/  ISETP.LT.AND P2, PT, R23, UR4, !P6 ;  /* 0x0000000417007c0c */ /* 0x000fe2000f741270 */
[----:B------:R-:W-:Y:S01]  /*538b0*/  ULDC UR5, c[0x0][0x22c] ;  /* 0x00008b0000057ab9 */ /* 0x000fe20000000800 */
[----:B------:R-:W-:-:S05]  /*538c0*/  ISETP.LT.AND P0, PT, R152, UR4, !P6 ;  /* 0x0000000498007c0c */ /* 0x000fca000f701270 */
[----:B------:R1:W-:Y:S02]  /*538d0*/  @P1 STG.E desc[UR8][R12.64], R252 ;  /* 0x000000fc0c001986 */ /* 0x0003e4000c101908 */
[----:B-1----:R-:W-:Y:S02]  /*538e0*/  IMAD.WIDE R12, R155, 0x4, R2 ;  /* 0x000000049b0c7825 */ /* 0x002fe400078e0202 */
[----:B------:R-:W-:Y:S04]  /*538f0*/  @P3 STG.E desc[UR8][R10.64], R141 ;  /* 0x0000008d0a003986 */ /* 0x000fe8000c101908 */
[----:B------:R-:W-:Y:S04]  /*53900*/  @P2 STG.E desc[UR8][R12.64], R142 ;  /* 0x0000008e0c002986 */ /* 0x000fe8000c101908 */
[----:B------:R-:W4:Y:S04]  /*53910*/  LDL.LU R252, [R1+0xcfc] ;  /* 0x000cfc0001fc7983 */ /* 0x000f280000300800 */
[----:B------:R1:W-:Y:S04]  /*53920*/  @P0 STG.E desc[UR8][R14.64], R151 ;  /* 0x000000970e000986 */ /* 0x0003e8000c101908 */
[----:B-1----:R-:W4:Y:S04]  /*53930*/  LDL.LU R151, [R1+0x90c] ;  /* 0x00090c0001977983 */ /* 0x002f280000300800 */
[----:B------:R-:W4:Y:S04]  /*53940*/  LDL.LU R141, [R1+0x70c] ;  /* 0x00070c00018d7983 */ /* 0x000f280000300800 */
[----:B------:R-:W4:Y:S01]  /*53950*/  LDL.LU R142, [R1+0x10c] ;  /* 0x00010c00018e7983 */ /* 0x000f220000300800 */
[----:B------:R-:W-:Y:S01]  /*53960*/  VIADD R0, R22, 0x86 ;  /* 0x0000008616007836 */ /* 0x000fe20000000000 */
[----:B------:R-:W-:-:S04]  /*53970*/  ISETP.LT.AND P1, PT, R154, UR4, !P6 ;  /* 0x000000049a007c0c */ /* 0x000fc8000f721270 */
[----:B------:R-:W-:Y:S02]  /*53980*/  ISETP.GE.AND P4, PT, R0, UR5, PT ;  /* 0x0000000500007c0c */ /* 0x000fe4000bf86270 */
[----:B------:R-:W-:Y:S01]  /*53990*/  ISETP.LT.AND P6, PT, R153, UR4, !P6 ;  /* 0x0000000499007c0c */ /* 0x000fe2000f7c1270 */
[----:B------:R-:W-:Y:S01]  /*539a0*/  IMAD.WIDE R10, R155, 0x4, R6 ;  /* 0x000000049b0a7825 */ /* 0x000fe200078e0206 */
[----:B------:R-:W-:Y:S01]  /*539b0*/  ISETP.LT.AND P3, PT, R23, UR4, !P4 ;  /* 0x0000000417007c0c */ /* 0x000fe2000e761270 */
[----:B------:R-:W-:Y:S01]  /*539c0*/  ULDC UR5, c[0x0][0x22c] ;  /* 0x00008b0000057ab9 */ /* 0x000fe20000000800 */
[----:B------:R-:W-:Y:S01]  /*539d0*/  ISETP.LT.AND P2, PT, R152, UR4, !P4 ;  /* 0x0000000498007c0c */ /* 0x000fe2000e741270 */
[----:B------:R-:W-:Y:S02]  /*539e0*/  IMAD.WIDE R12, R155, 0x4, R8 ;  /* 0x000000049b0c7825 */ /* 0x000fe400078e0208 */
[----:B------:R-:W4:Y:S02]  /*539f0*/  LDL.LU R155, [R1+0x11fc] ;  /* 0x0011fc00019b7983 */ /* 0x000f240000300800 */
[----:B------:R-:W-:-:S02]  /*53a00*/  IMAD.WIDE R14, R140, 0x4, R2 ;  /* 0x000000048c0e7825 */ /* 0x000fc400078e0202 */
[----:B---3--:R1:W-:Y:S04]  /*53a10*/  @P1 STG.E desc[UR8][R10.64], R149 ;  /* 0x000000950a001986 */ /* 0x0083e8000c101908 */
[----:B-1----:R-:W3:Y:S01]  /*53a20*/  LDL.LU R149, [R1+0x50c] ;  /* 0x00050c0001957983 */ /* 0x002ee20000300800 */
[----:B------:R-:W-:-:S03]  /*53a30*/  IMAD.WIDE R10, R140, 0x4, R4 ;  /* 0x000000048c0a7825 */ /* 0x000fc600078e0204 */
[----:B--2---:R1:W-:Y:S04]  /*53a40*/  @P6 STG.E desc[UR8][R12.64], R150 ;  /* 0x000000960c006986 */ /* 0x0043e8000c101908 */
[----:B-1----:R-:W2:Y:S04]  /*53a50*/  LDL.LU R150, [R1+0x30c] ;  /* 0x00030c0001967983 */ /* 0x002ea80000300800 */
[----:B----4-:R1:W-:Y:S04]  /*53a60*/  @P3 STG.E desc[UR8][R14.64], R148 ;  /* 0x000000940e003986 */ /* 0x0103e8000c101908 */
[----:B-1----:R-:W4:Y:S04]  /*53a70*/  LDL.LU R148, [R1+0xb00] ;  /* 0x000b000001947983 */ /* 0x002f280000300800 */
[----:B------:R1:W-:Y:S04]  /*53a80*/  @P2 STG.E desc[UR8][R10.64], R25 ;  /* 0x000000190a002986 */ /* 0x0003e8000c101908 */
[----:B-1----:R-:W4:Y:S01]  /*53a90*/  LDL.LU R25, [R1+0xf60] ;  /* 0x000f600001197983 */ /* 0x002f220000300800 */
[----:B------:R-:W-:Y:S01]  /*53aa0*/  VIADD R0, R22, 0x87 ;  /* 0x0000008716007836 */ /* 0x000fe20000000000 */
[----:B------:R-:W-:-:S02]  /*53ab0*/  ISETP.LT.AND P1, PT, R154, UR4, !P4 ;  /* 0x000000049a007c0c */ /* 0x000fc4000e721270 */
[----:B------:R-:W-:Y:S02]  /*53ac0*/  ISETP.LT.AND P4, PT, R153, UR4, !P4 ;  /* 0x0000000499007c0c */ /* 0x000fe4000e781270 */
[----:B------:R-:W-:Y:S01]  /*53ad0*/  ISETP.GE.AND P5, PT, R0, UR5, PT ;  /* 0x0000000500007c0c */ /* 0x000fe2000bfa6270 */
[C---:B------:R-:W-:Y:S01]  /*53ae0*/  IMAD.WIDE R12, R140.reuse, 0x4, R6 ;  /* 0x000000048c0c7825 */ /* 0x040fe200078e0206 */
[----:B------:R-:W-:Y:S02]  /*53af0*/  ULDC UR5, c[0x0][0x22c] ;  /* 0x00008b0000057ab9 */ /* 0x000fe40000000800 */
[----:B------:R-:W-:Y:S01]  /*53b00*/  ISETP.LT.AND P3, PT, R23, UR4, !P5 ;  /* 0x0000000417007c0c */ /* 0x000fe2000ef61270 */
[----:B------:R-:W-:Y:S01]  /*53b10*/  IMAD.WIDE R10, R140, 0x4, R8 ;  /* 0x000000048c0a7825 */ /* 0x000fe200078e0208 */
[----:B------:R-:W-:-:S03]  /*53b20*/  ISETP.LT.AND P6, PT, R152, UR4, !P5 ;  /* 0x0000000498007c0c */ /* 0x000fc6000efc1270 */
[C---:B------:R-:W-:Y:S01]  /*53b30*/  IMAD.WIDE R14, R143.reuse, 0x4, R4 ;  /* 0x000000048f0e7825 */ /* 0x040fe200078e0204 */
[----:B------:R1:W-:Y:S03]  /*53b40*/  @P1 STG.E desc[UR8][R12.64], R252 ;  /* 0x000000fc0c001986 */ /* 0x0003e6000c101908 */
[----:B-1----:R-:W-:Y:S01]  /*53b50*/  IMAD.WIDE R12, R143, 0x4, R2 ;  /* 0x000000048f0c7825 */ /* 0x002fe200078e0202 */
[----:B------:R1:W-:Y:S04]  /*53b60*/  @P4 STG.E desc[UR8][R10.64], R151 ;  /* 0x000000970a004986 */ /* 0x0003e8000c101908 */
[----:B------:R1:W-:Y:S04]  /*53b70*/  @P3 STG.E desc[UR8][R12.64], R141 ;  /* 0x0000008d0c003986 */ /* 0x0003e8000c101908 */
[----:B-1----:R-:W4:Y:S04]  /*53b80*/  LDL.LU R151, [R1+0x1200] ;  /* 0x0012000001977983 */ /* 0x002f280000300800 */
[----:B------:R-:W4:Y:S04]  /*53b90*/  LDL.LU R140, [R1+0xd00] ;  /* 0x000d0000018c7983 */ /* 0x000f280000300800 */
[----:B------:R-:W4:Y:S04]  /*53ba0*/  LDL.LU R252, [R1+0x910] ;  /* 0x0009100001fc7983 */ /* 0x000f280000300800 */
[----:B------:R1:W-:Y:S04]  /*53bb0*/  @P6 STG.E desc[UR8][R14.64], R142 ;  /* 0x0000008e0e006986 */ /* 0x0003e8000c101908 */
[----:B------:R-:W4:Y:S04]  /*53bc0*/  LDL.LU R141, [R1+0x710] ;  /* 0x00071000018d7983 */ /* 0x000f280000300800 */
[----:B-1----:R-:W4:Y:S01]  /*53bd0*/  LDL.LU R142, [R1+0x110] ;  /* 0x00011000018e7983 */ /* 0x002f220000300800 */
        /* <DEDUP_REMOVED lines=24> */
[----:B------:R-:W-:Y:S02]  /*53d60*/  ISETP.LT.AND P1, PT, R154, UR4, !P0 ;  /* 0x000000049a007c0c */ /* 0x000fe4000c721270 */
[----:B------:R-:W-:Y:S02]  /*53d70*/  ISETP.LT.AND P0, PT, R153, UR4, !P0 ;  /* 0x0000000499007c0c */ /* 0x000fe4000c701270 */
[----:B------:R-:W-:Y:S01]  /*53d80*/  ISETP.GE.AND P2, PT, R0, UR5, PT ;  /* 0x0000000500007c0c */ /* 0x000fe2000bf46270 */
[----:B------:R-:W-:Y:S01]  /*53d90*/  VIADD R0, R22, 0x8a ;  /* 0x0000008a16007836 */ /* 0x000fe20000000000 */
[----:B------:R-:W-:-:S02]  /*53da0*/  ULDC UR5, c[0x0][0x22c] ;  /* 0x00008b0000057ab9 */ /* 0x000fc40000000800 */
[----:B------:R-:W-:Y:S02]  /*53db0*/  ISETP.LT.AND P4, PT, R23, UR4, !P2 ;  /* 0x0000000417007c0c */ /* 0x000fe4000d781270 */
[----:B------:R-:W-:Y:S01]  /*53dc0*/  ISETP.LT.AND P5, PT, R152, UR4, !P2 ;  /* 0x0000000498007c0c */ /* 0x000fe2000d7a1270 */
[C---:B------:R-:W-:Y:S02]  /*53dd0*/  IMAD.WIDE R14, R151.reuse, 0x4, R4 ;  /* 0x00000004970e7825 */ /* 0x040fe400078e0204 */
[----:B------:R1:W-:Y:S04]  /*53de0*/  @P1 STG.E desc[UR8][R12.64], R140 ;  /* 0x0000008c0c001986 */ /* 0x0003e8000c101908 */
[----:B------:R1:W-:Y:S02]  /*53df0*/  @P0 STG.E desc[UR8][R10.64], R252 ;  /* 0x000000fc0a000986 */ /* 0x0003e4000c101908 */
[----:B-1----:R-:W-:-:S02]  /*53e00*/  IMAD.WIDE R12, R151, 0x4, R2 ;  /* 0x00000004970c7825 */ /* 0x002fc400078e0202 */
[----:B------:R-:W4:Y:S04]  /*53e10*/  LDL.LU R140, [R1+0xd04] ;  /* 0x000d0400018c7983 */ /* 0x000f280000300800 */
[----:B------:R-:W4:Y:S04]  /*53e20*/  LDL.LU R252, [R1+0x914] ;  /* 0x0009140001fc7983 */ /* 0x000f280000300800 */
[----:B------:R1:W-:Y:S04]  /*53e30*/  @P4 STG.E desc[UR8][R12.64], R141 ;  /* 0x0000008d0c004986 */ /* 0x0003e8000c101908 */
[----:B------:R1:W-:Y:S04]  /*53e40*/  @P5 STG.E desc[UR8][R14.64], R142 ;  /* 0x0000008e0e005986 */ /* 0x0003e8000c101908 */
[----:B-1----:R-:W4:Y:S04]  /*53e50*/  LDL.LU R141, [R1+0x714] ;  /* 0x00071400018d7983 */ /* 0x002f280000300800 */
[----:B------:R-:W4:Y:S01]  /*53e60*/  LDL.LU R142, [R1+0x114] ;  /* 0x00011400018e7983 */ /* 0x000f220000300800 */
[----:B------:R-:W-:-:S02]  /*53e70*/  ISETP.LT.AND P1, PT, R154, UR4, !P2 ;  /* 0x000000049a007c0c */ /* 0x000fc4000d721270 */
        /* <DEDUP_REMOVED lines=25> */
[----:B------:R-:W-:Y:S01]  /*54010*/  IMAD.WIDE R14, R155, 0x4, R4 ;  /* 0x000000049b0e7825 */ /* 0x000fe200078e0204 */
[----:B------:R-:W-:-:S02]  /*54020*/  ULDC UR5, c[0x0][0x22c] ;  /* 0x00008b0000057ab9 */ /* 0x000fc40000000800 */
[----:B------:R-:W-:Y:S02]  /*54030*/  ISETP.LT.AND P2, PT, R23, UR4, !P6 ;  /* 0x0000000417007c0c */ /* 0x000fe4000f741270 */
[----:B------:R-:W-:-:S03]  /*54040*/  ISETP.LT.AND P0, PT, R152, UR4, !P6 ;  /* 0x0000000498007c0c */ /* 0x000fc6000f701270 */
[----:B------:R1:W-:Y:S04]  /*54050*/  @P1 STG.E desc[UR8][R12.64], R140 ;  /* 0x0000008c0c001986 */ /* 0x0003e8000c101908 */
[----:B------:R1:W-:Y:S02]  /*54060*/  @P3 STG.E desc[UR8][R10.64], R252 ;  /* 0x000000fc0a003986 */ /* 0x0003e4000c101908 */
[C---:B-1----:R-:W-:Y:S02]  /*54070*/  IMAD.WIDE R12, R155.reuse, 0x4, R2 ;  /* 0x000000049b0c7825 */ /* 0x042fe400078e0202 */
[----:B------:R-:W4:Y:S02]  /*54080*/  LDL.LU R252, [R1+0xd08] ;  /* 0x000d080001fc7983 */ /* 0x000f240000300800 */
[----:B------:R-:W-:-:S02]  /*54090*/  IMAD.WIDE R10, R155, 0x4, R6 ;  /* 0x000000049b0a7825 */ /* 0x000fc400078e0206 */
        /* <DEDUP_REMOVED lines=37> */
[----:B------:R-:W4:Y:S04]  /*542f0*/  LDL.LU R252, [R1+0xd0c] ;  /* 0x000d0c0001fc7983 */ /* 0x000f280000300800 */
[----:B------:R-:W-:Y:S04]  /*54300*/  @P4 STG.E desc[UR8][R10.64], R141 ;  /* 0x0000008d0a004986 */ /* 0x000fe8000c101908 */
[----:B------:R-:W-:Y:S04]  /*54310*/  @P3 STG.E desc[UR8][R12.64], R142 ;  /* 0x0000008e0c003986 */ /* 0x000fe8000c101908 */
        /* <DEDUP_REMOVED lines=42> */
[----:B------:R-:W4:Y:S01]  /*545c0*/  LDL.LU R141, [R1+0x720] ;  /* 0x00072000018d7983 */ /* 0x000f220000300800 */
[----:B------:R-:W-:-:S03]  /*545d0*/  VIADD R0, R22, 0x90 ;  /* 0x0000009016007836 */ /* 0x000fc60000000000 */
[----:B-1----:R-:W4:Y:S01]  /*545e0*/  LDL.LU R142, [R1+0x520] ;  /* 0x00052000018e7983 */ /* 0x002f220000300800 */
[----:B------:R-:W-:Y:S02]  /*545f0*/  ISETP.LT.AND P1, PT, R154, UR4, !P2 ;  /* 0x000000049a007c0c */ /* 0x000fe4000d721270 */
[----:B------:R-:W-:Y:S02]  /*54600*/  ISETP.GE.AND P3, PT, R0, UR5, PT ;  /* 0x0000000500007c0c */ /* 0x000fe4000bf66270 */
[----:B------:R-:W-:Y:S01]  /*54610*/  ISETP.LT.AND P2, PT, R153, UR4, !P2 ;  /* 0x0000000499007c0c */ /* 0x000fe2000d741270 */
[----:B------:R-:W-:Y:S01]  /*54620*/  IMAD.WIDE R10, R151, 0x4, R6 ;  /* 0x00000004970a7825 */ /* 0x000fe200078e0206 */
[----:B------:R-:W-:Y:S01]  /*54630*/  ISETP.LT.AND P0, PT, R23, UR4, !P3 ;  /* 0x0000000417007c0c */ /* 0x000fe2000df01270 */
[----:B------:R-:W-:Y:S01]  /*54640*/  ULDC UR5, c[0x0][0x22c] ;  /* 0x00008b0000057ab9 */ /* 0x000fe20000000800 */
[----:B------:R-:W-:Y:S01]  /*54650*/  ISETP.LT.AND P5, PT, R152, UR4, !P3 ;  /* 0x0000000498007c0c */ /* 0x000fe2000dfa1270 */
[----:B------:R-:W-:-:S02]  /*54660*/  IMAD.WIDE R12, R151, 0x4, R8 ;  /* 0x00000004970c7825 */ /* 0x000fc400078e0208 */
        /* <DEDUP_REMOVED lines=21> */
[----:B------:R-:W-:Y:S02]  /*547c0*/  ISETP.LT.AND P0, PT, R152, UR4, !P6 ;  /* 0x0000000498007c0c */ /* 0x000fe4000f701270 */
[----:B------:R-:W-:Y:S01]  /*547d0*/  ISETP.GE.AND P4, PT, R0, UR5, PT ;  /* 0x0000000500007c0c */ /* 0x000fe2000bf86270 */
[C---:B------:R-:W-:Y:S01]  /*547e0*/  IMAD.WIDE R14, R155.reuse, 0x4, R4 ;  /* 0x000000049b0e7825 */ /* 0x040fe200078e0204 */
[----:B------:R-:W-:Y:S01]  /*547f0*/  ULDC UR5, c[0x0][0x22c] ;  /* 0x00008b0000057ab9 */ /* 0x000fe20000000800 */
        /* <DEDUP_REMOVED lines=10> */
[----:B------:R-:W-:Y:S02]  /*548a0*/  ISETP.LT.AND P6, PT, R153, UR4, !P6 ;  /* 0x0000000499007c0c */ /* 0x000fe4000f7c1270 */
[----:B------:R-:W-:Y:S02]  /*548b0*/  ISETP.LT.AND P3, PT, R23, UR4, !P4 ;  /* 0x0000000417007c0c */ /* 0x000fe4000e761270 */
[----:B------:R-:W-:Y:S01]  /*548c0*/  ISETP.LT.AND P2, PT, R152, UR4, !P4 ;  /* 0x0000000498007c0c */ /* 0x000fe2000e741270 */
[----:B------:R-:W-:-:S04]  /*548d0*/  IMAD.WIDE R10, R155, 0x4, R6 ;  /* 0x000000049b0a7825 */ /* 0x000fc800078e0206 */
[----:B------:R-:W-:Y:S02]  /*548e0*/  IMAD.WIDE R12, R155, 0x4, R8 ;  /* 0x000000049b0c7825 */ /* 0x000fe400078e0208 */
        /* <DEDUP_REMOVED lines=21> */
[----:B------:R-:W-:Y:S01]  /*54a40*/  ISETP.LT.AND P6, PT, R152, UR4, !P5 ;  /* 0x0000000498007c0c */ /* 0x000fe2000efc1270 */
[----:B------:R-:W-:-:S05]  /*54a50*/  VIADD R0, R22, 0x94 ;  /* 0x0000009416007836 */ /* 0x000fca0000000000 */
[----:B------:R-:W-:Y:S01]  /*54a60*/  ISETP.GE.AND P0, PT, R0, UR5, PT ;  /* 0x0000000500007c0c */ /* 0x000fe2000bf06270 */
[----:B------:R1:W-:Y:S01]  /*54a70*/  @P1 STG.E desc[UR8][R12.64], R140 ;  /* 0x0000008c0c001986 */ /* 0x0003e2000c101908 */
[----:B------:R-:W-:Y:S01]  /*54a80*/  VIADD R0, R22, 0x95 ;  /* 0x0000009516007836 */ /* 0x000fe20000000000 */
[----:B------:R-:W-:Y:S02]  /*54a90*/  ULDC UR5, c[0x0][0x22c] ;  /* 0x00008b0000057ab9 */ /* 0x000fe40000000800 */
        /* <DEDUP_REMOVED lines=10> */
[----:B------:R-:W-:Y:S02]  /*54b40*/  ISETP.LT.AND P1, PT, R154, UR4, !P5 ;  /* 0x000000049a007c0c */ /* 0x000fe4000ef21270 */
[----:B------:R-:W-:Y:S02]  /*54b50*/  ISETP.LT.AND P5, PT, R153, UR4, !P5 ;  /* 0x0000000499007c0c */ /* 0x000fe4000efa1270 */
[----:B------:R-:W-:Y:S01]  /*54b60*/  ISETP.LT.AND P4, PT, R23, UR4, !P0 ;  /* 0x0000000417007c0c */ /* 0x000fe2000c781270 */
[C---:B------:R-:W-:Y:S01]  /*54b70*/  IMAD.WIDE R14, R155.reuse, 0x4, R2 ;  /* 0x000000049b0e7825 */ /* 0x040fe200078e0202 */
[----:B------:R-:W-:Y:S01]  /*54b80*/  ISETP.LT.AND P6, PT, R152, UR4, !P0 ;  /* 0x0000000498007c0c */ /* 0x000fe2000c7c1270 */
[----:B------:R-:W4:Y:S06]  /*54b90*/  LDL.LU R140, [R1+0x1234] ;  /* 0x00123400018c7983 */ /* 0x000f2c0000300800 */
[----:B---3--:R1:W-:Y:S02]  /*54ba0*/  @P1 STG.E desc[UR8][R10.64], R149 ;  /* 0x000000950a001986 */ /* 0x0083e4000c101908 */
[----:B-1----:R-:W-:-:S02]  /*54bb0*/  IMAD.WIDE R10, R155, 0x4, R4 ;  /* 0x000000049b0a7825 */ /* 0x002fc400078e0204 */
        /* <DEDUP_REMOVED lines=16> */
[----:B------:R-:W-:Y:S01]  /*54cc0*/  ISETP.LT.AND P5, PT, R152, UR4, !P2 ;  /* 0x0000000498007c0c */ /* 0x000fe2000d7a1270 */
[----:B------:R-:W-:-:S05]  /*54cd0*/  VIADD R0, R22, 0x96 ;  /* 0x0000009616007836 */ /* 0x000fca0000000000 */
[----:B------:R-:W-:Y:S01]  /*54ce0*/  ISETP.GE.AND P3, PT, R0, UR5, PT ;  /* 0x0000000500007c0c */ /* 0x000fe2000bf66270 */
[----:B------:R1:W-:Y:S01]  /*54cf0*/  @P1 STG.E desc[UR8][R12.64], R252 ;  /* 0x000000fc0c001986 */ /* 0x0003e2000c101908 */
[----:B------:R-:W-:Y:S01]  /*54d00*/  VIADD R0, R22, 0x97 ;  /* 0x0000009716007836 */ /* 0x000fe20000000000 */
[----:B------:R-:W-:Y:S01]  /*54d10*/  ULDC UR5, c[0x0][0x22c] ;  /* 0x00008b0000057ab9 */ /* 0x000fe20000000800 */
[----:B-1----:R-:W-:Y:S01]  /*54d20*/  IMAD.WIDE R12, R151, 0x4, R2 ;  /* 0x00000004970c7825 */ /* 0x002fe200078e0202 */
[----:B------:R-:W4:Y:S04]  /*54d30*/  LDL.LU R252, [R1+0xf7c] ;  /* 0x000f7c0001fc7983 */ /* 0x000f280000300800 */
[----:B------:R-:W-:Y:S04]  /*54d40*/  @P0 STG.E desc[UR8][R10.64], R141 ;  /* 0x0000008d0a000986 */ /* 0x000fe8000c101908 */
[----:B------:R-:W-:Y:S04]  /*54d50*/  @P4 STG.E desc[UR8][R12.64], R142 ;  /* 0x0000008e0c004986 */ /* 0x000fe8000c101908 */
[----:B------:R1:W-:Y:S04]  /*54d60*/  @P5 STG.E desc[UR8][R14.64], R143 ;  /* 0x0000008f0e005986 */ /* 0x0003e8000c101908 */
[----:B-1----:R-:W4:Y:S04]  /*54d70*/  LDL.LU R143, [R1+0xb1c] ;  /* 0x000b1c00018f7983 */ /* 0x002f280000300800 */
[----:B------:R-:W4:Y:S04]  /*54d80*/  LDL.LU R141, [R1+0x72c] ;  /* 0x00072c00018d7983 */ /* 0x000f280000300800 */
        /* <DEDUP_REMOVED lines=26> */
[----:B------:R-:W-:-:S04]  /*54f30*/  IMAD.WIDE R14, R155, 0x4, R4 ;  /* 0x000000049b0e7825 */ /* 0x000fc800078e0204 */
[----:B------:R-:W-:-:S05]  /*54f40*/  VIADD R0, R22, 0x98 ;  /* 0x0000009816007836 */ /* 0x000fca0000000000 */
[----:B------:R-:W-:Y:S01]  /*54f50*/  ISETP.GE.AND P4, PT, R0, UR5, PT ;  /* 0x0000000500007c0c */ /* 0x000fe2000bf86270 */
[----:B------:R1:W-:Y:S01]  /*54f60*/  @P1 STG.E desc[UR8][R12.64], R252 ;  /* 0x000000fc0c001986 */ /* 0x0003e2000c101908 */
[----:B------:R-:W-:Y:S01]  /*54f70*/  VIADD R0, R22, 0x99 ;  /* 0x0000009916007836 */ /* 0x000fe20000000000 */
[----:B------:R-:W-:Y:S01]  /*54f80*/  ULDC UR5, c[0x0][0x22c] ;  /* 0x00008b0000057ab9 */ /* 0x000fe20000000800 */
        /* <DEDUP_REMOVED lines=168> */
[----:B------:R-:W-:-:S03]  /*55a10*/  ISETP.LT.AND P1, PT, R154, UR4, !P5 ;  /* 0x000000049a007c0c */ /* 0x000fc6000ef21270 */
[----:B-1----:R-:W4:Y:S01]  /*55a20*/  LDL.LU R142, [R1+0x540] ;  /* 0x00054000018e7983 */ /* 0x002f220000300800 */
        /* <DEDUP_REMOVED lines=83> */
[----:B------:R-:W-:Y:S02]  /*55f60*/  ISETP.LT.AND P3, PT, R23, UR4, !P4 ;  /* 0x0000000417007c0c */ /* 0x000fe4000e761270 */
[----:B------:R-:W-:Y:S01]  /*55f70*/  ISETP.LT.AND P2, PT, R152, UR4, !P4 ;  /* 0x0000000498007c0c */ /* 0x000fe2000e741270 */
[C---:B------:R-:W-:Y:S01]  /*55f80*/  IMAD.WIDE R14, R151.reuse, 0x4, R2 ;  /* 0x00000004970e7825 */ /* 0x040fe200078e0202 */
[----:B------:R-:W4:Y:S05]  /*55f90*/  LDL.LU R140, [R1+0x1278] ;  /* 0x00127800018c7983 */ /* 0x000f2a0000300800 */
        /* <DEDUP_REMOVED lines=28> */
[----:B------:R1:W-:Y:S01]  /*56160*/  @P6 STG.E desc[UR8][R14.64], R155 ;  /* 0x0000009b0e006986 */ /* 0x0003e2000c101908 */
[----:B------:R-:W-:-:S03]  /*56170*/  ISETP.LT.AND P1, PT, R154, UR4, !P5 ;  /* 0x000000049a007c0c */ /* 0x000fc6000ef21270 */
[----:B-1----:R-:W4:Y:S04]  /*56180*/  LDL.LU R155, [R1+0x93c] ;  /* 0x00093c00019b7983 */ /* 0x002f280000300800 */
[----:B------:R-:W4:Y:S04]  /*56190*/  LDL.LU R141, [R1+0x74c] ;  /* 0x00074c00018d7983 */ /* 0x000f280000300800 */
[----:B------:R-:W4:Y:S01]  /*561a0*/  LDL.LU R142, [R1+0x54c] ;  /* 0x00054c00018e7983 */ /* 0x000f220000300800 */
[----:B------:R-:W-:Y:S02]  /*561b0*/  ISETP.LT.AND P5, PT, R153, UR4, !P5 ;  /* 0x0000000499007c0c */ /* 0x000fe4000efa1270 */
[----:B------:R-:W-:-:S02]  /*561c0*/  ISETP.LT.AND P4, PT, R23, UR4, !P0 ;  /* 0x0000000417007c0c */ /* 0x000fc4000c781270 */
        /* <DEDUP_REMOVED lines=26> */
[----:B------:R-:W-:Y:S01]  /*56370*/  ISETP.LT.AND P1, PT, R154, UR4, !P2 ;  /* 0x000000049a007c0c */ /* 0x000fe2000d721270 */
        /* <DEDUP_REMOVED lines=46> */
[----:B------:R1:W-:Y:S01]  /*56660*/  @P0 STG.E desc[UR8][R14.64], R142 ;  /* 0x0000008e0e000986 */ /* 0x0003e2000c101908 */
[----:B------:R-:W-:-:S03]  /*56670*/  ISETP.LT.AND P1, PT, R154, UR4, !P6 ;  /* 0x000000049a007c0c */ /* 0x000fc6000f721270 */
[----:B-1----:R-:W4:Y:S04]  /*56680*/  LDL.LU R141, [R1+0x754] ;  /* 0x00075400018d7983 */ /* 0x002f280000300800 */
[----:B------:R-:W4:Y:S01]  /*56690*/  LDL.LU R142, [R1+0x554] ;  /* 0x00055400018e7983 */ /* 0x000f220000300800 */
        /* <DEDUP_REMOVED lines=37> */
[----:B------:R1:W-:Y:S01]  /*568f0*/  @P6 STG.E desc[UR8][R14.64], R142 ;  /* 0x0000008e0e006986 */ /* 0x0003e2000c101908 */
[----:B------:R-:W-:-:S03]  /*56900*/  ISETP.LT.AND P1, PT, R154, UR4, !P5 ;  /* 0x000000049a007c0c */ /* 0x000fc6000ef21270 */
[----:B-1----:R-:W4:Y:S01]  /*56910*/  LDL.LU R141, [R1+0x948] ;  /* 0x00094800018d7983 */ /* 0x002f220000300800 */
[----:B------:R-:W-:-:S03]  /*56920*/  IMAD.WIDE R12, R143, 0x4, R8 ;  /* 0x000000048f0c7825 */ /* 0x000fc600078e0208 */
[----:B------:R-:W4:Y:S04]  /*56930*/  LDL.LU R142, [R1+0x758] ;  /* 0x00075800018e7983 */ /* 0x000f280000300800 */
[----:B------:R-:W4:Y:S01]  /*56940*/  LDL.LU R143, [R1+0x558] ;  /* 0x00055800018f7983 */ /* 0x000f220000300800 */
[----:B------:R-:W-:Y:S02]  /*56950*/  ISETP.LT.AND P5, PT, R153, UR4, !P5 ;  /* 0x0000000499007c0c */ /* 0x000fe4000efa1270 */
[----:B------:R-:W-:Y:S01]  /*56960*/  ISETP.LT.AND P4, PT, R23, UR4, !P0 ;  /* 0x0000000417007c0c */ /* 0x000fe2000c781270 */
[C---:B------:R-:W-:Y:S01]  /*56970*/  IMAD.WIDE R14, R155.reuse, 0x4, R2 ;  /* 0x000000049b0e7825 */ /* 0x040fe200078e0202 */
[----:B------:R-:W-:Y:S01]  /*56980*/  ISETP.LT.AND P6, PT, R152, UR4, !P0 ;  /* 0x0000000498007c0c */ /* 0x000fe2000c7c1270 */
[----:B------:R-:W4:Y:S04]  /*56990*/  LDL.LU R140, [R1+0x1298] ;  /* 0x00129800018c7983 */ /* 0x000f280000300800 */
        /* <DEDUP_REMOVED lines=31> */
[----:B------:R-:W4:Y:S01]  /*56b90*/  LDL.LU R141, [R1+0x75c] ;  /* 0x00075c00018d7983 */ /* 0x000f220000300800 */
[----:B------:R-:W-:-:S03]  /*56ba0*/  ISETP.LT.AND P2, PT, R153, UR4, !P2 ;  /* 0x0000000499007c0c */ /* 0x000fc6000d741270 */
[----:B------:R-:W4:Y:S01]  /*56bb0*/  LDL.LU R142, [R1+0x55c] ;  /* 0x00055c00018e7983 */ /* 0x000f220000300800 */
        /* <DEDUP_REMOVED lines=38> */
[----:B------:R-:W-:-:S02]  /*56e20*/  ISETP.LT.AND P6, PT, R153, UR4, !P6 ;  /* 0x0000000499007c0c */ /* 0x000fc4000f7c1270 */
[----:B------:R-:W-:Y:S01]  /*56e30*/  ISETP.LT.AND P3, PT, R23, UR4, !P4 ;  /* 0x0000000417007c0c */ /* 0x000fe2000e761270 */
[----:B-1----:R-:W4:Y:S01]  /*56e40*/  LDL.LU R142, [R1+0x560] ;  /* 0x00056000018e7983 */ /* 0x002f220000300800 */
[----:B------:R-:W-:Y:S01]  /*56e50*/  ISETP.LT.AND P2, PT, R152, UR4, !P4 ;  /* 0x0000000498007c0c */ /* 0x000fe2000e741270 */
[----:B------:R-:W-:-:S04]  /*56e60*/  IMAD.WIDE R10, R155, 0x4, R6 ;  /* 0x000000049b0a7825 */ /* 0x000fc800078e0206 */
[----:B------:R-:W-:Y:S01]  /*56e70*/  IMAD.WIDE R12, R155, 0x4, R8 ;  /* 0x000000049b0c7825 */ /* 0x000fe200078e0208 */
[----:B---3--:R1:W-:Y:S03]  /*56e80*/  @P1 STG.E desc[UR8][R10.64], R149 ;  /* 0x000000950a001986 */ /* 0x0083e6000c101908 */
[C---:B------:R-:W-:Y:S01]  /*56e90*/  IMAD.WIDE R14, R151.reuse, 0x4, R2 ;  /* 0x00000004970e7825 */ /* 0x040fe200078e0202 */
[----:B--2---:R2:W-:Y:S03]  /*56ea0*/  @P6 STG.E desc[UR8][R12.64], R150 ;  /* 0x000000960c006986 */ /* 0x0045e6000c101908 */
[C---:B-1----:R-:W-:Y:S01]  /*56eb0*/  IMAD.WIDE R10, R151.reuse, 0x4, R4 ;  /* 0x00000004970a7825 */ /* 0x042fe200078e0204 */
[----:B------:R-:W3:Y:S04]  /*56ec0*/  LDL.LU R149, [R1+0x12a8] ;  /* 0x0012a80001957983 */ /* 0x000ee80000300800 */
[----:B------:R-:W3:Y:S01]  /*56ed0*/  LDL.LU R155, [R1+0x360] ;  /* 0x00036000019b7983 */ /* 0x000ee20000300800 */
[----:B--2---:R-:W-:-:S03]  /*56ee0*/  IMAD.WIDE R12, R151, 0x4, R6 ;  /* 0x00000004970c7825 */ /* 0x004fc600078e0206 */
[----:B------:R-:W2:Y:S04]  /*56ef0*/  LDL.LU R150, [R1+0x160] ;  /* 0x0001600001967983 */ /* 0x000ea80000300800 */
        /* <DEDUP_REMOVED lines=20> */
[----:B------:R-:W4:Y:S01]  /*57040*/  LDL.LU R252, [R1+0x954] ;  /* 0x0009540001fc7983 */ /* 0x000f220000300800 */
[----:B------:R-:W-:-:S03]  /*57050*/  ISETP.LT.AND P1, PT, R154, UR4, !P5 ;  /* 0x000000049a007c0c */ /* 0x000fc6000ef21270 */
[----:B------:R1:W-:Y:S04]  /*57060*/  @P3 STG.E desc[UR8][R12.64], R141 ;  /* 0x0000008d0c003986 */ /* 0x0003e8000c101908 */
[----:B------:R1:W-:Y:S01]  /*57070*/  @P6 STG.E desc[UR8][R14.64], R142 ;  /* 0x0000008e0e006986 */ /* 0x0003e2000c101908 */
[----:B------:R-:W-:-:S03]  /*57080*/  ISETP.LT.AND P5, PT, R153, UR4, !P5 ;  /* 0x0000000499007c0c */ /* 0x000fc6000efa1270 */
[----:B-1----:R-:W4:Y:S04]  /*57090*/  LDL.LU R141, [R1+0x764] ;  /* 0x00076400018d7983 */ /* 0x002f280000300800 */
[----:B------:R-:W4:Y:S01]  /*570a0*/  LDL.LU R142, [R1+0x564] ;  /* 0x00056400018e7983 */ /* 0x000f220000300800 */
[----:B------:R-:W-:Y:S02]  /*570b0*/  ISETP.LT.AND P4, PT, R23, UR4, !P0 ;  /* 0x0000000417007c0c */ /* 0x000fe4000c781270 */
[----:B------:R-:W-:Y:S01]  /*570c0*/  ISETP.LT.AND P6, PT, R152, UR4, !P0 ;  /* 0x0000000498007c0c */ /* 0x000fe2000c7c1270 */
[----:B------:R-:W-:-:S04]  /*570d0*/  IMAD.WIDE R10, R143, 0x4, R6 ;  /* 0x000000048f0a7825 */ /* 0x000fc800078e0206 */
[----:B------:R-:W-:Y:S01]  /*570e0*/  IMAD.WIDE R12, R143, 0x4, R8 ;  /* 0x000000048f0c7825 */ /* 0x000fe200078e0208 */
[----:B---3--:R1:W-:Y:S03]  /*570f0*/  @P1 STG.E desc[UR8][R10.64], R155 ;  /* 0x0000009b0a001986 */ /* 0x0083e6000c101908 */
[C---:B------:R-:W-:Y:S01]  /*57100*/  IMAD.WIDE R14, R149.reuse, 0x4, R2 ;  /* 0x00000004950e7825 */ /* 0x040fe200078e0202 */
[----:B------:R-:W3:Y:S04]  /*57110*/  LDL.LU R143, [R1+0x12b0] ;  /* 0x0012b000018f7983 */ /* 0x000ee80000300800 */
[----:B--2---:R2:W-:Y:S01]  /*57120*/  @P5 STG.E desc[UR8][R12.64], R150 ;  /* 0x000000960c005986 */ /* 0x0045e2000c101908 */
[----:B-1----:R-:W-:-:S03]  /*57130*/  IMAD.WIDE R10, R149, 0x4, R4 ;  /* 0x00000004950a7825 */ /* 0x002fc600078e0204 */
[----:B------:R-:W3:Y:S04]  /*57140*/  LDL.LU R155, [R1+0x364] ;  /* 0x00036400019b7983 */ /* 0x000ee80000300800 */
[----:B----4-:R1:W-:Y:S04]  /*57150*/  @P4 STG.E desc[UR8][R14.64], R148 ;  /* 0x000000940e004986 */ /* 0x0103e8000c101908 */
[----:B--2---:R-:W2:Y:S01]  /*57160*/  LDL.LU R150, [R1+0x164] ;  /* 0x0001640001967983 */ /* 0x004ea20000300800 */
[----:B------:R-:W-:-:S03]  /*57170*/  IMAD.WIDE R12, R149, 0x4, R6 ;  /* 0x00000004950c7825 */ /* 0x000fc600078e0206 */
[----:B-1----:R-:W4:Y:S04]  /*57180*/  LDL.LU R148, [R1+0xb58] ;  /* 0x000b580001947983 */ /* 0x002f280000300800 */
[----:B------:R1:W-:Y:S02]  /*57190*/  @P6 STG.E desc[UR8][R10.64], R25 ;  /* 0x000000190a006986 */ /* 0x0003e4000c101908 */
[----:B-1----:R-:W-:Y:S02]  /*571a0*/  IMAD.WIDE R10, R149, 0x4, R8 ;  /* 0x00000004950a7825 */ /* 0x002fe400078e0208 */
[----:B------:R-:W4:Y:S04]  /*571b0*/  LDL.LU R149, [R1+0x12b4] ;  /* 0x0012b40001957983 */ /* 0x000f280000300800 */
[----:B------:R-:W4:Y:S01]  /*571c0*/  LDL.LU R25, [R1+0xfc8] ;  /* 0x000fc80001197983 */ /* 0x000f220000300800 */
[----:B------:R-:W-:Y:S01]  /*571d0*/  VIADD R0, R22, 0xb3 ;  /* 0x000000b316007836 */ /* 0x000fe20000000000 */
[----:B------:R-:W-:-:S02]  /*571e0*/  ISETP.LT.AND P1, PT, R154, UR4, !P0 ;  /* 0x000000049a007c0c */ /* 0x000fc4000c721270 */
[----:B------:R-:W-:Y:S02]  /*571f0*/  ISETP.LT.AND P0, PT, R153, UR4, !P0 ;  /* 0x0000000499007c0c */ /* 0x000fe4000c701270 */
[----:B------:R-:W-:Y:S01]  /*57200*/  ISETP.GE.AND P2, PT, R0, UR5, PT ;  /* 0x0000000500007c0c */ /* 0x000fe2000bf46270 */
[----:B------:R-:W-:Y:S01]  /*57210*/  IMAD.WIDE R14, R151, 0x4, R4 ;  /* 0x00000004970e7825 */ /* 0x000fe200078e0204 */
[----:B------:R-:W-:Y:S02]  /*57220*/  ULDC UR5, c[0x0][0x22c] ;  /* 0x00008b0000057ab9 */ /* 0x000fe40000000800 */
        /* <DEDUP_REMOVED lines=13> */
[----:B------:R-:W-:Y:S02]  /*57300*/  ISETP.LT.AND P1, PT, R154, UR4, !P2 ;  /* 0x000000049a007c0c */ /* 0x000fe4000d721270 */
[----:B------:R-:W-:Y:S01]  /*57310*/  ISETP.LT.AND P2, PT, R153, UR4, !P2 ;  /* 0x0000000499007c0c */ /* 0x000fe2000d741270 */
[----:B-1----:R-:W4:Y:S01]  /*57320*/  LDL.LU R141, [R1+0x958] ;  /* 0x00095800018d7983 */ /* 0x002f220000300800 */
[----:B------:R-:W-:-:S03]  /*57330*/  IMAD.WIDE R12, R151, 0x4, R8 ;  /* 0x00000004970c7825 */ /* 0x000fc600078e0208 */
[----:B------:R-:W4:Y:S04]  /*57340*/  LDL.LU R142, [R1+0x768] ;  /* 0x00076800018e7983 */ /* 0x000f280000300800 */
[----:B------:R-:W4:Y:S01]  /*57350*/  LDL.LU R151, [R1+0x568] ;  /* 0x0005680001977983 */ /* 0x000f220000300800 */
[----:B------:R-:W-:Y:S02]  /*57360*/  ISETP.LT.AND P0, PT, R23, UR4, !P3 ;  /* 0x0000000417007c0c */ /* 0x000fe4000df01270 */
[----:B------:R-:W-:Y:S01]  /*57370*/  ISETP.LT.AND P5, PT, R152, UR4, !P3 ;  /* 0x0000000498007c0c */ /* 0x000fe2000dfa1270 */
[C---:B---3--:R-:W-:Y:S01]  /*57380*/  IMAD.WIDE R14, R143.reuse, 0x4, R2 ;  /* 0x000000048f0e7825 */ /* 0x048fe200078e0202 */
[----:B------:R-:W3:Y:S04]  /*57390*/  LDL.LU R140, [R1+0x12b8] ;  /* 0x0012b800018c7983 */ /* 0x000ee80000300800 */
[----:B------:R1:W-:Y:S04]  /*573a0*/  @P1 STG.E desc[UR8][R10.64], R155 ;  /* 0x0000009b0a001986 */ /* 0x0003e8000c101908 */
[----:B--2---:R2:W-:Y:S04]  /*573b0*/  @P2 STG.E desc[UR8][R12.64], R150 ;  /* 0x000000960c002986 */ /* 0x0045e8000c101908 */
[----:B-1----:R-:W3:Y:S01]  /*573c0*/  LDL.LU R155, [R1+0x368] ;  /* 0x00036800019b7983 */ /* 0x002ee20000300800 */
[----:B------:R-:W-:-:S03]  /*573d0*/  IMAD.WIDE R10, R143, 0x4, R4 ;  /* 0x000000048f0a7825 */ /* 0x000fc600078e0204 */
        /* <DEDUP_REMOVED lines=18> */
[----:B------:R-:W-:Y:S01]  /*57500*/  ISETP.LT.AND P1, PT, R154, UR4, !P6 ;  /* 0x000000049a007c0c */ /* 0x000fe2000f721270 */
[----:B------:R-:W-:Y:S01]  /*57510*/  VIADD R0, R22, 0xb7 ;  /* 0x000000b716007836 */ /* 0x000fe20000000000 */
[----:B------:R-:W-:Y:S01]  /*57520*/  ULDC UR5, c[0x0][0x22c] ;  /* 0x00008b0000057ab9 */ /* 0x000fe20000000800 */
[----:B-1----:R-:W-:Y:S01]  /*57530*/  IMAD.WIDE R12, R149, 0x4, R2 ;  /* 0x00000004950c7825 */ /* 0x002fe200078e0202 */
[----:B------:R-:W4:Y:S04]  /*57540*/  LDL.LU R252, [R1+0xd5c] ;  /* 0x000d5c0001fc7983 */ /* 0x000f280000300800 */
[----:B------:R-:W-:Y:S04]  /*57550*/  @P3 STG.E desc[UR8][R10.64], R141 ;  /* 0x0000008d0a003986 */ /* 0x000fe8000c101908 */
[----:B------:R-:W-:Y:S04]  /*57560*/  @P2 STG.E desc[UR8][R12.64], R142 ;  /* 0x0000008e0c002986 */ /* 0x000fe8000c101908 */
[----:B------:R1:W-:Y:S01]  /*57570*/  @P0 STG.E desc[UR8][R14.64], R151 ;  /* 0x000000970e000986 */ /* 0x0003e2000c101908 */
[----:B------:R-:W-:-:S02]  /*57580*/  ISETP.LT.AND P6, PT, R153, UR4, !P6 ;  /* 0x0000000499007c0c */ /* 0x000fc4000f7c1270 */
[----:B------:R-:W-:Y:S01]  /*57590*/  ISETP.LT.AND P3, PT, R23, UR4, !P4 ;  /* 0x0000000417007c0c */ /* 0x000fe2000e761270 */
[----:B-1----:R-:W4:Y:S01]  /*575a0*/  LDL.LU R151, [R1+0x95c] ;  /* 0x00095c0001977983 */ /* 0x002f220000300800 */
[----:B------:R-:W-:-:S03]  /*575b0*/  IMAD.WIDE R10, R149, 0x4, R6 ;  /* 0x00000004950a7825 */ /* 0x000fc600078e0206 */
[----:B------:R-:W4:Y:S01]  /*575c0*/  LDL.LU R141, [R1+0x76c] ;  /* 0x00076c00018d7983 */ /* 0x000f220000300800 */
[----:B------:R-:W-:-:S03]  /*575d0*/  ISETP.LT.AND P2, PT, R152, UR4, !P4 ;  /* 0x0000000498007c0c */ /* 0x000fc6000e741270 */
[----:B------:R-:W4:Y:S01]  /*575e0*/  LDL.LU R142, [R1+0x56c] ;  /* 0x00056c00018e7983 */ /* 0x000f220000300800 */
[----:B------:R-:W-:-:S04]  /*575f0*/  IMAD.WIDE R12, R149, 0x4, R8 ;  /* 0x00000004950c7825 */ /* 0x000fc800078e0208 */
[C---:B---3--:R-:W-:Y:S01]  /*57600*/  IMAD.WIDE R14, R140.reuse, 0x4, R2 ;  /* 0x000000048c0e7825 */ /* 0x048fe200078e0202 */
[----:B------:R1:W-:Y:S04]  /*57610*/  @P1 STG.E desc[UR8][R10.64], R155 ;  /* 0x0000009b0a001986 */ /* 0x0003e8000c101908 */
[----:B--2---:R-:W-:Y:S04]  /*57620*/  @P6 STG.E desc[UR8][R12.64], R150 ;  /* 0x000000960c006986 */ /* 0x004fe8000c101908 */
[----:B------:R-:W2:Y:S04]  /*57630*/  LDL.LU R149, [R1+0x12c0] ;  /* 0x0012c00001957983 */ /* 0x000ea80000300800 */
[----:B----4-:R3:W-:Y:S01]  /*57640*/  @P3 STG.E desc[UR8][R14.64], R148 ;  /* 0x000000940e003986 */ /* 0x0107e2000c101908 */
[----:B-1----:R-:W-:-:S03]  /*57650*/  IMAD.WIDE R10, R140, 0x4, R4 ;  /* 0x000000048c0a7825 */ /* 0x002fc600078e0204 */
[----:B---3--:R-:W3:Y:S04]  /*57660*/  LDL.LU R148, [R1+0x36c] ;  /* 0x00036c0001947983 */ /* 0x008ee80000300800 */
[----:B------:R-:W4:Y:S04]  /*57670*/  LDL.LU R155, [R1+0x16c] ;  /* 0x00016c00019b7983 */ /* 0x000f280000300800 */
[----:B------:R-:W4:Y:S04]  /*57680*/  LDL.LU R150, [R1+0xb60] ;  /* 0x000b600001967983 */ /* 0x000f280000300800 */
        /* <DEDUP_REMOVED lines=10> */
[----:B------:R-:W-:Y:S02]  /*57730*/  VIADD R0, R22, 0xb8 ;  /* 0x000000b816007836 */ /* 0x000fe40000000000 */
[----:B------:R-:W-:-:S03]  /*57740*/  IMAD.WIDE R14, R143, 0x4, R4 ;  /* 0x000000048f0e7825 */ /* 0x000fc600078e0204 */
[----:B------:R-:W-:Y:S01]  /*57750*/  ISETP.GE.AND P0, PT, R0, UR5, PT ;  /* 0x0000000500007c0c */ /* 0x000fe2000bf06270 */
[----:B------:R1:W-:Y:S01]  /*57760*/  @P1 STG.E desc[UR8][R12.64], R252 ;  /* 0x000000fc0c001986 */ /* 0x0003e2000c101908 */
[----:B------:R-:W-:Y:S01]  /*57770*/  ISETP.LT.AND P1, PT, R154, UR4, !P5 ;  /* 0x000000049a007c0c */ /* 0x000fe2000ef21270 */
[----:B------:R-:W-:Y:S01]  /*57780*/  VIADD R0, R22, 0xb9 ;  /* 0x000000b916007836 */ /* 0x000fe20000000000 */
[----:B------:R-:W-:Y:S01]  /*57790*/  ISETP.LT.AND P5, PT, R153, UR4, !P5 ;  /* 0x0000000499007c0c */ /* 0x000fe2000efa1270 */
[----:B------:R-:W-:Y:S01]  /*577a0*/  ULDC UR5, c[0x0][0x22c] ;  /* 0x00008b0000057ab9 */ /* 0x000fe20000000800 */
[----:B-1----:R-:W-:Y:S01]  /*577b0*/  IMAD.WIDE R12, R143, 0x4, R2 ;  /* 0x000000048f0c7825 */ /* 0x002fe200078e0202 */
[----:B------:R1:W-:Y:S01]  /*577c0*/  @P4 STG.E desc[UR8][R10.64], R151 ;  /* 0x000000970a004986 */ /* 0x0003e2000c101908 */
[----:B------:R-:W-:-:S03]  /*577d0*/  ISETP.LT.AND P4, PT, R23, UR4, !P0 ;  /* 0x0000000417007c0c */ /* 0x000fc6000c781270 */
[----:B------:R2:W-:Y:S04]  /*577e0*/  @P3 STG.E desc[UR8][R12.64], R141 ;  /* 0x0000008d0c003986 */ /* 0x0005e8000c101908 */
[----:B-1----:R-:W4:Y:S04]  /*577f0*/  LDL.LU R151, [R1+0x12c4] ;  /* 0x0012c40001977983 */ /* 0x002f280000300800 */
[----:B------:R-:W4:Y:S04]  /*57800*/  LDL.LU R140, [R1+0xd60] ;  /* 0x000d6000018c7983 */ /* 0x000f280000300800 */
[----:B------:R-:W4:Y:S04]  /*57810*/  LDL.LU R252, [R1+0x960] ;  /* 0x0009600001fc7983 */ /* 0x000f280000300800 */
[----:B------:R1:W-:Y:S01]  /*57820*/  @P6 STG.E desc[UR8][R14.64], R142 ;  /* 0x0000008e0e006986 */ /* 0x0003e2000c101908 */
[----:B------:R-:W-:-:S03]  /*57830*/  ISETP.LT.AND P6, PT, R152, UR4, !P0 ;  /* 0x0000000498007c0c */ /* 0x000fc6000c7c1270 */
[----:B--2---:R-:W2:Y:S01]  /*57840*/  LDL.LU R141, [R1+0x770] ;  /* 0x00077000018d7983 */ /* 0x004ea20000300800 */
[----:B------:R-:W-:-:S03]  /*57850*/  IMAD.WIDE R10, R143, 0x4, R6 ;  /* 0x000000048f0a7825 */ /* 0x000fc600078e0206 */
[----:B-1----:R-:W2:Y:S01]  /*57860*/  LDL.LU R142, [R1+0x570] ;  /* 0x00057000018e7983 */ /* 0x002ea20000300800 */
[----:B------:R-:W-:-:S03]  /*57870*/  IMAD.WIDE R12, R143, 0x4, R8 ;  /* 0x000000048f0c7825 */ /* 0x000fc600078e0208 */
[----:B---3--:R1:W-:Y:S01]  /*57880*/  @P1 STG.E desc[UR8][R10.64], R148 ;  /* 0x000000940a001986 */ /* 0x0083e2000c101908 */
[----:B------:R-:W-:-:S03]  /*57890*/  IMAD.WIDE R14, R149, 0x4, R2 ;  /* 0x00000004950e7825 */ /* 0x000fc600078e0202 */
[----:B----4-:R3:W-:Y:S04]  /*578a0*/  @P5 STG.E desc[UR8][R12.64], R155 ;  /* 0x0000009b0c005986 */ /* 0x0107e8000c101908 */
[----:B------:R4:W-:Y:S01]  /*578b0*/  @P4 STG.E desc[UR8][R14.64], R150 ;  /* 0x000000960e004986 */ /* 0x0009e2000c101908 */
[----:B-1----:R-:W-:-:S03]  /*578c0*/  IMAD.WIDE R10, R149, 0x4, R4 ;  /* 0x00000004950a7825 */ /* 0x002fc600078e0204 */
[----:B------:R-:W2:Y:S04]  /*578d0*/  LDL.LU R148, [R1+0x12c8] ;  /* 0x0012c80001947983 */ /* 0x000ea80000300800 */
[----:B------:R-:W2:Y:S01]  /*578e0*/  LDL.LU R143, [R1+0x370] ;  /* 0x00037000018f7983 */ /* 0x000ea20000300800 */
[----:B---3--:R-:W-:-:S03]  /*578f0*/  IMAD.WIDE R12, R149, 0x4, R6 ;  /* 0x00000004950c7825 */ /* 0x008fc600078e0206 */
[----:B------:R-:W3:Y:S04]  /*57900*/  LDL.LU R155, [R1+0x170] ;  /* 0x00017000019b7983 */ /* 0x000ee80000300800 */
[----:B----4-:R-:W4:Y:S04]  /*57910*/  LDL.LU R150, [R1+0xb64] ;  /* 0x000b640001967983 */ /* 0x010f280000300800 */
        /* <DEDUP_REMOVED lines=15> */
[----:B------:R1:W-:Y:S01]  /*57a10*/  @P0 STG.E desc[UR8][R10.64], R252 ;  /* 0x000000fc0a000986 */ /* 0x0003e2000c101908 */
[----:B------:R-:W-:Y:S01]  /*57a20*/  ISETP.LT.AND P1, PT, R154, UR4, !P2 ;  /* 0x000000049a007c0c */ /* 0x000fe2000d721270 */
[----:B-1----:R-:W-:-:S02]  /*57a30*/  IMAD.WIDE R12, R151, 0x4, R2 ;  /* 0x00000004970c7825 */ /* 0x002fc400078e0202 */
[----:B------:R-:W4:Y:S04]  /*57a40*/  LDL.LU R140, [R1+0xd64] ;  /* 0x000d6400018c7983 */ /* 0x000f280000300800 */
[----:B------:R-:W4:Y:S01]  /*57a50*/  LDL.LU R252, [R1+0x964] ;  /* 0x0009640001fc7983 */ /* 0x000f220000300800 */
[----:B------:R-:W-:-:S03]  /*57a60*/  ISETP.LT.AND P2, PT, R153, UR4, !P2 ;  /* 0x0000000499007c0c */ /* 0x000fc6000d741270 */
[----:B--2---:R1:W-:Y:S01]  /*57a70*/  @P4 STG.E desc[UR8][R12.64], R141 ;  /* 0x0000008d0c004986 */ /* 0x0043e2000c101908 */
[----:B------:R-:W-:-:S03]  /*57a80*/  ISETP.LT.AND P0, PT, R23, UR4, !P3 ;  /* 0x0000000417007c0c */ /* 0x000fc6000df01270 */
[----:B------:R2:W-:Y:S01]  /*57a90*/  @P5 STG.E desc[UR8][R14.64], R142 ;  /* 0x0000008e0e005986 */ /* 0x0005e2000c101908 */
[----:B------:R-:W-:-:S03]  /*57aa0*/  ISETP.LT.AND P5, PT, R152, UR4, !P3 ;  /* 0x0000000498007c0c */ /* 0x000fc6000dfa1270 */
[----:B-1----:R-:W4:Y:S04]  /*57ab0*/  LDL.LU R141, [R1+0x774] ;  /* 0x00077400018d7983 */ /* 0x002f280000300800 */
[----:B--2---:R-:W2:Y:S01]  /*57ac0*/  LDL.LU R142, [R1+0x574] ;  /* 0x00057400018e7983 */ /* 0x004ea20000300800 */
[----:B------:R-:W-:-:S04]  /*57ad0*/  IMAD.WIDE R10, R151, 0x4, R6 ;  /* 0x00000004970a7825 */ /* 0x000fc800078e0206 */
[----:B------:R-:W-:Y:S01]  /*57ae0*/  IMAD.WIDE R12, R151, 0x4, R8 ;  /* 0x00000004970c7825 */ /* 0x000fe200078e0208 */
[----:B------:R1:W-:Y:S03]  /*57af0*/  @P1 STG.E desc[UR8][R10.64], R143 ;  /* 0x0000008f0a001986 */ /* 0x0003e6000c101908 */
[C---:B------:R-:W-:Y:S01]  /*57b00*/  IMAD.WIDE R14, R148.reuse, 0x4, R2 ;  /* 0x00000004940e7825 */ /* 0x040fe200078e0202 */
[----:B------:R-:W2:Y:S04]  /*57b10*/  LDL.LU R151, [R1+0x12d0] ;  /* 0x0012d00001977983 */ /* 0x000ea80000300800 */
[----:B---3--:R3:W-:Y:S01]  /*57b20*/  @P2 STG.E desc[UR8][R12.64], R155 ;  /* 0x0000009b0c002986 */ /* 0x0087e2000c101908 */
[----:B-1----:R-:W-:-:S03]  /*57b30*/  IMAD.WIDE R10, R148, 0x4, R4 ;  /* 0x00000004940a7825 */ /* 0x002fc600078e0204 */
[----:B------:R-:W2:Y:S04]  /*57b40*/  LDL.LU R143, [R1+0x374] ;  /* 0x00037400018f7983 */ /* 0x000ea80000300800 */
[----:B----4-:R1:W-:Y:S04]  /*57b50*/  @P0 STG.E desc[UR8][R14.64], R150 ;  /* 0x000000960e000986 */ /* 0x0103e8000c101908 */
[----:B---3--:R-:W3:Y:S01]  /*57b60*/  LDL.LU R155, [R1+0x174] ;  /* 0x00017400019b7983 */ /* 0x008ee20000300800 */
        /* <DEDUP_REMOVED lines=10> */
[----:B------:R-:W-:Y:S01]  /*57c10*/  VIADD R0, R22, 0xbc ;  /* 0x000000bc16007836 */ /* 0x000fe20000000000 */
[----:B------:R-:W-:Y:S02]  /*57c20*/  ULDC UR5, c[0x0][0x22c] ;  /* 0x00008b0000057ab9 */ /* 0x000fe40000000800 */
[----:B------:R-:W-:Y:S02]  /*57c30*/  ISETP.LT.AND P2, PT, R23, UR4, !P6 ;  /* 0x0000000417007c0c */ /* 0x000fe4000f741270 */
[----:B------:R-:W-:Y:S01]  /*57c40*/  ISETP.LT.AND P0, PT, R152, UR4, !P6 ;  /* 0x0000000498007c0c */ /* 0x000fe2000f701270 */
[C---:B------:R-:W-:Y:S01]  /*57c50*/  IMAD.WIDE R14, R149.reuse, 0x4, R4 ;  /* 0x00000004950e7825 */ /* 0x040fe200078e0204 */
[----:B------:R-:W-:Y:S01]  /*57c60*/  ISETP.GE.AND P4, PT, R0, UR5, PT ;  /* 0x0000000500007c0c */ /* 0x000fe2000bf86270 */
[----:B------:R-:W-:Y:S01]  /*57c70*/  ULDC UR5, c[0x0][0x22c] ;  /* 0x00008b0000057ab9 */ /* 0x000fe20000000800 */
[----:B------:R1:W-:Y:S04]  /*57c80*/  @P1 STG.E desc[UR8][R12.64], R140 ;  /* 0x0000008c0c001986 */ /* 0x0003e8000c101908 */
[----:B------:R1:W-:Y:S01]  /*57c90*/  @P3 STG.E desc[UR8][R10.64], R252 ;  /* 0x000000fc0a003986 */ /* 0x0003e2000c101908 */
[----:B------:R-:W-:Y:S01]  /*57ca0*/  ISETP.LT.AND P1, PT, R154, UR4, !P6 ;  /* 0x000000049a007c0c */ /* 0x000fe2000f721270 */
[----:B-1----:R-:W-:-:S02]  /*57cb0*/  IMAD.WIDE R12, R149, 0x4, R2 ;  /* 0x00000004950c7825 */ /* 0x002fc400078e0202 */
[----:B------:R-:W4:Y:S02]  /*57cc0*/  LDL.LU R252, [R1+0xd68] ;  /* 0x000d680001fc7983 */ /* 0x000f240000300800 */
[----:B------:R-:W-:Y:S02]  /*57cd0*/  IMAD.WIDE R10, R149, 0x4, R6 ;  /* 0x00000004950a7825 */ /* 0x000fe400078e0206 */
[----:B------:R1:W-:Y:S01]  /*57ce0*/  @P2 STG.E desc[UR8][R12.64], R141 ;  /* 0x0000008d0c002986 */ /* 0x0003e2000c101908 */
[----:B------:R-:W-:-:S03]  /*57cf0*/  ISETP.LT.AND P6, PT, R153, UR4, !P6 ;  /* 0x0000000499007c0c */ /* 0x000fc6000f7c1270 */
[----:B--2---:R2:W-:Y:S01]  /*57d00*/  @P0 STG.E desc[UR8][R14.64], R142 ;  /* 0x0000008e0e000986 */ /* 0x0045e2000c101908 */
[----:B------:R-:W-:-:S03]  /*57d10*/  ISETP.LT.AND P3, PT, R23, UR4, !P4 ;  /* 0x0000000417007c0c */ /* 0x000fc6000e761270 */
[----:B-1----:R-:W4:Y:S01]  /*57d20*/  LDL.LU R141, [R1+0x968] ;  /* 0x00096800018d7983 */ /* 0x002f220000300800 */
[----:B------:R-:W-:-:S03]  /*57d30*/  IMAD.WIDE R12, R149, 0x4, R8 ;  /* 0x00000004950c7825 */ /* 0x000fc600078e0208 */
[----:B--2---:R-:W2:Y:S04]  /*57d40*/  LDL.LU R142, [R1+0x778] ;  /* 0x00077800018e7983 */ /* 0x004ea80000300800 */
[----:B------:R-:W2:Y:S01]  /*57d50*/  LDL.LU R149, [R1+0x578] ;  /* 0x0005780001957983 */ /* 0x000ea20000300800 */
[----:B------:R-:W-:Y:S01]  /*57d60*/  ISETP.LT.AND P2, PT, R152, UR4, !P4 ;  /* 0x0000000498007c0c */ /* 0x000fe2000e741270 */
[C---:B------:R-:W-:Y:S02]  /*57d70*/  IMAD.WIDE R14, R151.reuse, 0x4, R2 ;  /* 0x00000004970e7825 */ /* 0x040fe400078e0202 */
[----:B------:R-:W2:Y:S04]  /*57d80*/  LDL.LU R140, [R1+0x12d8] ;  /* 0x0012d800018c7983 */ /* 0x000ea80000300800 */
[----:B------:R1:W-:Y:S04]  /*57d90*/  @P1 STG.E desc[UR8][R10.64], R143 ;  /* 0x0000008f0a001986 */ /* 0x0003e8000c101908 */
[----:B---3--:R3:W-:Y:S04]  /*57da0*/  @P6 STG.E desc[UR8][R12.64], R155 ;  /* 0x0000009b0c006986 */ /* 0x0087e8000c101908 */
[----:B----4-:R4:W-:Y:S01]  /*57db0*/  @P3 STG.E desc[UR8][R14.64], R150 ;  /* 0x000000960e003986 */ /* 0x0109e2000c101908 */
[----:B-1----:R-:W-:-:S03]  /*57dc0*/  IMAD.WIDE R10, R151, 0x4, R4 ;  /* 0x00000004970a7825 */ /* 0x002fc600078e0204 */
[----:B------:R-:W2:Y:S04]  /*57dd0*/  LDL.LU R143, [R1+0x378] ;  /* 0x00037800018f7983 */ /* 0x000ea80000300800 */
[----:B---3--:R-:W3:Y:S04]  /*57de0*/  LDL.LU R155, [R1+0x178] ;  /* 0x00017800019b7983 */ /* 0x008ee80000300800 */
[----:B----4-:R-:W4:Y:S01]  /*57df0*/  LDL.LU R150, [R1+0xb6c] ;  /* 0x000b6c0001967983 */ /* 0x010f220000300800 */
[----:B------:R-:W-:-:S03]  /*57e00*/  IMAD.WIDE R12, R151, 0x4, R6 ;  /* 0x00000004970c7825 */ /* 0x000fc600078e0206 */
[----:B------:R1:W-:Y:S02]  /*57e10*/  @P2 STG.E desc[UR8][R10.64], R25 ;  /* 0x000000190a002986 */ /* 0x0003e4000c101908 */
[----:B-1----:R-:W-:Y:S02]  /*57e20*/  IMAD.WIDE R10, R151, 0x4, R8 ;  /* 0x00000004970a7825 */ /* 0x002fe400078e0208 */
[----:B------:R-:W4:Y:S04]  /*57e30*/  LDL.LU R151, [R1+0x12dc] ;  /* 0x0012dc0001977983 */ /* 0x000f280000300800 */
[----:B------:R-:W4:Y:S01]  /*57e40*/  LDL.LU R25, [R1+0xfdc] ;  /* 0x000fdc0001197983 */ /* 0x000f220000300800 */
[----:B------:R-:W-:Y:S01]  /*57e50*/  VIADD R0, R22, 0xbd ;  /* 0x000000bd16007836 */ /* 0x000fe20000000000 */
[----:B------:R-:W-:-:S04]  /*57e60*/  ISETP.LT.AND P1, PT, R154, UR4, !P4 ;  /* 0x000000049a007c0c */ /* 0x000fc8000e721270 */
[----:B------:R-:W-:Y:S02]  /*57e70*/  ISETP.GE.AND P5, PT, R0, UR5, PT ;  /* 0x0000000500007c0c */ /* 0x000fe4000bfa6270 */
[----:B------:R-:W-:Y:S01]  /*57e80*/  ISETP.LT.AND P4, PT, R153, UR4, !P4 ;  /* 0x0000000499007c0c */ /* 0x000fe2000e781270 */
[----:B------:R-:W-:Y:S01]  /*57e90*/  VIADD R0, R22, 0xbe ;  /* 0x000000be16007836 */ /* 0x000fe20000000000 */
[----:B------:R-:W-:Y:S01]  /*57ea0*/  ISETP.LT.AND P3, PT, R23, UR4, !P5 ;  /* 0x0000000417007c0c */ /* 0x000fe2000ef61270 */
[----:B------:R-:W-:Y:S01]  /*57eb0*/  IMAD.WIDE R14, R148, 0x4, R4 ;  /* 0x00000004940e7825 */ /* 0x000fe200078e0204 */
[----:B------:R-:W-:Y:S01]  /*57ec0*/  ISETP.LT.AND P6, PT, R152, UR4, !P5 ;  /* 0x0000000498007c0c */ /* 0x000fe2000efc1270 */
[----:B------:R-:W-:Y:S02]  /*57ed0*/  ULDC UR5, c[0x0][0x22c] ;  /* 0x00008b0000057ab9 */ /* 0x000fe40000000800 */
[----:B------:R-:W-:Y:S01]  /*57ee0*/  ISETP.GE.AND P0, PT, R0, UR5, PT ;  /* 0x0000000500007c0c */ /* 0x000fe2000bf06270 */
[----:B------:R1:W-:Y:S01]  /*57ef0*/  @P1 STG.E desc[UR8][R12.64], R252 ;  /* 0x000000fc0c001986 */ /* 0x0003e2000c101908 */
[----:B------:R-:W-:Y:S01]  /*57f00*/  ISETP.LT.AND P1, PT, R154, UR4, !P5 ;  /* 0x000000049a007c0c */ /* 0x000fe2000ef21270 */
[----:B------:R-:W-:Y:S01]  /*57f10*/  VIADD R0, R22, 0xbf ;  /* 0x000000bf16007836 */ /* 0x000fe20000000000 */
[----:B------:R-:W-:Y:S01]  /*57f20*/  ISETP.LT.AND P5, PT, R153, UR4, !P5 ;  /* 0x0000000499007c0c */ /* 0x000fe2000efa1270 */
[----:B------:R-:W-:Y:S01]  /*57f30*/  ULDC UR5, c[0x0][0x22c] ;  /* 0x00008b0000057ab9 */ /* 0x000fe20000000800 */
[----:B-1----:R-:W-:Y:S01]  /*57f40*/  IMAD.WIDE R12, R148, 0x4, R2 ;  /* 0x00000004940c7825 */ /* 0x002fe200078e0202 */
[----:B------:R-:W4:Y:S04]  /*57f50*/  LDL.LU R252, [R1+0xd6c] ;  /* 0x000d6c0001fc7983 */ /* 0x000f280000300800 */
[----:B------:R1:W-:Y:S01]  /*57f60*/  @P4 STG.E desc[UR8][R10.64], R141 ;  /* 0x0000008d0a004986 */ /* 0x0003e2000c101908 */
[----:B------:R-:W-:-:S03]  /*57f70*/  ISETP.LT.AND P4, PT, R23, UR4, !P0 ;  /* 0x0000000417007c0c */ /* 0x000fc6000c781270 */
[----:B--2---:R-:W-:Y:S04]  /*57f80*/  @P3 STG.E desc[UR8][R12.64], R142 ;  /* 0x0000008e0c003986 */ /* 0x004fe8000c101908 */
[----:B------:R2:W-:Y:S01]  /*57f90*/  @P6 STG.E desc[UR8][R14.64], R149 ;  /* 0x000000950e006986 */ /* 0x0005e2000c101908 */
[----:B------:R-:W-:Y:S01]  /*57fa0*/  ISETP.LT.AND P6, PT, R152, UR4, !P0 ;  /* 0x0000000498007c0c */ /* 0x000fe2000c7c1270 */
[C---:B-1----:R-:W-:Y:S02]  /*57fb0*/  IMAD.WIDE R10, R148.reuse, 0x4, R6 ;  /* 0x00000004940a7825 */ /* 0x042fe400078e0206 */
[----:B--2---:R-:W2:Y:S02]  /*57fc0*/  LDL.LU R149, [R1+0x96c] ;  /* 0x00096c0001957983 */ /* 0x004ea40000300800 */
[----:B------:R-:W-:-:S02]  /*57fd0*/  IMAD.WIDE R12, R148, 0x4, R8 ;  /* 0x00000004940c7825 */ /* 0x000fc400078e0208 */
[----:B------:R-:W2:Y:S02]  /*57fe0*/  LDL.LU R141, [R1+0x77c] ;  /* 0x00077c00018d7983 */ /* 0x000ea40000300800 */
[C---:B------:R-:W-:Y:S02]  /*57ff0*/  IMAD.WIDE R14, R140.reuse, 0x4, R2 ;  /* 0x000000048c0e7825 */ /* 0x040fe400078e0202 */
[----:B------:R-:W2:Y:S04]  /*58000*/  LDL.LU R142, [R1+0x57c] ;  /* 0x00057c00018e7983 */ /* 0x000ea80000300800 */
[----:B------:R1:W-:Y:S04]  /*58010*/  @P1 STG.E desc[UR8][R10.64], R143 ;  /* 0x0000008f0a001986 */ /* 0x0003e8000c101908 */
[----:B---3--:R-:W-:Y:S04]  /*58020*/  @P5 STG.E desc[UR8][R12.64], R155 ;  /* 0x0000009b0c005986 */ /* 0x008fe8000c101908 */
[----:B------:R-:W3:Y:S04]  /*58030*/  LDL.LU R148, [R1+0x12e0] ;  /* 0x0012e00001947983 */ /* 0x000ee80000300800 */
[----:B----4-:R4:W-:Y:S01]  /*58040*/  @P4 STG.E desc[UR8][R14.64], R150 ;  /* 0x000000960e004986 */ /* 0x0109e2000c101908 */
[----:B-1----:R-:W-:-:S03]  /*58050*/  IMAD.WIDE R10, R140, 0x4, R4 ;  /* 0x000000048c0a7825 */ /* 0x002fc600078e0204 */
[----:B----4-:R-:W4:Y:S04]  /*58060*/  LDL.LU R150, [R1+0x37c] ;  /* 0x00037c0001967983 */ /* 0x010f280000300800 */
        /* <DEDUP_REMOVED lines=21> */
[----:B--2---:R1:W-:Y:S01]  /*581c0*/  @P0 STG.E desc[UR8][R10.64], R149 ;  /* 0x000000950a000986 */ /* 0x0043e2000c101908 */
[----:B------:R-:W-:-:S03]  /*581d0*/  ISETP.LT.AND P0, PT, R23, UR4, !P3 ;  /* 0x0000000417007c0c */ /* 0x000fc6000df01270 */
[----:B------:R2:W-:Y:S04]  /*581e0*/  @P4 STG.E desc[UR8][R12.64], R141 ;  /* 0x0000008d0c004986 */ /* 0x0005e8000c101908 */
[----:B-1----:R-:W4:Y:S04]  /*581f0*/  LDL.LU R149, [R1+0x12e4] ;  /* 0x0012e40001957983 */ /* 0x002f280000300800 */
[----:B------:R-:W4:Y:S01]  /*58200*/  LDL.LU R140, [R1+0xd70] ;  /* 0x000d7000018c7983 */ /* 0x000f220000300800 */
[----:B------:R-:W-:-:S03]  /*58210*/  IMAD.WIDE R10, R151, 0x4, R6 ;  /* 0x00000004970a7825 */ /* 0x000fc600078e0206 */
[----:B------:R3:W-:Y:S01]  /*58220*/  @P5 STG.E desc[UR8][R14.64], R142 ;  /* 0x0000008e0e005986 */ /* 0x0007e2000c101908 */
[----:B------:R-:W-:-:S03]  /*58230*/  ISETP.LT.AND P5, PT, R152, UR4, !P3 ;  /* 0x0000000498007c0c */ /* 0x000fc6000dfa1270 */
[----:B------:R-:W4:Y:S01]  /*58240*/  LDL.LU R252, [R1+0x970] ;  /* 0x0009700001fc7983 */ /* 0x000f220000300800 */
[----:B--2---:R-:W-:-:S03]  /*58250*/  IMAD.WIDE R12, R151, 0x4, R8 ;  /* 0x00000004970c7825 */ /* 0x004fc600078e0208 */
[----:B------:R-:W2:Y:S04]  /*58260*/  LDL.LU R141, [R1+0x780] ;  /* 0x00078000018d7983 */ /* 0x000ea80000300800 */
[----:B------:R-:W2:Y:S01]  /*58270*/  LDL.LU R151, [R1+0x380] ;  /* 0x0003800001977983 */ /* 0x000ea20000300800 */
[----:B---3--:R-:W-:-:S03]  /*58280*/  IMAD.WIDE R14, R148, 0x4, R2 ;  /* 0x00000004940e7825 */ /* 0x008fc600078e0202 */
[----:B----4-:R1:W-:Y:S04]  /*58290*/  @P1 STG.E desc[UR8][R10.64], R150 ;  /* 0x000000960a001986 */ /* 0x0103e8000c101908 */
[----:B------:R3:W-:Y:S04]  /*582a0*/  @P2 STG.E desc[UR8][R12.64], R143 ;  /* 0x0000008f0c002986 */ /* 0x0007e8000c101908 */
        /* <DEDUP_REMOVED lines=12> */
[----:B------:R-:W-:Y:S02]  /*58370*/  ISETP.GE.AND P6, PT, R0, UR5, PT ;  /* 0x0000000500007c0c */ /* 0x000fe4000bfc6270 */
[----:B------:R-:W-:Y:S01]  /*58380*/  ISETP.LT.AND P3, PT, R153, UR4, !P3 ;  /* 0x0000000499007c0c */ /* 0x000fe2000df61270 */
[----:B------:R-:W-:Y:S01]  /*58390*/  VIADD R0, R22, 0xc2 ;  /* 0x000000c216007836 */ /* 0x000fe20000000000 */
[----:B------:R-:W-:Y:S01]  /*583a0*/  ISETP.LT.AND P2, PT, R23, UR4, !P6 ;  /* 0x0000000417007c0c */ /* 0x000fe2000f741270 */
[----:B------:R-:W-:Y:S01]  /*583b0*/  ULDC UR5, c[0x0][0x22c] ;  /* 0x00008b0000057ab9 */ /* 0x000fe20000000800 */
[----:B------:R-:W-:-:S02]  /*583c0*/  ISETP.LT.AND P0, PT, R152, UR4, !P6 ;  /* 0x0000000498007c0c */ /* 0x000fc4000f701270 */
[----:B------:R-:W-:-:S03]  /*583d0*/  ISETP.GE.AND P4, PT, R0, UR5, PT ;  /* 0x0000000500007c0c */ /* 0x000fc6000bf86270 */
[----:B------:R1:W-:Y:S01]  /*583e0*/  @P1 STG.E desc[UR8][R12.64], R140 ;  /* 0x0000008c0c001986 */ /* 0x0003e2000c101908 */
[----:B------:R-:W-:Y:S01]  /*583f0*/  ISETP.LT.AND P1, PT, R154, UR4, !P6 ;  /* 0x000000049a007c0c */ /* 0x000fe2000f721270 */
[----:B------:R-:W-:Y:S01]  /*58400*/  IMAD.WIDE R14, R149, 0x4, R4 ;  /* 0x00000004950e7825 */ /* 0x000fe200078e0204 */
[----:B------:R-:W-:Y:S01]  /*58410*/  ISETP.LT.AND P6, PT, R153, UR4, !P6 ;  /* 0x0000000499007c0c */ /* 0x000fe2000f7c1270 */
[----:B------:R-:W-:Y:S01]  /*58420*/  ULDC UR5, c[0x0][0x22c] ;  /* 0x00008b0000057ab9 */ /* 0x000fe20000000800 */
[----:B------:R2:W-:Y:S01]  /*58430*/  @P3 STG.E desc[UR8][R10.64], R252 ;  /* 0x000000fc0a003986 */ /* 0x0005e2000c101908 */
[----:B-1----:R-:W-:-:S03]  /*58440*/  IMAD.WIDE R12, R149, 0x4, R2 ;  /* 0x00000004950c7825 */ /* 0x002fc600078e0202 */
[----:B------:R-:W4:Y:S01]  /*58450*/  LDL.LU R140, [R1+0xd74] ;  /* 0x000d7400018c7983 */ /* 0x000f220000300800 */
[----:B------:R-:W-:-:S03]  /*58460*/  ISETP.LT.AND P3, PT, R23, UR4, !P4 ;  /* 0x0000000417007c0c */ /* 0x000fc6000e761270 */
[----:B--2---:R1:W-:Y:S01]  /*58470*/  @P2 STG.E desc[UR8][R12.64], R141 ;  /* 0x0000008d0c002986 */ /* 0x0043e2000c101908 */
[----:B------:R-:W-:-:S03]  /*58480*/  ISETP.LT.AND P2, PT, R152, UR4, !P4 ;  /* 0x0000000498007c0c */ /* 0x000fc6000e741270 */
[----:B------:R-:W2:Y:S01]  /*58490*/  LDL.LU R252, [R1+0x974] ;  /* 0x0009740001fc7983 */ /* 0x000ea20000300800 */
[----:B------:R-:W-:-:S03]  /*584a0*/  IMAD.WIDE R10, R149, 0x4, R6 ;  /* 0x00000004950a7825 */ /* 0x000fc600078e0206 */
[----:B------:R3:W-:Y:S04]  /*584b0*/  @P0 STG.E desc[UR8][R14.64], R151 ;  /* 0x000000970e000986 */ /* 0x0007e8000c101908 */
[----:B-1----:R-:W2:Y:S01]  /*584c0*/  LDL.LU R141, [R1+0x784] ;  /* 0x00078400018d7983 */ /* 0x002ea20000300800 */
[----:B------:R-:W-:-:S03]  /*584d0*/  IMAD.WIDE R12, R149, 0x4, R8 ;  /* 0x00000004950c7825 */ /* 0x000fc600078e0208 */
[----:B---3--:R-:W3:Y:S01]  /*584e0*/  LDL.LU R151, [R1+0x384] ;  /* 0x0003840001977983 */ /* 0x008ee20000300800 */
[----:B------:R-:W-:-:S03]  /*584f0*/  IMAD.WIDE R14, R150, 0x4, R2 ;  /* 0x00000004960e7825 */ /* 0x000fc600078e0202 */
[----:B------:R1:W-:Y:S04]  /*58500*/  @P1 STG.E desc[UR8][R10.64], R142 ;  /* 0x0000008e0a001986 */ /* 0x0003e8000c101908 */
[----:B------:R-:W3:Y:S04]  /*58510*/  LDL.LU R149, [R1+0x12f0] ;  /* 0x0012f00001957983 */ /* 0x000ee80000300800 */
[----:B------:R4:W-:Y:S01]  /*58520*/  @P6 STG.E desc[UR8][R12.64], R143 ;  /* 0x0000008f0c006986 */ /* 0x0009e2000c101908 */
[----:B-1----:R-:W-:-:S03]  /*58530*/  IMAD.WIDE R10, R150, 0x4, R4 ;  /* 0x00000004960a7825 */ /* 0x002fc600078e0204 */
[----:B------:R-:W3:Y:S04]  /*58540*/  LDL.LU R142, [R1+0x184] ;  /* 0x00018400018e7983 */ /* 0x000ee80000300800 */
[----:B----4-:R1:W-:Y:S01]  /*58550*/  @P3 STG.E desc[UR8][R14.64], R155 ;  /* 0x0000009b0e003986 */ /* 0x0103e2000c101908 */
[----:B------:R-:W-:-:S03]  /*58560*/  IMAD.WIDE R12, R150, 0x4, R6 ;  /* 0x00000004960c7825 */ /* 0x000fc600078e0206 */
[----:B------:R-:W4:Y:S04]  /*58570*/  LDL.LU R143, [R1+0x54] ;  /* 0x00005400018f7983 */ /* 0x000f280000300800 */
[----:B-1----:R-:W4:Y:S04]  /*58580*/  LDL.LU R155, [R1+0xb78] ;  /* 0x000b7800019b7983 */ /* 0x002f280000300800 */
[----:B------:R1:W-:Y:S02]  /*58590*/  @P2 STG.E desc[UR8][R10.64], R25 ;  /* 0x000000190a002986 */ /* 0x0003e4000c101908 */
[----:B-1----:R-:W-:-:S02]  /*585a0*/  IMAD.WIDE R10, R150, 0x4, R8 ;  /* 0x00000004960a7825 */ /* 0x002fc400078e0208 */
        /* <DEDUP_REMOVED lines=8> */
[----:B------:R-:W-:Y:S01]  /*58630*/  ULDC UR5, c[0x0][0x22c] ;  /* 0x00008b0000057ab9 */ /* 0x000fe20000000800 */
[----:B------:R-:W-:Y:S01]  /*58640*/  ISETP.LT.AND P6, PT, R152, UR4, !P5 ;  /* 0x0000000498007c0c */ /* 0x000fe2000efc1270 */
[----:B------:R-:W-:Y:S01]  /*58650*/  IMAD.WIDE R14, R148, 0x4, R4 ;  /* 0x00000004940e7825 */ /* 0x000fe200078e0204 */
[----:B------:R-:W-:Y:S01]  /*58660*/  ISETP.GE.AND P0, PT, R0, UR5, PT ;  /* 0x0000000500007c0c */ /* 0x000fe2000bf06270 */
[----:B------:R-:W-:Y:S01]  /*58670*/  ULDC UR5, c[0x0][0x22c] ;  /* 0x00008b0000057ab9 */ /* 0x000fe20000000800 */
[----:B------:R1:W-:Y:S01]  /*58680*/  @P1 STG.E desc[UR8][R12.64], R140 ;  /* 0x0000008c0c001986 */ /* 0x0003e2000c101908 */
[----:B------:R-:W-:-:S02]  /*58690*/  ISETP.LT.AND P1, PT, R154, UR4, !P5 ;  /* 0x000000049a007c0c */ /* 0x000fc4000ef21270 */
[----:B------:R-:W-:Y:S02]  /*586a0*/  ISETP.LT.AND P5, PT, R153, UR4, !P5 ;  /* 0x0000000499007c0c */ /* 0x000fe4000efa1270 */
[----:B--2---:R2:W-:Y:S01]  /*586b0*/  @P4 STG.E desc[UR8][R10.64], R252 ;  /* 0x000000fc0a004986 */ /* 0x0045e2000c101908 */
[----:B-1----:R-:W-:-:S03]  /*586c0*/  IMAD.WIDE R12, R148, 0x4, R2 ;  /* 0x00000004940c7825 */ /* 0x002fc600078e0202 */
[----:B------:R-:W4:Y:S04]  /*586d0*/  LDL.LU R140, [R1+0xd78] ;  /* 0x000d7800018c7983 */ /* 0x000f280000300800 */
[----:B------:R1:W-:Y:S01]  /*586e0*/  @P3 STG.E desc[UR8][R12.64], R141 ;  /* 0x0000008d0c003986 */ /* 0x0003e2000c101908 */
[----:B--2---:R-:W-:-:S03]  /*586f0*/  IMAD.WIDE R10, R148, 0x4, R6 ;  /* 0x00000004940a7825 */ /* 0x004fc600078e0206 */
[----:B------:R-:W2:Y:S01]  /*58700*/  LDL.LU R252, [R1+0x978] ;  /* 0x0009780001fc7983 */ /* 0x000ea20000300800 */
[----:B------:R-:W-:-:S03]  /*58710*/  ISETP.LT.AND P4, PT, R23, UR4, !P0 ;  /* 0x0000000417007c0c */ /* 0x000fc6000c781270 */
[----:B---3--:R3:W-:Y:S01]  /*58720*/  @P6 STG.E desc[UR8][R14.64], R151 ;  /* 0x000000970e006986 */ /* 0x0087e2000c101908 */
[----:B-1----:R-:W-:-:S03]  /*58730*/  IMAD.WIDE R12, R148, 0x4, R8 ;  /* 0x00000004940c7825 */ /* 0x002fc600078e0208 */
[----:B------:R-:W2:Y:S01]  /*58740*/  LDL.LU R141, [R1+0x788] ;  /* 0x00078800018d7983 */ /* 0x000ea20000300800 */
[----:B------:R-:W-:-:S03]  /*58750*/  ISETP.LT.AND P6, PT, R152, UR4, !P0 ;  /* 0x0000000498007c0c */ /* 0x000fc6000c7c1270 */
[----:B------:R-:W2:Y:S01]  /*58760*/  LDL.LU R148, [R1+0x388] ;  /* 0x0003880001947983 */ /* 0x000ea20000300800 */
[----:B---3--:R-:W-:-:S03]  /*58770*/  IMAD.WIDE R14, R149, 0x4, R2 ;  /* 0x00000004950e7825 */ /* 0x008fc600078e0202 */
[----:B------:R-:W3:Y:S04]  /*58780*/  LDL.LU R151, [R1+0x12f8] ;  /* 0x0012f80001977983 */ /* 0x000ee80000300800 */
[----:B------:R1:W-:Y:S04]  /*58790*/  @P1 STG.E desc[UR8][R10.64], R142 ;  /* 0x0000008e0a001986 */ /* 0x0003e8000c101908 */
[----:B----4-:R4:W-:Y:S01]  /*587a0*/  @P5 STG.E desc[UR8][R12.64], R143 ;  /* 0x0000008f0c005986 */ /* 0x0109e2000c101908 */
[----:B-1----:R-:W-:-:S03]  /*587b0*/  IMAD.WIDE R10, R149, 0x4, R4 ;  /* 0x00000004950a7825 */ /* 0x002fc600078e0204 */
[----:B------:R-:W3:Y:S04]  /*587c0*/  LDL.LU R142, [R1+0x188] ;  /* 0x00018800018e7983 */ /* 0x000ee80000300800 */
[----:B------:R1:W-:Y:S04]  /*587d0*/  @P4 STG.E desc[UR8][R14.64], R155 ;  /* 0x0000009b0e004986 */ /* 0x0003e8000c101908 */
[----:B----4-:R-:W4:Y:S01]  /*587e0*/  LDL.LU R143, [R1+0x58] ;  /* 0x00005800018f7983 */ /* 0x010f220000300800 */
[----:B------:R-:W-:-:S03]  /*587f0*/  IMAD.WIDE R12, R149, 0x4, R6 ;  /* 0x00000004950c7825 */ /* 0x000fc600078e0206 */
[----:B-1----:R-:W4:Y:S04]  /*58800*/  LDL.LU R155, [R1+0xb7c] ;  /* 0x000b7c00019b7983 */ /* 0x002f280000300800 */
        /* <DEDUP_REMOVED lines=17> */
[----:B------:R-:W-:Y:S01]  /*58920*/  ISETP.LT.AND P2, PT, R153, UR4, !P2 ;  /* 0x0000000499007c0c */ /* 0x000fe2000d741270 */
[----:B------:R-:W-:Y:S01]  /*58930*/  ULDC UR5, c[0x0][0x22c] ;  /* 0x00008b0000057ab9 */ /* 0x000fe20000000800 */
[----:B--2---:R2:W-:Y:S01]  /*58940*/  @P0 STG.E desc[UR8][R10.64], R252 ;  /* 0x000000fc0a000986 */ /* 0x0045e2000c101908 */
[----:B-1----:R-:W-:-:S03]  /*58950*/  IMAD.WIDE R12, R150, 0x4, R2 ;  /* 0x00000004960c7825 */ /* 0x002fc600078e0202 */
[----:B------:R-:W4:Y:S04]  /*58960*/  LDL.LU R140, [R1+0xd7c] ;  /* 0x000d7c00018c7983 */ /* 0x000f280000300800 */
[----:B------:R-:W-:Y:S04]  /*58970*/  @P4 STG.E desc[UR8][R12.64], R141 ;  /* 0x0000008d0c004986 */ /* 0x000fe8000c101908 */
[----:B------:R1:W-:Y:S01]  /*58980*/  @P5 STG.E desc[UR8][R14.64], R148 ;  /* 0x000000940e005986 */ /* 0x0003e2000c101908 */
[----:B------:R-:W-:Y:S02]  /*58990*/  ISETP.LT.AND P0, PT, R23, UR4, !P3 ;  /* 0x0000000417007c0c */ /* 0x000fe4000df01270 */
[----:B------:R-:W-:Y:S01]  /*589a0*/  ISETP.LT.AND P5, PT, R152, UR4, !P3 ;  /* 0x0000000498007c0c */ /* 0x000fe2000dfa1270 */
[C---:B--2---:R-:W-:Y:S01]  /*589b0*/  IMAD.WIDE R10, R150.reuse, 0x4, R6 ;  /* 0x00000004960a7825 */ /* 0x044fe200078e0206 */
[----:B-1----:R-:W2:Y:S03]  /*589c0*/  LDL.LU R148, [R1+0x97c] ;  /* 0x00097c0001947983 */ /* 0x002ea60000300800 */
[----:B------:R-:W-:Y:S01]  /*589d0*/  IMAD.WIDE R12, R150, 0x4, R8 ;  /* 0x00000004960c7825 */ /* 0x000fe200078e0208 */
[----:B------:R-:W2:Y:S03]  /*589e0*/  LDL.LU R252, [R1+0x78c] ;  /* 0x00078c0001fc7983 */ /* 0x000ea60000300800 */
[C---:B---3--:R-:W-:Y:S01]  /*589f0*/  IMAD.WIDE R14, R151.reuse, 0x4, R2 ;  /* 0x00000004970e7825 */ /* 0x048fe200078e0202 */
[----:B------:R-:W3:Y:S04]  /*58a00*/  LDL.LU R141, [R1+0x38c] ;  /* 0x00038c00018d7983 */ /* 0x000ee80000300800 */
[----:B------:R-:W3:Y:S04]  /*58a10*/  LDL.LU R150, [R1+0x1308] ;  /* 0x0013080001967983 */ /* 0x000ee80000300800 */
[----:B------:R1:W-:Y:S04]  /*58a20*/  @P1 STG.E desc[UR8][R10.64], R142 ;  /* 0x0000008e0a001986 */ /* 0x0003e8000c101908 */
[----:B----4-:R4:W-:Y:S04]  /*58a30*/  @P2 STG.E desc[UR8][R12.64], R143 ;  /* 0x0000008f0c002986 */ /* 0x0109e8000c101908 */
[----:B-1----:R-:W3:Y:S01]  /*58a40*/  LDL.LU R142, [R1+0x18c] ;  /* 0x00018c00018e7983 */ /* 0x002ee20000300800 */
[----:B------:R-:W-:-:S03]  /*58a50*/  IMAD.WIDE R10, R151, 0x4, R4 ;  /* 0x00000004970a7825 */ /* 0x000fc600078e0204 */
[----:B----4-:R-:W4:Y:S01]  /*58a60*/  LDL.LU R143, [R1+0x5c] ;  /* 0x00005c00018f7983 */ /* 0x010f220000300800 */
[----:B------:R-:W-:-:S03]  /*58a70*/  IMAD.WIDE R12, R151, 0x4, R6 ;  /* 0x00000004970c7825 */ /* 0x000fc600078e0206 */
[----:B------:R1:W-:Y:S04]  /*58a80*/  @P0 STG.E desc[UR8][R14.64], R155 ;  /* 0x0000009b0e000986 */ /* 0x0003e8000c101908 */
[----:B-1----:R-:W4:Y:S04]  /*58a90*/  LDL.LU R155, [R1+0x40] ;  /* 0x00004000019b7983 */ /* 0x002f280000300800 */
[----:B------:R1:W-:Y:S02]  /*58aa0*/  @P5 STG.E desc[UR8][R10.64], R25 ;  /* 0x000000190a005986 */ /* 0x0003e4000c101908 */
[----:B-1----:R-:W-:-:S02]  /*58ab0*/  IMAD.WIDE R10, R151, 0x4, R8 ;  /* 0x00000004970a7825 */ /* 0x002fc400078e0208 */
[----:B------:R-:W4:Y:S01]  /*58ac0*/  LDL.LU R151, [R1+0x10] ;  /* 0x0000100001977983 */ /* 0x000f220000300800 */
[----:B------:R-:W-:Y:S02]  /*58ad0*/  ISETP.LT.AND P1, PT, R154, UR4, !P3 ;  /* 0x000000049a007c0c */ /* 0x000fe4000df21270 */
[----:B------:R-:W-:Y:S02]  /*58ae0*/  ISETP.LT.AND P3, PT, R153, UR4, !P3 ;  /* 0x0000000499007c0c */ /* 0x000fe4000df61270 */
[----:B------:R-:W-:Y:S01]  /*58af0*/  ISETP.GE.AND P6, PT, R0, UR5, PT ;  /* 0x0000000500007c0c */ /* 0x000fe2000bfc6270 */
[----:B------:R-:W-:Y:S01]  /*58b00*/  VIADD R0, R22, 0xc8 ;  /* 0x000000c816007836 */ /* 0x000fe20000000000 */
[----:B------:R-:W-:Y:S02]  /*58b10*/  ULDC UR5, c[0x0][0x22c] ;  /* 0x00008b0000057ab9 */ /* 0x000fe40000000800 */
[----:B------:R-:W-:Y:S02]  /*58b20*/  ISETP.LT.AND P2, PT, R23, UR4, !P6 ;  /* 0x0000000417007c0c */ /* 0x000fe4000f741270 */
[----:B------:R-:W-:-:S02]  /*58b30*/  ISETP.LT.AND P0, PT, R152, UR4, !P6 ;  /* 0x0000000498007c0c */ /* 0x000fc4000f701270 */
[----:B------:R-:W-:Y:S01]  /*58b40*/  ISETP.GE.AND P4, PT, R0, UR5, PT ;  /* 0x0000000500007c0c */ /* 0x000fe2000bf86270 */
[----:B------:R-:W-:Y:S01]  /*58b50*/  IMAD.WIDE R14, R149, 0x4, R4 ;  /* 0x00000004950e7825 */ /* 0x000fe200078e0204 */
[----:B------:R-:W-:Y:S01]  /*58b60*/  ULDC UR5, c[0x0][0x22c] ;  /* 0x00008b0000057ab9 */ /* 0x000fe20000000800 */
[----:B------:R1:W-:Y:S01]  /*58b70*/  @P1 STG.E desc[UR8][R12.64], R140 ;  /* 0x0000008c0c001986 */ /* 0x0003e2000c101908 */
[----:B------:R-:W-:Y:S02]  /*58b80*/  ISETP.LT.AND P1, PT, R154, UR4, !P6 ;  /* 0x000000049a007c0c */ /* 0x000fe4000f721270 */
[----:B------:R-:W-:Y:S01]  /*58b90*/  ISETP.LT.AND P6, PT, R153, UR4, !P6 ;  /* 0x0000000499007c0c */ /* 0x000fe2000f7c1270 */
[----:B-1----:R-:W-:Y:S01]  /*58ba0*/  IMAD.WIDE R12, R149, 0x4, R2 ;  /* 0x00000004950c7825 */ /* 0x002fe200078e0202 */
[----:B--2---:R1:W-:Y:S01]  /*58bb0*/  @P3 STG.E desc[UR8][R10.64], R148 ;  /* 0x000000940a003986 */ /* 0x0043e2000c101908 */
[----:B------:R-:W-:-:S03]  /*58bc0*/  ISETP.LT.AND P3, PT, R23, UR4, !P4 ;  /* 0x0000000417007c0c */ /* 0x000fc6000e761270 */
[----:B------:R2:W-:Y:S01]  /*58bd0*/  @P2 STG.E desc[UR8][R12.64], R252 ;  /* 0x000000fc0c002986 */ /* 0x0005e2000c101908 */
[----:B------:R-:W-:-:S03]  /*58be0*/  ISETP.LT.AND P2, PT, R152, UR4, !P4 ;  /* 0x0000000498007c0c */ /* 0x000fc6000e741270 */
[----:B-1----:R-:W4:Y:S01]  /*58bf0*/  LDL.LU R148, [R1+0x130c] ;  /* 0x00130c0001947983 */ /* 0x002f220000300800 */
[----:B------:R-:W-:-:S04]  /*58c00*/  IMAD.WIDE R10, R149, 0x4, R6 ;  /* 0x00000004950a7825 */ /* 0x000fc800078e0206 */
[----:B--2---:R-:W-:Y:S01]  /*58c10*/  IMAD.WIDE R12, R149, 0x4, R8 ;  /* 0x00000004950c7825 */ /* 0x004fe200078e0208 */
[----:B---3--:R1:W-:Y:S04]  /*58c20*/  @P0 STG.E desc[UR8][R14.64], R141 ;  /* 0x0000008d0e000986 */ /* 0x0083e8000c101908 */
[----:B------:R-:W2:Y:S04]  /*58c30*/  LDL.LU R149, [R1+0x131c] ;  /* 0x00131c0001957983 */ /* 0x000ea80000300800 */
[----:B------:R-:W-:Y:S01]  /*58c40*/  @P1 STG.E desc[UR8][R10.64], R142 ;  /* 0x0000008e0a001986 */ /* 0x000fe2000c101908 */
[----:B-1----:R-:W-:-:S03]  /*58c50*/  IMAD.WIDE R14, R150, 0x4, R2 ;  /* 0x00000004960e7825 */ /* 0x002fc600078e0202 */
[----:B----4-:R1:W-:Y:S02]  /*58c60*/  @P6 STG.E desc[UR8][R12.64], R143 ;  /* 0x0000008f0c006986 */ /* 0x0103e4000c101908 */
[----:B-1----:R-:W-:Y:S02]  /*58c70*/  IMAD.WIDE R12, R150, 0x4, R4 ;  /* 0x00000004960c7825 */ /* 0x002fe400078e0204 */
[----:B------:R1:W-:Y:S04]  /*58c80*/  @P3 STG.E desc[UR8][R14.64], R155 ;  /* 0x0000009b0e003986 */ /* 0x0003e8000c101908 */
[----:B-1----:R-:W3:Y:S04]  /*58c90*/  LDL.LU R155, [R1+0x44] ;  /* 0x00004400019b7983 */ /* 0x002ee80000300800 */
[----:B------:R1:W-:Y:S04]  /*58ca0*/  @P2 STG.E desc[UR8][R12.64], R151 ;  /* 0x000000970c002986 */ /* 0x0003e8000c101908 */
        /* <DEDUP_REMOVED lines=9> */
[----:B------:R-:W-:Y:S02]  /*58d40*/  VIADD R0, R22, 0xca ;  /* 0x000000ca16007836 */ /* 0x000fe40000000000 */
[----:B------:R-:W-:Y:S01]  /*58d50*/  IMAD.WIDE R12, R150, 0x4, R8 ;  /* 0x00000004960c7825 */ /* 0x000fe200078e0208 */
[----:B------:R1:W-:Y:S01]  /*58d60*/  @P1 STG.E desc[UR8][R10.64], R248 ;  /* 0x000000f80a001986 */ /* 0x0003e2000c101908 */
[----:B------:R-:W-:-:S02]  /*58d70*/  ISETP.LT.AND P1, PT, R154, UR4, !P5 ;  /* 0x000000049a007c0c */ /* 0x000fc4000ef21270 */
[----:B------:R-:W-:Y:S01]  /*58d80*/  ISETP.GE.AND P0, PT, R0, UR5, PT ;  /* 0x0000000500007c0c */ /* 0x000fe2000bf06270 */
[----:B------:R-:W4:Y:S01]  /*58d90*/  LDL.LU R150, [R1+0x132c] ;  /* 0x00132c0001967983 */ /* 0x000f220000300800 */
[----:B------:R-:W-:-:S03]  /*58da0*/  ISETP.LT.AND P5, PT, R153, UR4, !P5 ;  /* 0x0000000499007c0c */ /* 0x000fc6000efa1270 */
[----:B------:R1:W-:Y:S01]  /*58db0*/  @P4 STG.E desc[UR8][R12.64], R244 ;  /* 0x000000f40c004986 */ /* 0x0003e2000c101908 */
[----:B------:R-:W-:Y:S01]  /*58dc0*/  ISETP.LT.AND P4, PT, R23, UR4, !P0 ;  /* 0x0000000417007c0c */ /* 0x000fe2000c781270 */
[----:B-1----:R-:W-:Y:S01]  /*58dd0*/  IMAD.WIDE R10, R148, 0x4, R2 ;  /* 0x00000004940a7825 */ /* 0x002fe200078e0202 */
[----:B------:R-:W-:-:S03]  /*58de0*/  ULDC UR5, c[0x0][0x22c] ;  /* 0x00008b0000057ab9 */ /* 0x000fc60000000800 */
[----:B------:R-:W-:Y:S01]  /*58df0*/  IMAD.WIDE R14, R148, 0x4, R4 ;  /* 0x00000004940e7825 */ /* 0x000fe200078e0204 */
[----:B------:R1:W-:Y:S04]  /*58e00*/  @P3 STG.E desc[UR8][R10.64], R240 ;  /* 0x000000f00a003986 */ /* 0x0003e8000c101908 */
[----:B------:R2:W-:Y:S01]  /*58e10*/  @P6 STG.E desc[UR8][R14.64], R236 ;  /* 0x000000ec0e006986 */ /* 0x0005e2000c101908 */
[----:B------:R-:W-:Y:S01]  /*58e20*/  ISETP.LT.AND P6, PT, R152, UR4, !P0 ;  /* 0x0000000498007c0c */ /* 0x000fe2000c7c1270 */
[----:B------:R-:W-:-:S04]  /*58e30*/  IMAD.WIDE R12, R148, 0x4, R8 ;  /* 0x00000004940c7825 */ /* 0x000fc800078e0208 */
[----:B-1----:R-:W-:Y:S02]  /*58e40*/  IMAD.WIDE R10, R148, 0x4, R6 ;  /* 0x00000004940a7825 */ /* 0x002fe400078e0206 */
[----:B------:R-:W4:Y:S02]  /*58e50*/  LDL.LU R148, [R1+0x1338] ;  /* 0x0013380001947983 */ /* 0x000f240000300800 */
[C---:B--2---:R-:W-:Y:S02]  /*58e60*/  IMAD.WIDE R14, R149.reuse, 0x4, R2 ;  /* 0x00000004950e7825 */ /* 0x044fe400078e0202 */
[----:B------:R1:W-:Y:S04]  /*58e70*/  @P1 STG.E desc[UR8][R10.64], R232 ;  /* 0x000000e80a001986 */ /* 0x0003e8000c101908 */
[----:B------:R-:W-:Y:S01]  /*58e80*/  @P5 STG.E desc[UR8][R12.64], R228 ;  /* 0x000000e40c005986 */ /* 0x000fe2000c101908 */
[----:B-1----:R-:W-:-:S03]  /*58e90*/  IMAD.WIDE R10, R149, 0x4, R4 ;  /* 0x00000004950a7825 */ /* 0x002fc600078e0204 */
[----:B---3--:R1:W-:Y:S04]  /*58ea0*/  @P4 STG.E desc[UR8][R14.64], R155 ;  /* 0x0000009b0e004986 */ /* 0x0083e8000c101908 */
[----:B-1----:R-:W2:Y:S04]  /*58eb0*/  LDL.LU R155, [R1+0x48] ;  /* 0x00004800019b7983 */ /* 0x002ea80000300800 */
[----:B----4-:R1:W-:Y:S04]  /*58ec0*/  @P6 STG.E desc[UR8][R10.64], R151 ;  /* 0x000000970a006986 */ /* 0x0103e8000c101908 */
[----:B-1----:R-:W3:Y:S01]  /*58ed0*/  LDL.LU R151, [R1+0x18] ;  /* 0x0000180001977983 */ /* 0x002ee20000300800 */
        /* <DEDUP_REMOVED lines=12> */
[----:B------:R-:W-:Y:S01]  /*58fa0*/  IMAD.WIDE R14, R150, 0x4, R4 ;  /* 0x00000004960e7825 */ /* 0x000fe200078e0204 */
[----:B------:R-:W-:Y:S01]  /*58fb0*/  ISETP.LT.AND P2, PT, R153, UR4, !P2 ;  /* 0x0000000499007c0c */ /* 0x000fe2000d741270 */
[----:B------:R-:W4:Y:S01]  /*58fc0*/  LDL.LU R149, [R1+0x133c] ;  /* 0x00133c0001957983 */ /* 0x000f220000300800 */
[----:B------:R-:W-:Y:S01]  /*58fd0*/  ISETP.GE.AND P3, PT, R0, UR5, PT ;  /* 0x0000000500007c0c */ /* 0x000fe2000bf66270 */
[----:B-1----:R-:W-:Y:S02]  /*58fe0*/  IMAD.WIDE R12, R150, 0x4, R2 ;  /* 0x00000004960c7825 */ /* 0x002fe400078e0202 */
[----:B------:R1:W-:Y:S01]  /*58ff0*/  @P0 STG.E desc[UR8][R10.64], R245 ;  /* 0x000000f50a000986 */ /* 0x0003e2000c101908 */
[----:B------:R-:W-:Y:S01]  /*59000*/  ISETP.LT.AND P0, PT, R23, UR4, !P3 ;  /* 0x0000000417007c0c */ /* 0x000fe2000df01270 */
[----:B------:R-:W-:Y:S02]  /*59010*/  ULDC UR5, c[0x0][0x22c] ;  /* 0x00008b0000057ab9 */ /* 0x000fe40000000800 */
[----:B------:R1:W-:Y:S04]  /*59020*/  @P4 STG.E desc[UR8][R12.64], R241 ;  /* 0x000000f10c004986 */ /* 0x0003e8000c101908 */
[----:B------:R1:W-:Y:S01]  /*59030*/  @P5 STG.E desc[UR8][R14.64], R237 ;  /* 0x000000ed0e005986 */ /* 0x0003e2000c101908 */
[----:B------:R-:W-:Y:S01]  /*59040*/  ISETP.LT.AND P5, PT, R152, UR4, !P3 ;  /* 0x0000000498007c0c */ /* 0x000fe2000dfa1270 */
[----:B-1----:R-:W-:-:S04]  /*59050*/  IMAD.WIDE R10, R150, 0x4, R6 ;  /* 0x00000004960a7825 */ /* 0x002fc800078e0206 */
[----:B------:R-:W-:Y:S01]  /*59060*/  IMAD.WIDE R12, R150, 0x4, R8 ;  /* 0x00000004960c7825 */ /* 0x000fe200078e0208 */
[----:B------:R-:W-:Y:S04]  /*59070*/  @P1 STG.E desc[UR8][R10.64], R233 ;  /* 0x000000e90a001986 */ /* 0x000fe8000c101908 */
[----:B------:R1:W-:Y:S04]  /*59080*/  @P2 STG.E desc[UR8][R12.64], R229 ;  /* 0x000000e50c002986 */ /* 0x0003e8000c101908 */
[----:B------:R-:W4:Y:S01]  /*59090*/  LDL.LU R150, [R1+0x134c] ;  /* 0x00134c0001967983 */ /* 0x000f220000300800 */
[----:B------:R-:W-:-:S04]  /*590a0*/  IMAD.WIDE R14, R148, 0x4, R2 ;  /* 0x00000004940e7825 */ /* 0x000fc800078e0202 */
[----:B-1----:R-:W-:-:S04]  /*590b0*/  IMAD.WIDE R12, R148, 0x4, R4 ;  /* 0x00000004940c7825 */ /* 0x002fc800078e0204 */
[C---:B------:R-:W-:Y:S01]  /*590c0*/  IMAD.WIDE R10, R148.reuse, 0x4, R6 ;  /* 0x00000004940a7825 */ /* 0x040fe200078e0206 */
[----:B--2---:R1:W-:Y:S04]  /*590d0*/  @P0 STG.E desc[UR8][R14.64], R155 ;  /* 0x0000009b0e000986 */ /* 0x0043e8000c101908 */
[----:B-1----:R-:W2:Y:S04]  /*590e0*/  LDL.LU R155, [R1+0x4c] ;  /* 0x00004c00019b7983 */ /* 0x002ea80000300800 */
[----:B---3--:R1:W-:Y:S04]  /*590f0*/  @P5 STG.E desc[UR8][R12.64], R151 ;  /* 0x000000970c005986 */ /* 0x0083e8000c101908 */
[----:B-1----:R-:W3:Y:S01]  /*59100*/  LDL.LU R151, [R1+0x1c] ;  /* 0x00001c0001977983 */ /* 0x002ee20000300800 */
[----:B------:R-:W-:-:S03]  /*59110*/  IMAD.WIDE R12, R148, 0x4, R8 ;  /* 0x00000004940c7825 */ /* 0x000fc600078e0208 */
[----:B------:R-:W3:Y:S01]  /*59120*/  LDL.LU R148, [R1+0x135c] ;  /* 0x00135c0001947983 */ /* 0x000ee20000300800 */
[----:B------:R-:W-:Y:S01]  /*59130*/  VIADD R0, R22, 0xcd ;  /* 0x000000cd16007836 */ /* 0x000fe20000000000 */
[----:B------:R-:W-:-:S04]  /*59140*/  ISETP.LT.AND P1, PT, R154, UR4, !P3 ;  /* 0x000000049a007c0c */ /* 0x000fc8000df21270 */
[----:B------:R-:W-:Y:S02]  /*59150*/  ISETP.GE.AND P6, PT, R0, UR5, PT ;  /* 0x0000000500007c0c */ /* 0x000fe4000bfc6270 */
[----:B------:R-:W-:Y:S01]  /*59160*/  ISETP.LT.AND P3, PT, R153, UR4, !P3 ;  /* 0x0000000499007c0c */ /* 0x000fe2000df61270 */
[----:B------:R-:W-:Y:S01]  /*59170*/  VIADD R0, R22, 0xce ;  /* 0x000000ce16007836 */ /* 0x000fe20000000000 */
[----:B------:R-:W-:Y:S01]  /*59180*/  ISETP.LT.AND P2, PT, R23, UR4, !P6 ;  /* 0x0000000417007c0c */ /* 0x000fe2000f741270 */
[----:B------:R-:W-:Y:S01]  /*59190*/  ULDC UR5, c[0x0][0x22c] ;  /* 0x00008b0000057ab9 */ /* 0x000fe20000000800 */
[----:B------:R-:W-:-:S03]  /*591a0*/  ISETP.LT.AND P0, PT, R152, UR4, !P6 ;  /* 0x0000000498007c0c */ /* 0x000fc6000f701270 */
[----:B------:R4:W-:Y:S01]  /*591b0*/  @P1 STG.E desc[UR8][R10.64], R250 ;  /* 0x000000fa0a001986 */ /* 0x0009e2000c101908 */
[----:B------:R-:W-:Y:S02]  /*591c0*/  ISETP.LT.AND P1, PT, R154, UR4, !P6 ;  /* 0x000000049a007c0c */ /* 0x000fe4000f721270 */
[----:B------:R-:W-:Y:S02]  /*591d0*/  ISETP.GE.AND P4, PT, R0, UR5, PT ;  /* 0x0000000500007c0c */ /* 0x000fe4000bf86270 */
[----:B------:R-:W-:Y:S01]  /*591e0*/  ISETP.LT.AND P6, PT, R153, UR4, !P6 ;  /* 0x0000000499007c0c */ /* 0x000fe2000f7c1270 */
[----:B------:R1:W-:Y:S01]  /*591f0*/  @P3 STG.E desc[UR8][R12.64], R246 ;  /* 0x000000f60c003986 */ /* 0x0003e2000c101908 */
[----:B------:R-:W-:Y:S01]  /*59200*/  ISETP.LT.AND P3, PT, R23, UR4, !P4 ;  /* 0x0000000417007c0c */ /* 0x000fe2000e761270 */
[----:B----4-:R-:W-:Y:S01]  /*59210*/  IMAD.WIDE R10, R149, 0x4, R2 ;  /* 0x00000004950a7825 */ /* 0x010fe200078e0202 */
[----:B------:R-:W-:-:S03]  /*59220*/  ULDC UR5, c[0x0][0x22c] ;  /* 0x00008b0000057ab9 */ /* 0x000fc60000000800 */
[C---:B------:R-:W-:Y:S01]  /*59230*/  IMAD.WIDE R14, R149.reuse, 0x4, R4 ;  /* 0x00000004950e7825 */ /* 0x040fe200078e0204 */
[----:B------:R4:W-:Y:S01]  /*59240*/  @P2 STG.E desc[UR8][R10.64], R242 ;  /* 0x000000f20a002986 */ /* 0x0009e2000c101908 */
[----:B------:R-:W-:Y:S02]  /*59250*/  ISETP.LT.AND P2, PT, R152, UR4, !P4 ;  /* 0x0000000498007c0c */ /* 0x000fe4000e741270 */
[C---:B-1----:R-:W-:Y:S01]  /*59260*/  IMAD.WIDE R12, R149.reuse, 0x4, R8 ;  /* 0x00000004950c7825 */ /* 0x042fe200078e0208 */
[----:B------:R1:W-:Y:S03]  /*59270*/  @P0 STG.E desc[UR8][R14.64], R238 ;  /* 0x000000ee0e000986 */ /* 0x0003e6000c101908 */
[----:B------:R-:W-:Y:S02]  /*59280*/  VIADD R0, R22, 0xcf ;  /* 0x000000cf16007836 */ /* 0x000fe40000000000 */
[----:B----4-:R-:W-:-:S02]  /*59290*/  IMAD.WIDE R10, R149, 0x4, R6 ;  /* 0x00000004950a7825 */ /* 0x010fc400078e0206 */
[----:B------:R-:W4:Y:S02]  /*592a0*/  LDL.LU R149, [R1+0x1368] ;  /* 0x0013680001957983 */ /* 0x000f240000300800 */
[----:B-1----:R-:W-:Y:S02]  /*592b0*/  IMAD.WIDE R14, R150, 0x4, R2 ;  /* 0x00000004960e7825 */ /* 0x002fe400078e0202 */
[----:B------:R1:W-:Y:S01]  /*592c0*/  @P1 STG.E desc[UR8][R10.64], R234 ;  /* 0x000000ea0a001986 */ /* 0x0003e2000c101908 */
[----:B------:R-:W-:Y:S02]  /*592d0*/  ISETP.LT.AND P1, PT, R154, UR4, !P4 ;  /* 0x000000049a007c0c */ /* 0x000fe4000e721270 */
[----:B------:R-:W-:Y:S01]  /*592e0*/  ISETP.GE.AND P5, PT, R0, UR5, PT ;  /* 0x0000000500007c0c */ /* 0x000fe2000bfa6270 */
[----:B------:R1:W-:Y:S01]  /*592f0*/  @P6 STG.E desc[UR8][R12.64], R230 ;  /* 0x000000e60c006986 */ /* 0x0003e2000c101908 */
[----:B------:R-:W-:Y:S01]  /*59300*/  ISETP.LT.AND P4, PT, R153, UR4, !P4 ;  /* 0x0000000499007c0c */ /* 0x000fe2000e781270 */
[----:B-1----:R-:W-:Y:S01]  /*59310*/  IMAD.WIDE R10, R150, 0x4, R4 ;  /* 0x00000004960a7825 */ /* 0x002fe200078e0204 */
[----:B------:R-:W-:-:S03]  /*59320*/  ULDC UR5, c[0x0][0x22c] ;  /* 0x00008b0000057ab9 */ /* 0x000fc60000000800 */
[----:B------:R-:W-:Y:S01]  /*59330*/  IMAD.WIDE R12, R150, 0x4, R6 ;  /* 0x00000004960c7825 */ /* 0x000fe200078e0206 */
[----:B--2---:R-:W-:Y:S01]  /*59340*/  @P3 STG.E desc[UR8][R14.64], R155 ;  /* 0x0000009b0e003986 */ /* 0x004fe2000c101908 */
[----:B------:R-:W-:-:S03]  /*59350*/  ISETP.LT.AND P3, PT, R23, UR4, !P5 ;  /* 0x0000000417007c0c */ /* 0x000fc6000ef61270 */
[----:B---3--:R1:W-:Y:S04]  /*59360*/  @P2 STG.E desc[UR8][R10.64], R151 ;  /* 0x000000970a002986 */ /* 0x0083e8000c101908 */
[----:B------:R2:W-:Y:S01]  /*59370*/  @P1 STG.E desc[UR8][R12.64], R251 ;  /* 0x000000fb0c001986 */ /* 0x0005e2000c101908 */
[----:B-1----:R-:W-:-:S03]  /*59380*/  IMAD.WIDE R10, R150, 0x4, R8 ;  /* 0x00000004960a7825 */ /* 0x002fc600078e0208 */
[----:B------:R-:W3:Y:S01]  /*59390*/  LDL.LU R150, [R1+0x136c] ;  /* 0x00136c0001967983 */ /* 0x000ee20000300800 */
[----:B--2---:R-:W-:-:S03]  /*593a0*/  IMAD.WIDE R12, R148, 0x4, R2 ;  /* 0x00000004940c7825 */ /* 0x004fc600078e0202 */
[----:B------:R1:W-:Y:S01]  /*593b0*/  @P4 STG.E desc[UR8][R10.64], R247 ;  /* 0x000000f70a004986 */ /* 0x0003e2000c101908 */
[----:B------:R-:W-:-:S03]  /*593c0*/  IMAD.WIDE R14, R148, 0x4, R4 ;  /* 0x00000004940e7825 */ /* 0x000fc600078e0204 */
[----:B------:R2:W-:Y:S01]  /*593d0*/  @P3 STG.E desc[UR8][R12.64], R243 ;  /* 0x000000f30c003986 */ /* 0x0005e2000c101908 */
[----:B-1----:R-:W-:-:S04]  /*593e0*/  IMAD.WIDE R10, R148, 0x4, R6 ;  /* 0x00000004940a7825 */ /* 0x002fc800078e0206 */
[----:B--2---:R-:W-:Y:S02]  /*593f0*/  IMAD.WIDE R12, R148, 0x4, R8 ;  /* 0x00000004940c7825 */ /* 0x004fe400078e0208 */
[----:B------:R-:W2:Y:S01]  /*59400*/  LDL.LU R148, [R1+0x137c] ;  /* 0x00137c0001947983 */ /* 0x000ea20000300800 */
[----:B------:R-:W-:Y:S01]  /*59410*/  ISETP.LT.AND P6, PT, R152, UR4, !P5 ;  /* 0x0000000498007c0c */ /* 0x000fe2000efc1270 */
[----:B------:R-:W-:Y:S01]  /*59420*/  VIADD R0, R22, 0xd0 ;  /* 0x000000d016007836 */ /* 0x000fe20000000000 */
[----:B------:R-:W-:Y:S02]  /*59430*/  ISETP.LT.AND P1, PT, R154, UR4, !P5 ;  /* 0x000000049a007c0c */ /* 0x000fe4000ef21270 */
[----:B------:R-:W-:Y:S02]  /*59440*/  ISETP.LT.AND P5, PT, R153, UR4, !P5 ;  /* 0x0000000499007c0c */ /* 0x000fe4000efa1270 */
[----:B------:R-:W-:Y:S01]  /*59450*/  ISETP.GE.AND P0, PT, R0, UR5, PT ;  /* 0x0000000500007c0c */ /* 0x000fe2000bf06270 */
[----:B------:R-:W-:Y:S01]  /*59460*/  VIADD R0, R22, 0xd1 ;  /* 0x000000d116007836 */ /* 0x000fe20000000000 */
[----:B------:R-:W-:-:S02]  /*59470*/  ULDC UR5, c[0x0][0x22c] ;  /* 0x00008b0000057ab9 */ /* 0x000fc40000000800 */
[----:B------:R-:W-:-:S03]  /*59480*/  ISETP.LT.AND P4, PT, R23, UR4, !P0 ;  /* 0x0000000417007c0c */ /* 0x000fc6000c781270 */
[----:B------:R4:W-:Y:S01]  /*59490*/  @P6 STG.E desc[UR8][R14.64], R239 ;  /* 0x000000ef0e006986 */ /* 0x0009e2000c101908 */
[----:B------:R-:W-:-:S03]  /*594a0*/  ISETP.LT.AND P6, PT, R152, UR4, !P0 ;  /* 0x0000000498007c0c */ /* 0x000fc6000c7c1270 */
[----:B------:R-:W-:Y:S01]  /*594b0*/  @P1 STG.E desc[UR8][R10.64], R235 ;  /* 0x000000eb0a001986 */ /* 0x000fe2000c101908 */
[----:B------:R-:W-:Y:S02]  /*594c0*/  ISETP.LT.AND P1, PT, R154, UR4, !P0 ;  /* 0x000000049a007c0c */ /* 0x000fe4000c721270 */
[----:B------:R-:W-:Y:S01]  /*594d0*/  ISETP.GE.AND P2, PT, R0, UR5, PT ;  /* 0x0000000500007c0c */ /* 0x000fe2000bf46270 */
[----:B------:R1:W-:Y:S01]  /*594e0*/  @P5 STG.E desc[UR8][R12.64], R231 ;  /* 0x000000e70c005986 */ /* 0x0003e2000c101908 */
[----:B----4-:R-:W-:Y:S01]  /*594f0*/  IMAD.WIDE R14, R149, 0x4, R2 ;  /* 0x00000004950e7825 */ /* 0x010fe200078e0202 */
[----:B------:R-:W-:Y:S01]  /*59500*/  ISETP.LT.AND P0, PT, R153, UR4, !P0 ;  /* 0x0000000499007c0c */ /* 0x000fe2000c701270 */
[----:B------:R-:W-:Y:S01]  /*59510*/  ULDC UR5, c[0x0][0x22c] ;  /* 0x00008b0000057ab9 */ /* 0x000fe20000000800 */
[----:B------:R-:W-:Y:S02]  /*59520*/  ISETP.LT.AND P5, PT, R152, UR4, !P2 ;  /* 0x0000000498007c0c */ /* 0x000fe4000d7a1270 */
[----:B------:R-:W-:Y:S01]  /*59530*/  @P4 STG.E desc[UR8][R14.64], R224 ;  /* 0x000000e00e004986 */ /* 0x000fe2000c101908 */
[----:B-1----:R-:W-:Y:S01]  /*59540*/  IMAD.WIDE R12, R149, 0x4, R4 ;  /* 0x00000004950c7825 */ /* 0x002fe200078e0204 */
[----:B------:R-:W-:-:S03]  /*59550*/  ISETP.LT.AND P4, PT, R23, UR4, !P2 ;  /* 0x0000000417007c0c */ /* 0x000fc6000d781270 */
[C---:B------:R-:W-:Y:S01]  /*59560*/  IMAD.WIDE R10, R149.reuse, 0x4, R6 ;  /* 0x00000004950a7825 */ /* 0x040fe200078e0206 */
[----:B------:R1:W-:Y:S03]  /*59570*/  @P6 STG.E desc[UR8][R12.64], R220 ;  /* 0x000000dc0c006986 */ /* 0x0003e6000c101908 */
[----:B------:R-:W-:Y:S01]  /*59580*/  VIADD R0, R22, 0xd2 ;  /* 0x000000d216007836 */ /* 0x000fe20000000000 */
[----:B------:R3:W-:Y:S01]  /*59590*/  @P1 STG.E desc[UR8][R10.64], R216 ;  /* 0x000000d80a001986 */ /* 0x0007e2000c101908 */
[----:B------:R-:W-:Y:S01]  /*595a0*/  ISETP.LT.AND P1, PT, R154, UR4, !P2 ;  /* 0x000000049a007c0c */ /* 0x000fe2000d721270 */
[----:B-1----:R-:W-:Y:S02]  /*595b0*/  IMAD.WIDE R12, R149, 0x4, R8 ;  /* 0x00000004950c7825 */ /* 0x002fe400078e0208 */
[----:B------:R-:W4:Y:S01]  /*595c0*/  LDL.LU R149, [R1+0x138c] ;  /* 0x00138c0001957983 */ /* 0x000f220000300800 */
[----:B------:R-:W-:-:S02]  /*595d0*/  ISETP.GE.AND P3, PT, R0, UR5, PT ;  /* 0x0000000500007c0c */ /* 0x000fc4000bf66270 */
[----:B------:R-:W-:Y:S01]  /*595e0*/  ISETP.LT.AND P2, PT, R153, UR4, !P2 ;  /* 0x0000000499007c0c */ /* 0x000fe2000d741270 */
[----:B------:R1:W-:Y:S01]  /*595f0*/  @P0 STG.E desc[UR8][R12.64], R212 ;  /* 0x000000d40c000986 */ /* 0x0003e2000c101908 */
[----:B------:R-:W-:Y:S01]  /*59600*/  ISETP.LT.AND P0, PT, R23, UR4, !P3 ;  /* 0x0000000417007c0c */ /* 0x000fe2000df01270 */
[----:B---3--:R-:W-:Y:S01]  /*59610*/  IMAD.WIDE R10, R150, 0x4, R2 ;  /* 0x00000004960a7825 */ /* 0x008fe200078e0202 */
[----:B------:R-:W-:-:S03]  /*59620*/  ULDC UR5, c[0x0][0x22c] ;  /* 0x00008b0000057ab9 */ /* 0x000fc60000000800 */
[C---:B------:R-:W-:Y:S01]  /*59630*/  IMAD.WIDE R14, R150.reuse, 0x4, R4 ;  /* 0x00000004960e7825 */ /* 0x040fe200078e0204 */
[----:B------:R3:W-:Y:S03]  /*59640*/  @P4 STG.E desc[UR8][R10.64], R208 ;  /* 0x000000d00a004986 */ /* 0x0007e6000c101908 */
[----:B-1----:R-:W-:Y:S01]  /*59650*/  IMAD.WIDE R12, R150, 0x4, R8 ;  /* 0x00000004960c7825 */ /* 0x002fe200078e0208 */
[----:B------:R2:W-:Y:S01]  /*59660*/  @P5 STG.E desc[UR8][R14.64], R204 ;  /* 0x000000cc0e005986 */ /* 0x0005e2000c101908 */
[----:B------:R-:W-:Y:S02]  /*59670*/  ISETP.LT.AND P5, PT, R152, UR4, !P3 ;  /* 0x0000000498007c0c */ /* 0x000fe4000dfa1270 */
[----:B---3--:R-:W-:Y:S02]  /*59680*/  IMAD.WIDE R10, R150, 0x4, R6 ;  /* 0x00000004960a7825 */ /* 0x008fe400078e0206 */
[----:B------:R-:W3:Y:S02]  /*59690*/  LDL.LU R150, [R1+0x1398] ;  /* 0x0013980001967983 */ /* 0x000ee40000300800 */
[----:B--2---:R-:W-:-:S02]  /*596a0*/  IMAD.WIDE R14, R148, 0x4, R2 ;  /* 0x00000004940e7825 */ /* 0x004fc400078e0202 */
[----:B------:R1:W-:Y:S04]  /*596b0*/  @P1 STG.E desc[UR8][R10.64], R200 ;  /* 0x000000c80a001986 */ /* 0x0003e8000c101908 */
[----:B------:R2:W-:Y:S04]  /*596c0*/  @P2 STG.E desc[UR8][R12.64], R196 ;  /* 0x000000c40c002986 */ /* 0x0005e8000c101908 */
[----:B------:R-:W-:Y:S01]  /*596d0*/  @P0 STG.E desc[UR8][R14.64], R225 ;  /* 0x000000e10e000986 */ /* 0x000fe2000c101908 */
[----:B-1----:R-:W-:-:S04]  /*596e0*/  IMAD.WIDE R10, R148, 0x4, R4 ;  /* 0x00000004940a7825 */ /* 0x002fc800078e0204 */
[C---:B--2---:R-:W-:Y:S01]  /*596f0*/  IMAD.WIDE R12, R148.reuse, 0x4, R6 ;  /* 0x00000004940c7825 */ /* 0x044fe200078e0206 */
[----:B------:R1:W-:Y:S03]  /*59700*/  @P5 STG.E desc[UR8][R10.64], R221 ;  /* 0x000000dd0a005986 */ /* 0x0003e6000c101908 */
[----:B-1----:R-:W-:Y:S02]  /*59710*/  IMAD.WIDE R10, R148, 0x4, R8 ;  /* 0x00000004940a7825 */ /* 0x002fe400078e0208 */
[----:B------:R-:W2:Y:S02]  /*59720*/  LDL.LU R148, [R1+0x139c] ;  /* 0x00139c0001947983 */ /* 0x000ea40000300800 */
        /* <DEDUP_REMOVED lines=10> */
[----:B------:R-:W-:Y:S02]  /*597d0*/  ISETP.LT.AND P6, PT, R153, UR4, !P6 ;  /* 0x0000000499007c0c */ /* 0x000fe4000f7c1270 */
[----:B------:R-:W-:Y:S01]  /*597e0*/  ISETP.GE.AND P4, PT, R0, UR5, PT ;  /* 0x0000000500007c0c */ /* 0x000fe2000bf86270 */
[----:B------:R1:W-:Y:S01]  /*597f0*/  @P3 STG.E desc[UR8][R10.64], R213 ;  /* 0x000000d50a003986 */ /* 0x0003e2000c101908 */
[----:B----4-:R-:W-:Y:S02]  /*59800*/  IMAD.WIDE R12, R149, 0x4, R2 ;  /* 0x00000004950c7825 */ /* 0x010fe400078e0202 */
[----:B------:R-:W-:Y:S01]  /*59810*/  ISETP.LT.AND P3, PT, R23, UR4, !P4 ;  /* 0x0000000417007c0c */ /* 0x000fe2000e761270 */
[----:B------:R-:W-:Y:S01]  /*59820*/  ULDC UR5, c[0x0][0x22c] ;  /* 0x00008b0000057ab9 */ /* 0x000fe20000000800 */
[----:B------:R-:W-:Y:S01]  /*59830*/  IMAD.WIDE R14, R149, 0x4, R4 ;  /* 0x00000004950e7825 */ /* 0x000fe200078e0204 */
[----:B------:R4:W-:Y:S01]  /*59840*/  @P2 STG.E desc[UR8][R12.64], R209 ;  /* 0x000000d10c002986 */ /* 0x0009e2000c101908 */
[----:B------:R-:W-:-:S02]  /*59850*/  ISETP.LT.AND P2, PT, R152, UR4, !P4 ;  /* 0x0000000498007c0c */ /* 0x000fc4000e741270 */
[C---:B-1----:R-:W-:Y:S01]  /*59860*/  IMAD.WIDE R10, R149.reuse, 0x4, R6 ;  /* 0x00000004950a7825 */ /* 0x042fe200078e0206 */
[----:B------:R3:W-:Y:S03]  /*59870*/  @P0 STG.E desc[UR8][R14.64], R205 ;  /* 0x000000cd0e000986 */ /* 0x0007e6000c101908 */
[----:B------:R-:W-:Y:S02]  /*59880*/  VIADD R0, R22, 0xd5 ;  /* 0x000000d516007836 */ /* 0x000fe40000000000 */
[----:B----4-:R-:W-:Y:S02]  /*59890*/  IMAD.WIDE R12, R149, 0x4, R8 ;  /* 0x00000004950c7825 */ /* 0x010fe400078e0208 */
[----:B------:R-:W4:Y:S01]  /*598a0*/  LDL.LU R149, [R1+0x13ac] ;  /* 0x0013ac0001957983 */ /* 0x000f220000300800 */
[----:B------:R-:W-:-:S03]  /*598b0*/  ISETP.GE.AND P5, PT, R0, UR5, PT ;  /* 0x0000000500007c0c */ /* 0x000fc6000bfa6270 */
[----:B------:R1:W-:Y:S01]  /*598c0*/  @P1 STG.E desc[UR8][R10.64], R201 ;  /* 0x000000c90a001986 */ /* 0x0003e2000c101908 */
[----:B------:R-:W-:Y:S01]  /*598d0*/  ISETP.LT.AND P1, PT, R154, UR4, !P4 ;  /* 0x000000049a007c0c */ /* 0x000fe2000e721270 */
[C---:B---3--:R-:W-:Y:S02]  /*598e0*/  IMAD.WIDE R14, R150.reuse, 0x4, R2 ;  /* 0x00000004960e7825 */ /* 0x048fe400078e0202 */
[----:B------:R3:W-:Y:S01]  /*598f0*/  @P6 STG.E desc[UR8][R12.64], R197 ;  /* 0x000000c50c006986 */ /* 0x0007e2000c101908 */
[----:B------:R-:W-:Y:S01]  /*59900*/  ISETP.LT.AND P4, PT, R153, UR4, !P4 ;  /* 0x0000000499007c0c */ /* 0x000fe2000e781270 */
[----:B------:R-:W-:Y:S02]  /*59910*/  ULDC UR5, c[0x0][0x22c] ;  /* 0x00008b0000057ab9 */ /* 0x000fe40000000800 */
[----:B------:R-:W-:Y:S01]  /*59920*/  @P3 STG.E desc[UR8][R14.64], R226 ;  /* 0x000000e20e003986 */ /* 0x000fe2000c101908 */
[----:B------:R-:W-:Y:S01]  /*59930*/  ISETP.LT.AND P3, PT, R23, UR4, !P5 ;  /* 0x0000000417007c0c */ /* 0x000fe2000ef61270 */
[----:B-1----:R-:W-:-:S04]  /*59940*/  IMAD.WIDE R10, R150, 0x4, R6 ;  /* 0x00000004960a7825 */ /* 0x002fc800078e0206 */
[----:B---3--:R-:W-:-:S05]  /*59950*/  IMAD.WIDE R12, R150, 0x4, R4 ;  /* 0x00000004960c7825 */ /* 0x008fca00078e0204 */
[----:B------:R1:W-:Y:S04]  /*59960*/  @P2 STG.E desc[UR8][R12.64], R222 ;  /* 0x000000de0c002986 */ /* 0x0003e8000c101908 */
        /* <DEDUP_REMOVED lines=12> */
[----:B------:R-:W-:Y:S01]  /*59a30*/  ISETP.LT.AND P1, PT, R154, UR4, !P5 ;  /* 0x000000049a007c0c */ /* 0x000fe2000ef21270 */
[----:B------:R-:W2:Y:S03]  /*59a40*/  LDL.LU R151, [R1+0x13c8] ;  /* 0x0013c80001977983 */ /* 0x000ea60000300800 */
[----:B------:R-:W-:Y:S02]  /*59a50*/  ISETP.GE.AND P0, PT, R0, UR5, PT ;  /* 0x0000000500007c0c */ /* 0x000fe4000bf06270 */
[----:B------:R-:W-:Y:S01]  /*59a60*/  ISETP.LT.AND P5, PT, R153, UR4, !P5 ;  /* 0x0000000499007c0c */ /* 0x000fe2000efa1270 */
[----:B------:R-:W-:Y:S01]  /*59a70*/  VIADD R0, R22, 0xd7 ;  /* 0x000000d716007836 */ /* 0x000fe20000000000 */
[----:B------:R-:W-:Y:S01]  /*59a80*/  ISETP.LT.AND P4, PT, R23, UR4, !P0 ;  /* 0x0000000417007c0c */ /* 0x000fe2000c781270 */
[----:B------:R-:W-:-:S02]  /*59a90*/  ULDC UR5, c[0x0][0x22c] ;  /* 0x00008b0000057ab9 */ /* 0x000fc40000000800 */
[----:B------:R4:W-:Y:S01]  /*59aa0*/  @P6 STG.E desc[UR8][R14.64], R206 ;  /* 0x000000ce0e006986 */ /* 0x0009e2000c101908 */
[----:B------:R-:W-:-:S03]  /*59ab0*/  ISETP.LT.AND P6, PT, R152, UR4, !P0 ;  /* 0x0000000498007c0c */ /* 0x000fc6000c7c1270 */
[----:B------:R1:W-:Y:S01]  /*59ac0*/  @P1 STG.E desc[UR8][R10.64], R202 ;  /* 0x000000ca0a001986 */ /* 0x0003e2000c101908 */
[----:B------:R-:W-:Y:S02]  /*59ad0*/  ISETP.LT.AND P1, PT, R154, UR4, !P0 ;  /* 0x000000049a007c0c */ /* 0x000fe4000c721270 */
[----:B------:R-:W-:Y:S01]  /*59ae0*/  ISETP.GE.AND P2, PT, R0, UR5, PT ;  /* 0x0000000500007c0c */ /* 0x000fe2000bf46270 */
[----:B------:R1:W-:Y:S01]  /*59af0*/  @P5 STG.E desc[UR8][R12.64], R198 ;  /* 0x000000c60c005986 */ /* 0x0003e2000c101908 */
[----:B------:R-:W-:Y:S01]  /*59b00*/  ISETP.LT.AND P0, PT, R153, UR4, !P0 ;  /* 0x0000000499007c0c */ /* 0x000fe2000c701270 */
[----:B----4-:R-:W-:Y:S01]  /*59b10*/  IMAD.WIDE R14, R149, 0x4, R2 ;  /* 0x00000004950e7825 */ /* 0x010fe200078e0202 */
[----:B------:R-:W-:-:S03]  /*59b20*/  ULDC UR5, c[0x0][0x22c] ;  /* 0x00008b0000057ab9 */ /* 0x000fc60000000800 */
[----:B-1----:R-:W-:Y:S01]  /*59b30*/  IMAD.WIDE R10, R149, 0x4, R4 ;  /* 0x00000004950a7825 */ /* 0x002fe200078e0204 */
[----:B------:R-:W-:Y:S01]  /*59b40*/  @P4 STG.E desc[UR8][R14.64], R227 ;  /* 0x000000e30e004986 */ /* 0x000fe2000c101908 */
[----:B------:R-:W-:Y:S02]  /*59b50*/  ISETP.LT.AND P4, PT, R23, UR4, !P2 ;  /* 0x0000000417007c0c */ /* 0x000fe4000d781270 */
[C---:B------:R-:W-:Y:S01]  /*59b60*/  IMAD.WIDE R12, R149.reuse, 0x4, R6 ;  /* 0x00000004950c7825 */ /* 0x040fe200078e0206 */
[----:B------:R1:W-:Y:S03]  /*59b70*/  @P6 STG.E desc[UR8][R10.64], R223 ;  /* 0x000000df0a006986 */ /* 0x0003e6000c101908 */
[----:B------:R-:W-:Y:S01]  /*59b80*/  VIADD R0, R22, 0xd8 ;  /* 0x000000d816007836 */ /* 0x000fe20000000000 */
[----:B------:R-:W-:Y:S01]  /*59b90*/  ISETP.LT.AND P5, PT, R152, UR4, !P2 ;  /* 0x0000000498007c0c */ /* 0x000fe2000d7a1270 */
[----:B------:R3:W-:Y:S01]  /*59ba0*/  @P1 STG.E desc[UR8][R12.64], R219 ;  /* 0x000000db0c001986 */ /* 0x0007e2000c101908 */
[----:B------:R-:W-:Y:S01]  /*59bb0*/  ISETP.LT.AND P1, PT, R154, UR4, !P2 ;  /* 0x000000049a007c0c */ /* 0x000fe2000d721270 */
[----:B-1----:R-:W-:-:S02]  /*59bc0*/  IMAD.WIDE R10, R149, 0x4, R8 ;  /* 0x00000004950a7825 */ /* 0x002fc400078e0208 */
[----:B------:R-:W4:Y:S01]  /*59bd0*/  LDL.LU R149, [R1+0x13cc] ;  /* 0x0013cc0001957983 */ /* 0x000f220000300800 */
[----:B------:R-:W-:Y:S02]  /*59be0*/  ISETP.GE.AND P3, PT, R0, UR5, PT ;  /* 0x0000000500007c0c */ /* 0x000fe4000bf66270 */
[----:B------:R-:W-:Y:S01]  /*59bf0*/  ISETP.LT.AND P2, PT, R153, UR4, !P2 ;  /* 0x0000000499007c0c */ /* 0x000fe2000d741270 */
[----:B------:R1:W-:Y:S01]  /*59c00*/  @P0 STG.E desc[UR8][R10.64], R215 ;  /* 0x000000d70a000986 */ /* 0x0003e2000c101908 */
[----:B------:R-:W-:Y:S01]  /*59c10*/  ISETP.LT.AND P0, PT, R23, UR4, !P3 ;  /* 0x0000000417007c0c */ /* 0x000fe2000df01270 */
[----:B---3--:R-:W-:Y:S01]  /*59c20*/  IMAD.WIDE R12, R150, 0x4, R2 ;  /* 0x00000004960c7825 */ /* 0x008fe200078e0202 */
[----:B------:R-:W-:-:S04]  /*59c30*/  ULDC UR5, c[0x0][0x22c] ;  /* 0x00008b0000057ab9 */ /* 0x000fc80000000800 */
[----:B------:R3:W-:Y:S01]  /*59c40*/  @P4 STG.E desc[UR8][R12.64], R211 ;  /* 0x000000d30c004986 */ /* 0x0007e2000c101908 */
[----:B------:R-:W-:Y:S01]  /*59c50*/  ISETP.LT.AND P4, PT, R152, UR4, !P3 ;  /* 0x0000000498007c0c */ /* 0x000fe2000df81270 */
[----:B------:R-:W-:-:S04]  /*59c60*/  IMAD.WIDE R14, R150, 0x4, R4 ;  /* 0x00000004960e7825 */ /* 0x000fc800078e0204 */
[C---:B-1----:R-:W-:Y:S01]  /*59c70*/  IMAD.WIDE R10, R150.reuse, 0x4, R6 ;  /* 0x00000004960a7825 */ /* 0x042fe200078e0206 */
[----:B------:R2:W-:Y:S03]  /*59c80*/  @P5 STG.E desc[UR8][R14.64], R207 ;  /* 0x000000cf0e005986 */ /* 0x0005e6000c101908 */
[----:B---3--:R-:W-:Y:S02]  /*59c90*/  IMAD.WIDE R12, R150, 0x4, R8 ;  /* 0x00000004960c7825 */ /* 0x008fe400078e0208 */
[----:B------:R-:W3:Y:S04]  /*59ca0*/  LDL.LU R150, [R1+0x13d8] ;  /* 0x0013d80001967983 */ /* 0x000ee80000300800 */
[----:B------:R1:W-:Y:S01]  /*59cb0*/  @P1 STG.E desc[UR8][R10.64], R203 ;  /* 0x000000cb0a001986 */ /* 0x0003e2000c101908 */
[----:B--2---:R-:W-:-:S03]  /*59cc0*/  IMAD.WIDE R14, R148, 0x4, R2 ;  /* 0x00000004940e7825 */ /* 0x004fc600078e0202 */
        /* <DEDUP_REMOVED lines=13> */
[C---:B------:R-:W-:Y:S01]  /*59da0*/  IMAD.WIDE R14, R151.reuse, 0x4, R4 ;  /* 0x00000004970e7825 */ /* 0x040fe200078e0204 */
[----:B------:R-:W-:Y:S01]  /*59db0*/  ISETP.LT.AND P0, PT, R152, UR4, !P6 ;  /* 0x0000000498007c0c */ /* 0x000fe2000f701270 */
[----:B------:R-:W-:Y:S01]  /*59dc0*/  ULDC UR5, c[0x0][0x22c] ;  /* 0x00008b0000057ab9 */ /* 0x000fe20000000800 */
[----:B------:R-:W-:Y:S01]  /*59dd0*/  ISETP.LT.AND P4, PT, R154, UR4, !P6 ;  /* 0x000000049a007c0c */ /* 0x000fe2000f781270 */
[----:B------:R1:W-:Y:S01]  /*59de0*/  @P5 STG.E desc[UR8][R12.64], R184 ;  /* 0x000000b80c005986 */ /* 0x0003e2000c101908 */
[----:B------:R-:W-:Y:S01]  /*59df0*/  IMAD.WIDE R16, R151, 0x4, R6 ;  /* 0x0000000497107825 */ /* 0x000fe200078e0206 */
[----:B------:R-:W-:-:S02]  /*59e00*/  ISETP.LT.AND P6, PT, R153, UR4, !P6 ;  /* 0x0000000499007c0c */ /* 0x000fc4000f7c1270 */
[----:B------:R-:W-:Y:S02]  /*59e10*/  ISETP.GE.AND P1, PT, R0, UR5, PT ;  /* 0x0000000500007c0c */ /* 0x000fe4000bf26270 */
[----:B------:R4:W-:Y:S01]  /*59e20*/  @P3 STG.E desc[UR8][R10.64], R180 ;  /* 0x000000b40a003986 */ /* 0x0009e2000c101908 */
[----:B-1----:R-:W-:Y:S01]  /*59e30*/  IMAD.WIDE R12, R151, 0x4, R2 ;  /* 0x00000004970c7825 */ /* 0x002fe200078e0202 */
[----:B------:R-:W-:Y:S01]  /*59e40*/  ISETP.LT.AND P3, PT, R152, UR4, !P1 ;  /* 0x0000000498007c0c */ /* 0x000fe2000cf61270 */
[----:B------:R-:W-:-:S03]  /*59e50*/  ULDC UR5, c[0x0][0x22c] ;  /* 0x00008b0000057ab9 */ /* 0x000fc60000000800 */
[----:B------:R1:W-:Y:S04]  /*59e60*/  @P2 STG.E desc[UR8][R12.64], R176 ;  /* 0x000000b00c002986 */ /* 0x0003e8000c101908 */
[----:B------:R1:W-:Y:S01]  /*59e70*/  @P0 STG.E desc[UR8][R14.64], R172 ;  /* 0x000000ac0e000986 */ /* 0x0003e2000c101908 */
[----:B------:R-:W-:-:S03]  /*59e80*/  ISETP.LT.AND P2, PT, R154, UR4, !P1 ;  /* 0x000000049a007c0c */ /* 0x000fc6000cf41270 */
[----:B------:R1:W-:Y:S01]  /*59e90*/  @P4 STG.E desc[UR8][R16.64], R168 ;  /* 0x000000a810004986 */ /* 0x0003e2000c101908 */
[----:B------:R-:W-:Y:S01]  /*59ea0*/  ISETP.LT.AND P4, PT, R23, UR4, !P1 ;  /* 0x0000000417007c0c */ /* 0x000fe2000cf81270 */
[----:B----4-:R-:W-:Y:S01]  /*59eb0*/  IMAD.WIDE R10, R151, 0x4, R8 ;  /* 0x00000004970a7825 */ /* 0x010fe200078e0208 */
[----:B------:R-:W-:-:S03]  /*59ec0*/  ISETP.LT.AND P1, PT, R153, UR4, !P1 ;  /* 0x0000000499007c0c */ /* 0x000fc6000cf21270 */
[----:B------:R-:W-:Y:S01]  /*59ed0*/  VIADD R0, R22, 0xdb ;  /* 0x000000db16007836 */ /* 0x000fe20000000000 */
[----:B------:R4:W-:Y:S01]  /*59ee0*/  @P6 STG.E desc[UR8][R10.64], R164 ;  /* 0x000000a40a006986 */ /* 0x0009e2000c101908 */
[----:B-1----:R-:W-:-:S04]  /*59ef0*/  IMAD.WIDE R12, R149, 0x4, R2 ;  /* 0x00000004950c7825 */ /* 0x002fc800078e0202 */
[----:B------:R-:W-:Y:S01]  /*59f00*/  IMAD.WIDE R14, R149, 0x4, R4 ;  /* 0x00000004950e7825 */ /* 0x000fe200078e0204 */
[----:B------:R-:W-:-:S03]  /*59f10*/  ISETP.GE.AND P5, PT, R0, UR5, PT ;  /* 0x0000000500007c0c */ /* 0x000fc6000bfa6270 */
[----:B------:R-:W-:-:S04]  /*59f20*/  IMAD.WIDE R16, R149, 0x4, R6 ;  /* 0x0000000495107825 */ /* 0x000fc800078e0206 */
[----:B----4-:R-:W-:Y:S01]  /*59f30*/  IMAD.WIDE R10, R149, 0x4, R8 ;  /* 0x00000004950a7825 */ /* 0x010fe200078e0208 */
[----:B------:R-:W-:Y:S01]  /*59f40*/  @P4 STG.E desc[UR8][R12.64], R193 ;  /* 0x000000c10c004986 */ /* 0x000fe2000c101908 */
[----:B------:R-:W-:-:S03]  /*59f50*/  ULDC UR5, c[0x0][0x22c] ;  /* 0x00008b0000057ab9 */ /* 0x000fc60000000800 */
[----:B------:R-:W4:Y:S01]  /*59f60*/  LDL.LU R149, [R1+0x13d0] ;  /* 0x0013d00001957983 */ /* 0x000f220000300800 */
[----:B------:R-:W-:-:S03]  /*59f70*/  ISETP.LT.AND P4, PT, R152, UR4, !P5 ;  /* 0x0000000498007c0c */ /* 0x000fc6000ef81270 */
[----:B------:R1:W-:Y:S01]  /*59f80*/  @P3 STG.E desc[UR8][R14.64], R189 ;  /* 0x000000bd0e003986 */ /* 0x0003e2000c101908 */
[----:B------:R-:W-:-:S03]  /*59f90*/  ISETP.LT.AND P3, PT, R154, UR4, !P5 ;  /* 0x000000049a007c0c */ /* 0x000fc6000ef61270 */
[----:B------:R-:W-:Y:S01]  /*59fa0*/  @P2 STG.E desc[UR8][R16.64], R185 ;  /* 0x000000b910002986 */ /* 0x000fe2000c101908 */
[----:B------:R-:W-:-:S03]  /*59fb0*/  ISETP.LT.AND P2, PT, R23, UR4, !P5 ;  /* 0x0000000417007c0c */ /* 0x000fc6000ef41270 */
[----:B------:R1:W-:Y:S01]  /*59fc0*/  @P1 STG.E desc[UR8][R10.64], R181 ;  /* 0x000000b50a001986 */ /* 0x0003e2000c101908 */
[----:B------:R-:W-:Y:S01]  /*59fd0*/  ISETP.LT.AND P1, PT, R153, UR4, !P5 ;  /* 0x0000000499007c0c */ /* 0x000fe2000ef21270 */
[----:B---3--:R-:W-:-:S04]  /*59fe0*/  IMAD.WIDE R18, R150, 0x4, R2 ;  /* 0x0000000496127825 */ /* 0x008fc800078e0202 */
[----:B-1----:R-:W-:-:S04]  /*59ff0*/  IMAD.WIDE R14, R150, 0x4, R4 ;  /* 0x00000004960e7825 */ /* 0x002fc800078e0204 */
[----:B------:R-:W-:-:S04]  /*5a000*/  IMAD.WIDE R12, R150, 0x4, R6 ;  /* 0x00000004960c7825 */ /* 0x000fc800078e0206 */
[----:B------:R-:W-:Y:S02]  /*5a010*/  IMAD.WIDE R10, R150, 0x4, R8 ;  /* 0x00000004960a7825 */ /* 0x000fe400078e0208 */
[----:B------:R-:W3:Y:S04]  /*5a020*/  LDL.LU R150, [R1+0x13c0] ;  /* 0x0013c00001967983 */ /* 0x000ee80000300800 */
[----:B------:R-:W-:Y:S04]  /*5a030*/  @P2 STG.E desc[UR8][R18.64], R177 ;  /* 0x000000b112002986 */ /* 0x000fe8000c101908 */
[----:B------:R1:W-:Y:S04]  /*5a040*/  @P4 STG.E desc[UR8][R14.64], R173 ;  /* 0x000000ad0e004986 */ /* 0x0003e8000c101908 */
[----:B------:R-:W-:Y:S04]  /*5a050*/  @P3 STG.E desc[UR8][R12.64], R169 ;  /* 0x000000a90c003986 */ /* 0x000fe8000c101908 */
[----:B------:R1:W-:Y:S01]  /*5a060*/  @P1 STG.E desc[UR8][R10.64], R165 ;  /* 0x000000a50a001986 */ /* 0x0003e2000c101908 */
[----:B--2---:R-:W-:-:S04]  /*5a070*/  IMAD.WIDE R16, R148, 0x4, R2 ;  /* 0x0000000494107825 */ /* 0x004fc800078e0202 */
[----:B-1----:R-:W-:-:S04]  /*5a080*/  IMAD.WIDE R14, R148, 0x4, R4 ;  /* 0x00000004940e7825 */ /* 0x002fc800078e0204 */
[----:B------:R-:W-:-:S04]  /*5a090*/  IMAD.WIDE R10, R148, 0x4, R6 ;  /* 0x00000004940a7825 */ /* 0x000fc800078e0206 */
[----:B------:R-:W-:Y:S02]  /*5a0a0*/  IMAD.WIDE R12, R148, 0x4, R8 ;  /* 0x00000004940c7825 */ /* 0x000fe400078e0208 */
[----:B------:R-:W2:Y:S02]  /*5a0b0*/  LDL.LU R148, [R1+0x13b8] ;  /* 0x0013b80001947983 */ /* 0x000ea40000300800 */
[----:B------:R-:W-:-:S05]  /*5a0c0*/  VIADD R0, R22, 0xdc ;  /* 0x000000dc16007836 */ /* 0x000fca0000000000 */
[----:B------:R-:W-:Y:S01]  /*5a0d0*/  ISETP.GE.AND P0, PT, R0, UR5, PT ;  /* 0x0000000500007c0c */ /* 0x000fe2000bf06270 */
[----:B------:R-:W-:Y:S01]  /*5a0e0*/  VIADD R0, R22, 0xdd ;  /* 0x000000dd16007836 */ /* 0x000fe20000000000 */
[----:B------:R-:W-:Y:S02]  /*5a0f0*/  ULDC UR5, c[0x0][0x22c] ;  /* 0x00008b0000057ab9 */ /* 0x000fe40000000800 */
[----:B------:R-:W-:Y:S02]  /*5a100*/  ISETP.LT.AND P6, PT, R23, UR4, !P0 ;  /* 0x0000000417007c0c */ /* 0x000fe4000c7c1270 */
[----:B------:R-:W-:Y:S02]  /*5a110*/  ISETP.GE.AND P5, PT, R0, UR5, PT ;  /* 0x0000000500007c0c */ /* 0x000fe4000bfa6270 */
[----:B------:R-:W-:Y:S02]  /*5a120*/  ISETP.LT.AND P1, PT, R152, UR4, !P0 ;  /* 0x0000000498007c0c */ /* 0x000fe4000c721270 */
[----:B------:R-:W-:Y:S01]  /*5a130*/  ISETP.LT.AND P3, PT, R154, UR4, !P0 ;  /* 0x000000049a007c0c */ /* 0x000fe2000c761270 */
[----:B------:R-:W-:Y:S01]  /*5a140*/  VIADD R0, R22, 0xde ;  /* 0x000000de16007836 */ /* 0x000fe20000000000 */
[----:B------:R-:W-:Y:S01]  /*5a150*/  ISETP.LT.AND P0, PT, R153, UR4, !P0 ;  /* 0x0000000499007c0c */ /* 0x000fe2000c701270 */
[----:B------:R-:W-:Y:S01]  /*5a160*/  ULDC UR5, c[0x0][0x22c] ;  /* 0x00008b0000057ab9 */ /* 0x000fe20000000800 */
[----:B------:R-:W-:-:S03]  /*5a170*/  ISETP.LT.AND P4, PT, R23, UR4, !P5 ;  /* 0x0000000417007c0c */ /* 0x000fc6000ef81270 */
[----:B------:R4:W-:Y:S01]  /*5a180*/  @P6 STG.E desc[UR8][R16.64], R194 ;  /* 0x000000c210006986 */ /* 0x0009e2000c101908 */
[----:B------:R-:W-:-:S03]  /*5a190*/  ISETP.LT.AND P6, PT, R152, UR4, !P5 ;  /* 0x0000000498007c0c */ /* 0x000fc6000efc1270 */
[----:B------:R1:W-:Y:S01]  /*5a1a0*/  @P1 STG.E desc[UR8][R14.64], R190 ;  /* 0x000000be0e001986 */ /* 0x0003e2000c101908 */
[----:B------:R-:W-:Y:S01]  /*5a1b0*/  ISETP.GE.AND P2, PT, R0, UR5, PT ;  /* 0x0000000500007c0c */ /* 0x000fe2000bf46270 */
[----:B------:R-:W-:Y:S01]  /*5a1c0*/  VIADD R25, R22, 0xdf ;  /* 0x000000df16197836 */ /* 0x000fe20000000000 */
[----:B------:R-:W-:Y:S01]  /*5a1d0*/  ULDC UR5, c[0x0][0x22c] ;  /* 0x00008b0000057ab9 */ /* 0x000fe20000000800 */
[----:B------:R3:W-:Y:S04]  /*5a1e0*/  @P3 STG.E desc[UR8][R10.64], R186 ;  /* 0x000000ba0a003986 */ /* 0x0007e8000c101908 */
[----:B------:R3:W-:Y:S01]  /*5a1f0*/  @P0 STG.E desc[UR8][R12.64], R182 ;  /* 0x000000b60c000986 */ /* 0x0007e2000c101908 */
[----:B------:R-:W-:Y:S02]  /*5a200*/  ISETP.LT.AND P0, PT, R23, UR4, !P2 ;  /* 0x0000000417007c0c */ /* 0x000fe4000d701270 */
[----:B------:R-:W-:Y:S01]  /*5a210*/  ISETP.LT.AND P1, PT, R152, UR4, !P2 ;  /* 0x0000000498007c0c */ /* 0x000fe2000d721270 */
[----:B----4-:R-:W-:-:S04]  /*5a220*/  IMAD.WIDE R16, R149, 0x4, R2 ;  /* 0x0000000495107825 */ /* 0x010fc800078e0202 */
[C---:B------:R-:W-:Y:S01]  /*5a230*/  IMAD.WIDE R18, R149.reuse, 0x4, R4 ;  /* 0x0000000495127825 */ /* 0x040fe200078e0204 */
[----:B------:R4:W-:Y:S03]  /*5a240*/  @P4 STG.E desc[UR8][R16.64], R178 ;  /* 0x000000b210004986 */ /* 0x0009e6000c101908 */
[----:B------:R-:W-:-:S04]  /*5a250*/  IMAD.WIDE R20, R149, 0x4, R6 ;  /* 0x0000000495147825 */ /* 0x000fc800078e0206 */
[----:B-1----:R-:W-:Y:S02]  /*5a260*/  IMAD.WIDE R14, R149, 0x4, R8 ;  /* 0x00000004950e7825 */ /* 0x002fe400078e0208 */
[----:B------:R-:W2:Y:S01]  /*5a270*/  LDL.LU R149, [R1+0x13b4] ;  /* 0x0013b40001957983 */ /* 0x000ea20000300800 */
[C---:B------:R-:W-:Y:S02]  /*5a280*/  ISETP.LT.AND P4, PT, R154.reuse, UR4, !P5 ;  /* 0x000000049a007c0c */ /* 0x040fe4000ef81270 */
[----:B------:R-:W-:Y:S01]  /*5a290*/  ISETP.LT.AND P5, PT, R153, UR4, !P5 ;  /* 0x0000000499007c0c */ /* 0x000fe2000efa1270 */
[----:B------:R1:W-:Y:S01]  /*5a2a0*/  @P6 STG.E desc[UR8][R18.64], R174 ;  /* 0x000000ae12006986 */ /* 0x0003e2000c101908 */
[----:B------:R-:W-:-:S09]  /*5a2b0*/  ISETP.LT.AND P6, PT, R154, UR4, !P2 ;  /* 0x000000049a007c0c */ /* 0x000fd2000d7c1270 */
[----:B------:R-:W-:Y:S04]  /*5a2c0*/  @P4 STG.E desc[UR8][R20.64], R170 ;  /* 0x000000aa14004986 */ /* 0x000fe8000c101908 */
[----:B------:R2:W-:Y:S01]  /*5a2d0*/  @P5 STG.E desc[UR8][R14.64], R166 ;  /* 0x000000a60e005986 */ /* 0x0005e2000c101908 */
[----:B---3--:R-:W-:-:S04]  /*5a2e0*/  IMAD.WIDE R10, R150, 0x4, R2 ;  /* 0x00000004960a7825 */ /* 0x008fc800078e0202 */
[----:B------:R-:W-:-:S04]  /*5a2f0*/  IMAD.WIDE R12, R150, 0x4, R4 ;  /* 0x00000004960c7825 */ /* 0x000fc800078e0204 */
[----:B----4-:R-:W-:-:S04]  /*5a300*/  IMAD.WIDE R16, R150, 0x4, R6 ;  /* 0x0000000496107825 */ /* 0x010fc800078e0206 */
[----:B-1----:R-:W-:Y:S02]  /*5a310*/  IMAD.WIDE R18, R150, 0x4, R8 ;  /* 0x0000000496127825 */ /* 0x002fe400078e0208 */
[----:B------:R-:W3:Y:S04]  /*5a320*/  LDL.LU R150, [R1+0x13b0] ;  /* 0x0013b00001967983 */ /* 0x000ee80000300800 */
[----:B------:R1:W-:Y:S04]  /*5a330*/  @P0 STG.E desc[UR8][R10.64], R195 ;  /* 0x000000c30a000986 */ /* 0x0003e8000c101908 */
[----:B------:R4:W-:Y:S04]  /*5a340*/  @P1 STG.E desc[UR8][R12.64], R191 ;  /* 0x000000bf0c001986 */ /* 0x0009e8000c101908 */
[----:B------:R4:W-:Y:S01]  /*5a350*/  @P6 STG.E desc[UR8][R16.64], R187 ;  /* 0x000000bb10006986 */ /* 0x0009e2000c101908 */
[----:B--2---:R-:W-:-:S04]  /*5a360*/  IMAD.WIDE R14, R148, 0x4, R2 ;  /* 0x00000004940e7825 */ /* 0x004fc800078e0202 */
[----:B-1----:R-:W-:-:S04]  /*5a370*/  IMAD.WIDE R10, R148, 0x4, R4 ;  /* 0x00000004940a7825 */ /* 0x002fc800078e0204 */
[----:B----4-:R-:W-:-:S04]  /*5a380*/  IMAD.WIDE R12, R148, 0x4, R6 ;  /* 0x00000004940c7825 */ /* 0x010fc800078e0206 */
[----:B------:R-:W-:Y:S02]  /*5a390*/  IMAD.WIDE R16, R148, 0x4, R8 ;  /* 0x0000000494107825 */ /* 0x000fe400078e0208 */
[----:B------:R-:W2:Y:S01]  /*5a3a0*/  LDL.LU R148, [R1+0x13a8] ;  /* 0x0013a80001947983 */ /* 0x000ea20000300800 */
[----:B------:R-:W-:Y:S01]  /*5a3b0*/  ISETP.GE.AND P3, PT, R25, UR5, PT ;  /* 0x0000000519007c0c */ /* 0x000fe2000bf66270 */
[----:B------:R-:W-:Y:S01]  /*5a3c0*/  VIADD R0, R22, 0xe0 ;  /* 0x000000e016007836 */ /* 0x000fe20000000000 */
[----:B------:R-:W-:Y:S01]  /*5a3d0*/  ISETP.LT.AND P2, PT, R153, UR4, !P2 ;  /* 0x0000000499007c0c */ /* 0x000fe2000d741270 */
[----:B------:R-:W-:Y:S01]  /*5a3e0*/  ULDC UR5, c[0x0][0x22c] ;  /* 0x00008b0000057ab9 */ /* 0x000fe20000000800 */
[----:B------:R-:W-:Y:S01]  /*5a3f0*/  ISETP.LT.AND P5, PT, R23, UR4, !P3 ;  /* 0x0000000417007c0c */ /* 0x000fe2000dfa1270 */
[----:B------:R-:W4:Y:S01]  /*5a400*/  LDL.LU R151, [R1+0x13a4] ;  /* 0x0013a40001977983 */ /* 0x000f220000300800 */
[----:B------:R-:W-:Y:S02]  /*5a410*/  ISETP.LT.AND P1, PT, R152, UR4, !P3 ;  /* 0x0000000498007c0c */ /* 0x000fe4000df21270 */
[----:B------:R-:W-:-:S02]  /*5a420*/  ISETP.LT.AND P6, PT, R154, UR4, !P3 ;  /* 0x000000049a007c0c */ /* 0x000fc4000dfc1270 */
[----:B------:R-:W-:Y:S02]  /*5a430*/  ISETP.GE.AND P4, PT, R0, UR5, PT ;  /* 0x0000000500007c0c */ /* 0x000fe4000bf86270 */
[----:B------:R-:W-:-:S03]  /*5a440*/  ISETP.LT.AND P3, PT, R153, UR4, !P3 ;  /* 0x0000000499007c0c */ /* 0x000fc6000df61270 */
[----:B------:R-:W-:Y:S01]  /*5a450*/  @P2 STG.E desc[UR8][R18.64], R183 ;  /* 0x000000b712002986 */ /* 0x000fe2000c101908 */
[----:B------:R-:W-:Y:S01]  /*5a460*/  VIADD R0, R22, 0xe1 ;  /* 0x000000e116007836 */ /* 0x000fe20000000000 */
[----:B------:R-:W-:Y:S02]  /*5a470*/  ULDC UR5, c[0x0][0x22c] ;  /* 0x00008b0000057ab9 */ /* 0x000fe40000000800 */
[----:B------:R1:W-:Y:S01]  /*5a480*/  @P5 STG.E desc[UR8][R14.64], R179 ;  /* 0x000000b30e005986 */ /* 0x0003e2000c101908 */
[----:B------:R-:W-:-:S03]  /*5a490*/  ISETP.LT.AND P5, PT, R23, UR4, !P4 ;  /* 0x0000000417007c0c */ /* 0x000fc6000e7a1270 */
[----:B------:R1:W-:Y:S01]  /*5a4a0*/  @P1 STG.E desc[UR8][R10.64], R175 ;  /* 0x000000af0a001986 */ /* 0x0003e2000c101908 */
[----:B------:R-:W-:-:S03]  /*5a4b0*/  ISETP.LT.AND P1, PT, R152, UR4, !P4 ;  /* 0x0000000498007c0c */ /* 0x000fc6000e721270 */
[----:B------:R1:W-:Y:S01]  /*5a4c0*/  @P6 STG.E desc[UR8][R12.64], R171 ;  /* 0x000000ab0c006986 */ /* 0x0003e2000c101908 */
[----:B------:R-:W-:Y:S02]  /*5a4d0*/  ISETP.GE.AND P0, PT, R0, UR5, PT ;  /* 0x0000000500007c0c */ /* 0x000fe4000bf06270 */
[----:B------:R-:W-:Y:S01]  /*5a4e0*/  ISETP.LT.AND P6, PT, R154, UR4, !P4 ;  /* 0x000000049a007c0c */ /* 0x000fe2000e7c1270 */
[----:B------:R3:W-:Y:S01]  /*5a4f0*/  @P3 STG.E desc[UR8][R16.64], R167 ;  /* 0x000000a710003986 */ /* 0x0007e2000c101908 */
[----:B------:R-:W-:Y:S01]  /*5a500*/  ISETP.LT.AND P4, PT, R153, UR4, !P4 ;  /* 0x0000000499007c0c */ /* 0x000fe2000e781270 */
[----:B-1----:R-:W-:-:S04]  /*5a510*/  IMAD.WIDE R14, R149, 0x4, R2 ;  /* 0x00000004950e7825 */ /* 0x002fc800078e0202 */
[----:B------:R-:W-:-:S04]  /*5a520*/  IMAD.WIDE R18, R149, 0x4, R4 ;  /* 0x0000000495127825 */ /* 0x000fc800078e0204 */
[----:B------:R-:W-:-:S04]  /*5a530*/  IMAD.WIDE R10, R149, 0x4, R6 ;  /* 0x00000004950a7825 */ /* 0x000fc800078e0206 */
[----:B------:R-:W-:Y:S01]  /*5a540*/  IMAD.WIDE R12, R149, 0x4, R8 ;  /* 0x00000004950c7825 */ /* 0x000fe200078e0208 */
[----:B------:R-:W-:Y:S01]  /*5a550*/  ULDC UR5, c[0x0][0x22c] ;  /* 0x00008b0000057ab9 */ /* 0x000fe20000000800 */
[----:B------:R-:W4:Y:S01]  /*5a560*/  LDL.LU R149, [R1+0x13a0] ;  /* 0x0013a00001957983 */ /* 0x000f220000300800 */
[----:B------:R-:W-:-:S03]  /*5a570*/  ISETP.LT.AND P3, PT, R23, UR4, !P0 ;  /* 0x0000000417007c0c */ /* 0x000fc6000c761270 */
[----:B------:R1:W-:Y:S04]  /*5a580*/  @P5 STG.E desc[UR8][R14.64], R160 ;  /* 0x000000a00e005986 */ /* 0x0003e8000c101908 */
[----:B------:R1:W-:Y:S01]  /*5a590*/  @P1 STG.E desc[UR8][R18.64], R156 ;  /* 0x0000009c12001986 */ /* 0x0003e2000c101908 */
[----:B------:R-:W-:-:S03]  /*5a5a0*/  ISETP.LT.AND P1, PT, R152, UR4, !P0 ;  /* 0x0000000498007c0c */ /* 0x000fc6000c721270 */
[----:B------:R2:W-:Y:S04]  /*5a5b0*/  @P6 STG.E desc[UR8][R10.64], R132 ;  /* 0x000000840a006986 */ /* 0x0005e8000c101908 */
[----:B------:R2:W-:Y:S01]  /*5a5c0*/  @P4 STG.E desc[UR8][R12.64], R28 ;  /* 0x0000001c0c004986 */ /* 0x0005e2000c101908 */
[----:B---3--:R-:W-:-:S04]  /*5a5d0*/  IMAD.WIDE R16, R150, 0x4, R2 ;  /* 0x0000000496107825 */ /* 0x008fc800078e0202 */
[----:B-1----:R-:W-:-:S04]  /*5a5e0*/  IMAD.WIDE R14, R150, 0x4, R4 ;  /* 0x00000004960e7825 */ /* 0x002fc800078e0204 */
[----:B------:R-:W-:-:S04]  /*5a5f0*/  IMAD.WIDE R18, R150, 0x4, R6 ;  /* 0x0000000496127825 */ /* 0x000fc800078e0206 */
[----:B------:R-:W-:Y:S02]  /*5a600*/  IMAD.WIDE R20, R150, 0x4, R8 ;  /* 0x0000000496147825 */ /* 0x000fe400078e0208 */
[----:B------:R-:W3:Y:S04]  /*5a610*/  LDL.LU R150, [R1+0x1394] ;  /* 0x0013940001967983 */ /* 0x000ee80000300800 */
[----:B------:R-:W-:Y:S04]  /*5a620*/  @P3 STG.E desc[UR8][R16.64], R32 ;  /* 0x0000002010003986 */ /* 0x000fe8000c101908 */
[----:B------:R1:W-:Y:S01]  /*5a630*/  @P1 STG.E desc[UR8][R14.64], R36 ;  /* 0x000000240e001986 */ /* 0x0003e2000c101908 */
[----:B--2---:R-:W-:-:S04]  /*5a640*/  IMAD.WIDE R10, R148, 0x4, R2 ;  /* 0x00000004940a7825 */ /* 0x004fc800078e0202 */
[----:B------:R-:W-:-:S04]  /*5a650*/  IMAD.WIDE R12, R148, 0x4, R4 ;  /* 0x00000004940c7825 */ /* 0x000fc800078e0204 */
[----:B-1----:R-:W-:-:S04]  /*5a660*/  IMAD.WIDE R14, R148, 0x4, R6 ;  /* 0x00000004940e7825 */ /* 0x002fc800078e0206 */
[----:B------:R-:W-:Y:S02]  /*5a670*/  IMAD.WIDE R16, R148, 0x4, R8 ;  /* 0x0000000494107825 */ /* 0x000fe400078e0208 */
[----:B------:R-:W2:Y:S02]  /*5a680*/  LDL.LU R148, [R1+0x1390] ;  /* 0x0013900001947983 */ /* 0x000ea40000300800 */
        /* <DEDUP_REMOVED lines=9> */
[----:B------:R4:W-:Y:S01]  /*5a720*/  @P4 STG.E desc[UR8][R18.64], R56 ;  /* 0x0000003812004986 */ /* 0x0009e2000c101908 */
[----:B------:R-:W-:Y:S01]  /*5a730*/  VIADD R0, R22, 0xe4 ;  /* 0x000000e416007836 */ /* 0x000fe20000000000 */
[----:B------:R-:W-:Y:S02]  /*5a740*/  ULDC UR5, c[0x0][0x22c] ;  /* 0x00008b0000057ab9 */ /* 0x000fe40000000800 */
[----:B------:R1:W-:Y:S01]  /*5a750*/  @P0 STG.E desc[UR8][R20.64], R52 ;  /* 0x0000003414000986 */ /* 0x0003e2000c101908 */
[----:B------:R-:W-:-:S02]  /*5a760*/  ISETP.LT.AND P0, PT, R154, UR4, !P2 ;  /* 0x000000049a007c0c */ /* 0x000fc4000d701270 */
[----:B------:R-:W-:Y:S01]  /*5a770*/  ISETP.LT.AND P2, PT, R153, UR4, !P2 ;  /* 0x0000000499007c0c */ /* 0x000fe2000d741270 */
[----:B------:R1:W-:Y:S01]  /*5a780*/  @P3 STG.E desc[UR8][R10.64], R161 ;  /* 0x000000a10a003986 */ /* 0x0003e2000c101908 */
[----:B------:R-:W-:Y:S02]  /*5a790*/  ISETP.LT.AND P3, PT, R23, UR4, !P5 ;  /* 0x0000000417007c0c */ /* 0x000fe4000ef61270 */
[----:B------:R-:W-:Y:S01]  /*5a7a0*/  ISETP.LT.AND P4, PT, R152, UR4, !P5 ;  /* 0x0000000498007c0c */ /* 0x000fe2000ef81270 */
[----:B------:R1:W-:Y:S01]  /*5a7b0*/  @P6 STG.E desc[UR8][R12.64], R157 ;  /* 0x0000009d0c006986 */ /* 0x0003e2000c101908 */
[C---:B----4-:R-:W-:Y:S01]  /*5a7c0*/  IMAD.WIDE R18, R151.reuse, 0x4, R2 ;  /* 0x0000000497127825 */ /* 0x050fe200078e0202 */
[----:B------:R-:W-:Y:S01]  /*5a7d0*/  ISETP.GE.AND P1, PT, R0, UR5, PT ;  /* 0x0000000500007c0c */ /* 0x000fe2000bf26270 */
[----:B------:R-:W-:Y:S01]  /*5a7e0*/  ULDC UR5, c[0x0][0x22c] ;  /* 0x00008b0000057ab9 */ /* 0x000fe20000000800 */
[----:B------:R-:W-:Y:S01]  /*5a7f0*/  ISETP.LT.AND P6, PT, R154, UR4, !P5 ;  /* 0x000000049a007c0c */ /* 0x000fe2000efc1270 */
[----:B-1----:R-:W-:Y:S01]  /*5a800*/  IMAD.WIDE R20, R151, 0x4, R4 ;  /* 0x0000000497147825 */ /* 0x002fe200078e0204 */
[----:B------:R1:W-:Y:S01]  /*5a810*/  @P0 STG.E desc[UR8][R14.64], R133 ;  /* 0x000000850e000986 */ /* 0x0003e2000c101908 */
[----:B------:R-:W-:-:S03]  /*5a820*/  ISETP.LT.AND P5, PT, R153, UR4, !P5 ;  /* 0x0000000499007c0c */ /* 0x000fc6000efa1270 */
[----:B------:R4:W-:Y:S01]  /*5a830*/  @P2 STG.E desc[UR8][R16.64], R29 ;  /* 0x0000001d10002986 */ /* 0x0009e2000c101908 */
[----:B------:R-:W-:-:S03]  /*5a840*/  ISETP.LT.AND P2, PT, R23, UR4, !P1 ;  /* 0x0000000417007c0c */ /* 0x000fc6000cf41270 */
[----:B------:R4:W-:Y:S01]  /*5a850*/  @P3 STG.E desc[UR8][R18.64], R33 ;  /* 0x0000002112003986 */ /* 0x0009e2000c101908 */
[----:B------:R-:W-:-:S03]  /*5a860*/  ISETP.LT.AND P3, PT, R152, UR4, !P1 ;  /* 0x0000000498007c0c */ /* 0x000fc6000cf61270 */
[----:B------:R-:W-:Y:S01]  /*5a870*/  @P4 STG.E desc[UR8][R20.64], R37 ;  /* 0x0000002514004986 */ /* 0x000fe2000c101908 */
[----:B------:R-:W-:Y:S01]  /*5a880*/  ISETP.LT.AND P4, PT, R154, UR4, !P1 ;  /* 0x000000049a007c0c */ /* 0x000fe2000cf81270 */
[----:B------:R-:W-:-:S04]  /*5a890*/  IMAD.WIDE R10, R151, 0x4, R6 ;  /* 0x00000004970a7825 */ /* 0x000fc800078e0206 */
[----:B------:R-:W-:Y:S02]  /*5a8a0*/  VIADD R0, R22, 0xe5 ;  /* 0x000000e516007836 */ /* 0x000fe40000000000 */
[----:B------:R-:W-:Y:S01]  /*5a8b0*/  IMAD.WIDE R12, R151, 0x4, R8 ;  /* 0x00000004970c7825 */ /* 0x000fe200078e0208 */
[----:B------:R4:W-:Y:S03]  /*5a8c0*/  @P6 STG.E desc[UR8][R10.64], R57 ;  /* 0x000000390a006986 */ /* 0x0009e6000c101908 */
[----:B-1----:R-:W-:Y:S01]  /*5a8d0*/  IMAD.WIDE R14, R149, 0x4, R2 ;  /* 0x00000004950e7825 */ /* 0x002fe200078e0202 */
[----:B------:R-:W-:-:S03]  /*5a8e0*/  ISETP.GE.AND P0, PT, R0, UR5, PT ;  /* 0x0000000500007c0c */ /* 0x000fc6000bf06270 */
[C---:B----4-:R-:W-:Y:S01]  /*5a8f0*/  IMAD.WIDE R16, R149.reuse, 0x4, R4 ;  /* 0x0000000495107825 */ /* 0x050fe200078e0204 */
[----:B------:R1:W-:Y:S03]  /*5a900*/  @P5 STG.E desc[UR8][R12.64], R53 ;  /* 0x000000350c005986 */ /* 0x0003e6000c101908 */
[C---:B------:R-:W-:Y:S01]  /*5a910*/  IMAD.WIDE R18, R149.reuse, 0x4, R6 ;  /* 0x0000000495127825 */ /* 0x040fe200078e0206 */
[----:B------:R4:W-:Y:S03]  /*5a920*/  @P2 STG.E desc[UR8][R14.64], R162 ;  /* 0x000000a20e002986 */ /* 0x0009e6000c101908 */
[----:B------:R-:W-:Y:S01]  /*5a930*/  IMAD.WIDE R10, R149, 0x4, R8 ;  /* 0x00000004950a7825 */ /* 0x000fe200078e0208 */
[----:B------:R-:W-:Y:S01]  /*5a940*/  ISETP.LT.AND P1, PT, R153, UR4, !P1 ;  /* 0x0000000499007c0c */ /* 0x000fe2000cf21270 */
[----:B------:R-:W2:Y:S01]  /*5a950*/  LDL.LU R149, [R1+0x1388] ;  /* 0x0013880001957983 */ /* 0x000ea20000300800 */
[----:B------:R-:W-:Y:S01]  /*5a960*/  ISETP.LT.AND P2, PT, R23, UR4, !P0 ;  /* 0x0000000417007c0c */ /* 0x000fe2000c741270 */
[----:B---3--:R-:W-:-:S02]  /*5a970*/  IMAD.WIDE R20, R150, 0x4, R2 ;  /* 0x0000000496147825 */ /* 0x008fc400078e0202 */
[----:B------:R3:W-:Y:S01]  /*5a980*/  @P3 STG.E desc[UR8][R16.64], R158 ;  /* 0x0000009e10003986 */ /* 0x0007e2000c101908 */
[----:B------:R-:W-:-:S03]  /*5a990*/  ULDC UR5, c[0x0][0x22c] ;  /* 0x00008b0000057ab9 */ /* 0x000fc60000000800 */
[----:B------:R2:W-:Y:S01]  /*5a9a0*/  @P4 STG.E desc[UR8][R18.64], R134 ;  /* 0x0000008612004986 */ /* 0x0005e2000c101908 */
[----:B------:R-:W-:Y:S01]  /*5a9b0*/  ISETP.LT.AND P4, PT, R152, UR4, !P0 ;  /* 0x0000000498007c0c */ /* 0x000fe2000c781270 */
[----:B-1----:R-:W-:-:S04]  /*5a9c0*/  IMAD.WIDE R12, R150, 0x4, R4 ;  /* 0x00000004960c7825 */ /* 0x002fc800078e0204 */
[----:B----4-:R-:W-:-:S04]  /*5a9d0*/  IMAD.WIDE R14, R150, 0x4, R6 ;  /* 0x00000004960e7825 */ /* 0x010fc800078e0206 */
[----:B---3--:R-:W-:Y:S02]  /*5a9e0*/  IMAD.WIDE R16, R150, 0x4, R8 ;  /* 0x0000000496107825 */ /* 0x008fe400078e0208 */
        /* <DEDUP_REMOVED lines=9> */
[----:B------:R-:W-:Y:S02]  /*5aa80*/  ISETP.LT.AND P5, PT, R154, UR4, !P0 ;  /* 0x000000049a007c0c */ /* 0x000fe4000c7a1270 */
[----:B------:R-:W-:Y:S01]  /*5aa90*/  ISETP.LT.AND P0, PT, R153, UR4, !P0 ;  /* 0x0000000499007c0c */ /* 0x000fe2000c701270 */
[----:B------:R-:W-:Y:S01]  /*5aaa0*/  VIADD R0, R22, 0xe6 ;  /* 0x000000e616007836 */ /* 0x000fe20000000000 */
[----:B------:R-:W4:Y:S04]  /*5aab0*/  LDL.LU R151, [R1+0x1378] ;  /* 0x0013780001977983 */ /* 0x000f280000300800 */
[----:B------:R-:W-:Y:S01]  /*5aac0*/  ISETP.GE.AND P6, PT, R0, UR5, PT ;  /* 0x0000000500007c0c */ /* 0x000fe2000bfc6270 */
[----:B------:R-:W-:Y:S01]  /*5aad0*/  VIADD R0, R22, 0xe7 ;  /* 0x000000e716007836 */ /* 0x000fe20000000000 */
[----:B------:R-:W-:-:S02]  /*5aae0*/  ULDC UR5, c[0x0][0x22c] ;  /* 0x00008b0000057ab9 */ /* 0x000fc40000000800 */
[----:B------:R-:W-:Y:S01]  /*5aaf0*/  ISETP.LT.AND P3, PT, R23, UR4, !P6 ;  /* 0x0000000417007c0c */ /* 0x000fe2000f761270 */
[----:B------:R1:W-:Y:S01]  /*5ab00*/  @P5 STG.E desc[UR8][R14.64], R58 ;  /* 0x0000003a0e005986 */ /* 0x0003e2000c101908 */
[----:B------:R-:W-:Y:S02]  /*5ab10*/  ISETP.GE.AND P1, PT, R0, UR5, PT ;  /* 0x0000000500007c0c */ /* 0x000fe4000bf26270 */
[----:B------:R-:W-:Y:S01]  /*5ab20*/  ISETP.LT.AND P2, PT, R152, UR4, !P6 ;  /* 0x0000000498007c0c */ /* 0x000fe2000f741270 */
[----:B------:R1:W-:Y:S01]  /*5ab30*/  @P0 STG.E desc[UR8][R16.64], R54 ;  /* 0x0000003610000986 */ /* 0x0003e2000c101908 */
[----:B------:R-:W-:Y:S01]  /*5ab40*/  ISETP.LT.AND P0, PT, R154, UR4, !P6 ;  /* 0x000000049a007c0c */ /* 0x000fe2000f701270 */
[----:B------:R-:W-:Y:S01]  /*5ab50*/  VIADD R0, R22, 0xe8 ;  /* 0x000000e816007836 */ /* 0x000fe20000000000 */
[----:B------:R-:W-:Y:S01]  /*5ab60*/  ISETP.LT.AND P6, PT, R153, UR4, !P6 ;  /* 0x0000000499007c0c */ /* 0x000fe2000f7c1270 */
[----:B------:R-:W-:Y:S01]  /*5ab70*/  ULDC UR5, c[0x0][0x22c] ;  /* 0x00008b0000057ab9 */ /* 0x000fe20000000800 */
[----:B------:R-:W-:-:S02]  /*5ab80*/  ISETP.LT.AND P5, PT, R23, UR4, !P1 ;  /* 0x0000000417007c0c */ /* 0x000fc4000cfa1270 */
[----:B------:R-:W-:Y:S01]  /*5ab90*/  ISETP.LT.AND P4, PT, R152, UR4, !P1 ;  /* 0x0000000498007c0c */ /* 0x000fe2000cf81270 */
[----:B------:R-:W-:Y:S01]  /*5aba0*/  @P3 STG.E desc[UR8][R18.64], R163 ;  /* 0x000000a312003986 */ /* 0x000fe2000c101908 */
[----:B------:R-:W-:-:S03]  /*5abb0*/  ISETP.GE.AND P3, PT, R0, UR5, PT ;  /* 0x0000000500007c0c */ /* 0x000fc6000bf66270 */
[----:B------:R1:W-:Y:S04]  /*5abc0*/  @P2 STG.E desc[UR8][R10.64], R159 ;  /* 0x0000009f0a002986 */ /* 0x0003e8000c101908 */
[----:B------:R-:W-:Y:S01]  /*5abd0*/  @P0 STG.E desc[UR8][R20.64], R135 ;  /* 0x0000008714000986 */ /* 0x000fe2000c101908 */
[----:B------:R-:W-:Y:S02]  /*5abe0*/  ISETP.LT.AND P0, PT, R154, UR4, !P1 ;  /* 0x000000049a007c0c */ /* 0x000fe4000cf01270 */
[----:B------:R-:W-:Y:S01]  /*5abf0*/  ISETP.LT.AND P1, PT, R153, UR4, !P1 ;  /* 0x0000000499007c0c */ /* 0x000fe2000cf21270 */
[----:B------:R3:W-:Y:S01]  /*5ac00*/  @P6 STG.E desc[UR8][R12.64], R31 ;  /* 0x0000001f0c006986 */ /* 0x0007e2000c101908 */
[----:B------:R-:W-:Y:S01]  /*5ac10*/  ISETP.LT.AND P6, PT, R23, UR4, !P3 ;  /* 0x0000000417007c0c */ /* 0x000fe2000dfc1270 */
[----:B-1----:R-:W-:-:S04]  /*5ac20*/  IMAD.WIDE R14, R149, 0x4, R2 ;  /* 0x00000004950e7825 */ /* 0x002fc800078e0202 */
[----:B------:R-:W-:Y:S01]  /*5ac30*/  IMAD.WIDE R16, R149, 0x4, R4 ;  /* 0x0000000495107825 */ /* 0x000fe200078e0204 */
[----:B------:R1:W-:Y:S01]  /*5ac40*/  @P5 STG.E desc[UR8][R14.64], R35 ;  /* 0x000000230e005986 */ /* 0x0003e2000c101908 */
[----:B------:R-:W-:-:S03]  /*5ac50*/  ISETP.LT.AND P5, PT, R152, UR4, !P3 ;  /* 0x0000000498007c0c */ /* 0x000fc6000dfa1270 */
[----:B------:R1:W-:Y:S01]  /*5ac60*/  @P4 STG.E desc[UR8][R16.64], R39 ;  /* 0x0000002710004986 */ /* 0x0003e2000c101908 */
[----:B------:R-:W-:-:S04]  /*5ac70*/  IMAD.WIDE R10, R149, 0x4, R6 ;  /* 0x00000004950a7825 */ /* 0x000fc800078e0206 */
[----:B------:R-:W-:Y:S01]  /*5ac80*/  IMAD.WIDE R18, R149, 0x4, R8 ;  /* 0x0000000495127825 */ /* 0x000fe200078e0208 */
[----:B------:R2:W-:Y:S04]  /*5ac90*/  @P0 STG.E desc[UR8][R10.64], R59 ;  /* 0x0000003b0a000986 */ /* 0x0005e8000c101908 */
[----:B------:R2:W-:Y:S01]  /*5aca0*/  @P1 STG.E desc[UR8][R18.64], R55 ;  /* 0x0000003712001986 */ /* 0x0005e2000c101908 */
[----:B---3--:R-:W-:-:S04]  /*5acb0*/  IMAD.WIDE R12, R150, 0x4, R2 ;  /* 0x00000004960c7825 */ /* 0x008fc800078e0202 */
[----:B-1----:R-:W-:-:S04]  /*5acc0*/  IMAD.WIDE R14, R150, 0x4, R4 ;  /* 0x00000004960e7825 */ /* 0x002fc800078e0204 */
[----:B------:R-:W-:-:S04]  /*5acd0*/  IMAD.WIDE R16, R150, 0x4, R6 ;  /* 0x0000000496107825 */ /* 0x000fc800078e0206 */
[----:B------:R-:W-:Y:S02]  /*5ace0*/  IMAD.WIDE R20, R150, 0x4, R8 ;  /* 0x0000000496147825 */ /* 0x000fe400078e0208 */
[----:B------:R-:W3:Y:S04]  /*5acf0*/  LDL.LU R150, [R1+0x1374] ;  /* 0x0013740001967983 */ /* 0x000ee80000300800 */
[----:B------:R1:W-:Y:S04]  /*5ad00*/  @P6 STG.E desc[UR8][R12.64], R48 ;  /* 0x000000300c006986 */ /* 0x0003e8000c101908 */
[----:B------:R4:W-:Y:S01]  /*5ad10*/  @P5 STG.E desc[UR8][R14.64], R44 ;  /* 0x0000002c0e005986 */ /* 0x0009e2000c101908 */
[----:B--2---:R-:W-:-:S04]  /*5ad20*/  IMAD.WIDE R10, R148, 0x4, R2 ;  /* 0x00000004940a7825 */ /* 0x004fc800078e0202 */
[----:B------:R-:W-:-:S04]  /*5ad30*/  IMAD.WIDE R18, R148, 0x4, R4 ;  /* 0x0000000494127825 */ /* 0x000fc800078e0204 */
[----:B-1----:R-:W-:-:S04]  /*5ad40*/  IMAD.WIDE R12, R148, 0x4, R6 ;  /* 0x00000004940c7825 */ /* 0x002fc800078e0206 */
[----:B----4-:R-:W-:Y:S02]  /*5ad50*/  IMAD.WIDE R14, R148, 0x4, R8 ;  /* 0x00000004940e7825 */ /* 0x010fe400078e0208 */
[----:B------:R-:W2:Y:S02]  /*5ad60*/  LDL.LU R148, [R1+0x1370] ;  /* 0x0013700001947983 */ /* 0x000ea40000300800 */
[----:B------:R-:W-:Y:S01]  /*5ad70*/  VIADD R25, R22, 0xe9 ;  /* 0x000000e916197836 */ /* 0x000fe20000000000 */
[----:B------:R-:W-:Y:S01]  /*5ad80*/  ISETP.LT.AND P4, PT, R154, UR4, !P3 ;  /* 0x000000049a007c0c */ /* 0x000fe2000df81270 */
[----:B------:R-:W-:Y:S01]  /*5ad90*/  VIADD R0, R22, 0xea ;  /* 0x000000ea16007836 */ /* 0x000fe20000000000 */
[----:B------:R-:W-:Y:S01]  /*5ada0*/  ISETP.LT.AND P3, PT, R153, UR4, !P3 ;  /* 0x0000000499007c0c */ /* 0x000fe2000df61270 */
[----:B------:R-:W4:Y:S01]  /*5adb0*/  LDL.LU R149, [R1+0x1364] ;  /* 0x0013640001957983 */ /* 0x000f220000300800 */
[----:B------:R-:W-:-:S04]  /*5adc0*/  ISETP.GE.AND P2, PT, R25, UR5, PT ;  /* 0x0000000519007c0c */ /* 0x000fc8000bf46270 */
[----:B------:R-:W-:Y:S02]  /*5add0*/  ISETP.LT.AND P1, PT, R23, UR4, !P2 ;  /* 0x0000000417007c0c */ /* 0x000fe4000d721270 */
[----:B------:R-:W-:Y:S02]  /*5ade0*/  ISETP.LT.AND P6, PT, R152, UR4, !P2 ;  /* 0x0000000498007c0c */ /* 0x000fe4000d7c1270 */
[----:B------:R-:W-:Y:S01]  /*5adf0*/  ISETP.GE.AND P0, PT, R0, UR5, PT ;  /* 0x0000000500007c0c */ /* 0x000fe2000bf06270 */
[----:B------:R1:W-:Y:S04]  /*5ae00*/  @P4 STG.E desc[UR8][R16.64], R60 ;  /* 0x0000003c10004986 */ /* 0x0003e8000c101908 */
[----:B------:R1:W-:Y:S01]  /*5ae10*/  @P3 STG.E desc[UR8][R20.64], R40 ;  /* 0x0000002814003986 */ /* 0x0003e2000c101908 */
[----:B------:R-:W-:-:S02]  /*5ae20*/  ISETP.LT.AND P3, PT, R154, UR4, !P2 ;  /* 0x000000049a007c0c */ /* 0x000fc4000d761270 */
[----:B------:R-:W-:Y:S02]  /*5ae30*/  ISETP.LT.AND P2, PT, R153, UR4, !P2 ;  /* 0x0000000499007c0c */ /* 0x000fe4000d741270 */
[----:B------:R-:W-:Y:S01]  /*5ae40*/  ISETP.LT.AND P4, PT, R23, UR4, !P0 ;  /* 0x0000000417007c0c */ /* 0x000fe2000c781270 */
[----:B------:R1:W-:Y:S01]  /*5ae50*/  @P1 STG.E desc[UR8][R10.64], R64 ;  /* 0x000000400a001986 */ /* 0x0003e2000c101908 */
[----:B------:R-:W-:-:S03]  /*5ae60*/  ISETP.LT.AND P5, PT, R152, UR4, !P0 ;  /* 0x0000000498007c0c */ /* 0x000fc6000c7a1270 */
[----:B------:R-:W-:Y:S01]  /*5ae70*/  @P6 STG.E desc[UR8][R18.64], R68 ;  /* 0x0000004412006986 */ /* 0x000fe2000c101908 */
[----:B------:R-:W-:Y:S01]  /*5ae80*/  ISETP.LT.AND P6, PT, R154, UR4, !P0 ;  /* 0x000000049a007c0c */ /* 0x000fe2000c7c1270 */
[----:B------:R-:W-:Y:S02]  /*5ae90*/  VIADD R0, R22, 0xeb ;  /* 0x000000eb16007836 */ /* 0x000fe40000000000 */
[C---:B-1----:R-:W-:Y:S01]  /*5aea0*/  IMAD.WIDE R16, R151.reuse, 0x4, R2 ;  /* 0x0000000497107825 */ /* 0x042fe200078e0202 */
[----:B------:R1:W-:Y:S03]  /*5aeb0*/  @P3 STG.E desc[UR8][R12.64], R84 ;  /* 0x000000540c003986 */ /* 0x0003e6000c101908 */
[C---:B------:R-:W-:Y:S01]  /*5aec0*/  IMAD.WIDE R20, R151.reuse, 0x4, R4 ;  /* 0x0000000497147825 */ /* 0x040fe200078e0204 */
[----:B------:R-:W-:Y:S01]  /*5aed0*/  ISETP.GE.AND P1, PT, R0, UR5, PT ;  /* 0x0000000500007c0c */ /* 0x000fe2000bf26270 */
[----:B------:R3:W-:Y:S02]  /*5aee0*/  @P2 STG.E desc[UR8][R14.64], R88 ;  /* 0x000000580e002986 */ /* 0x0007e4000c101908 */
[----:B------:R-:W-:Y:S01]  /*5aef0*/  IMAD.WIDE R10, R151, 0x4, R6 ;  /* 0x00000004970a7825 */ /* 0x000fe200078e0206 */
[----:B------:R-:W-:Y:S01]  /*5af00*/  ISETP.LT.AND P0, PT, R153, UR4, !P0 ;  /* 0x0000000499007c0c */ /* 0x000fe2000c701270 */
[----:B------:R3:W-:Y:S01]  /*5af10*/  @P4 STG.E desc[UR8][R16.64], R49 ;  /* 0x0000003110004986 */ /* 0x0007e2000c101908 */
[----:B------:R-:W-:-:S03]  /*5af20*/  ISETP.LT.AND P3, PT, R152, UR4, !P1 ;  /* 0x0000000498007c0c */ /* 0x000fc6000cf61270 */
[----:B------:R-:W-:Y:S01]  /*5af30*/  @P5 STG.E desc[UR8][R20.64], R45 ;  /* 0x0000002d14005986 */ /* 0x000fe2000c101908 */
[----:B------:R-:W-:-:S03]  /*5af40*/  ISETP.LT.AND P5, PT, R23, UR4, !P1 ;  /* 0x0000000417007c0c */ /* 0x000fc6000cfa1270 */
[----:B------:R3:W-:Y:S01]  /*5af50*/  @P6 STG.E desc[UR8][R10.64], R61 ;  /* 0x0000003d0a006986 */ /* 0x0007e2000c101908 */
[----:B-1----:R-:W-:-:S05]  /*5af60*/  IMAD.WIDE R12, R151, 0x4, R8 ;  /* 0x00000004970c7825 */ /* 0x002fca00078e0208 */
[----:B------:R1:W-:Y:S01]  /*5af70*/  @P0 STG.E desc[UR8][R12.64], R41 ;  /* 0x000000290c000986 */ /* 0x0003e2000c101908 */
[----:B---3--:R-:W-:-:S04]  /*5af80*/  IMAD.WIDE R14, R150, 0x4, R2 ;  /* 0x00000004960e7825 */ /* 0x008fc800078e0202 */
[----:B------:R-:W-:-:S04]  /*5af90*/  IMAD.WIDE R16, R150, 0x4, R4 ;  /* 0x0000000496107825 */ /* 0x000fc800078e0204 */
[----:B------:R-:W-:-:S04]  /*5afa0*/  IMAD.WIDE R18, R150, 0x4, R6 ;  /* 0x0000000496127825 */ /* 0x000fc800078e0206 */
[----:B------:R-:W-:Y:S02]  /*5afb0*/  IMAD.WIDE R10, R150, 0x4, R8 ;  /* 0x00000004960a7825 */ /* 0x000fe400078e0208 */
[----:B------:R-:W3:Y:S04]  /*5afc0*/  LDL.LU R150, [R1+0x1360] ;  /* 0x0013600001967983 */ /* 0x000ee80000300800 */
[----:B------:R1:W-:Y:S04]  /*5afd0*/  @P5 STG.E desc[UR8][R14.64], R65 ;  /* 0x000000410e005986 */ /* 0x0003e8000c101908 */
[----:B------:R4:W-:Y:S01]  /*5afe0*/  @P3 STG.E desc[UR8][R16.64], R69 ;  /* 0x0000004510003986 */ /* 0x0009e2000c101908 */
[----:B--2---:R-:W-:-:S04]  /*5aff0*/  IMAD.WIDE R20, R148, 0x4, R2 ;  /* 0x0000000494147825 */ /* 0x004fc800078e0202 */
[----:B-1----:R-:W-:-:S04]  /*5b000*/  IMAD.WIDE R12, R148, 0x4, R4 ;  /* 0x00000004940c7825 */ /* 0x002fc800078e0204 */
[----:B------:R-:W-:-:S04]  /*5b010*/  IMAD.WIDE R14, R148, 0x4, R6 ;  /* 0x00000004940e7825 */ /* 0x000fc800078e0206 */
[----:B----4-:R-:W-:Y:S02]  /*5b020*/  IMAD.WIDE R16, R148, 0x4, R8 ;  /* 0x0000000494107825 */ /* 0x010fe400078e0208 */
[----:B------:R-:W2:Y:S01]  /*5b030*/  LDL.LU R148, [R1+0x1358] ;  /* 0x0013580001947983 */ /* 0x000ea20000300800 */
[----:B------:R-:W-:Y:S01]  /*5b040*/  ISETP.LT.AND P4, PT, R154, UR4, !P1 ;  /* 0x000000049a007c0c */ /* 0x000fe2000cf81270 */
[----:B------:R-:W-:Y:S01]  /*5b050*/  VIADD R25, R22, 0xec ;  /* 0x000000ec16197836 */ /* 0x000fe20000000000 */
[----:B------:R-:W-:-:S04]  /*5b060*/  ISETP.LT.AND P1, PT, R153, UR4, !P1 ;  /* 0x0000000499007c0c */ /* 0x000fc8000cf21270 */
[----:B------:R-:W-:Y:S01]  /*5b070*/  ISETP.GE.AND P2, PT, R25, UR5, PT ;  /* 0x0000000519007c0c */ /* 0x000fe2000bf46270 */
[----:B------:R-:W-:Y:S01]  /*5b080*/  VIADD R0, R22, 0xed ;  /* 0x000000ed16007836 */ /* 0x000fe20000000000 */
[----:B------:R-:W1:Y:S02]  /*5b090*/  LDS.128 R24, [R24] ;  /* 0x0000000018187984 */ /* 0x000e640000000c00 */
[----:B------:R-:W-:Y:S02]  /*5b0a0*/  ISETP.LT.AND P0, PT, R23, UR4, !P2 ;  /* 0x0000000417007c0c */ /* 0x000fe4000d701270 */
[----:B------:R-:W-:Y:S01]  /*5b0b0*/  ISETP.LT.AND P5, PT, R152, UR4, !P2 ;  /* 0x0000000498007c0c */ /* 0x000fe2000d7a1270 */
[----:B------:R4:W-:Y:S01]  /*5b0c0*/  @P4 STG.E desc[UR8][R18.64], R85 ;  /* 0x0000005512004986 */ /* 0x0009e2000c101908 */
[----:B------:R-:W-:Y:S02]  /*5b0d0*/  ISETP.LT.AND P4, PT, R154, UR4, !P2 ;  /* 0x000000049a007c0c */ /* 0x000fe4000d781270 */
[----:B------:R-:W-:Y:S01]  /*5b0e0*/  ISETP.LT.AND P2, PT, R153, UR4, !P2 ;  /* 0x0000000499007c0c */ /* 0x000fe2000d741270 */
[----:B------:R4:W-:Y:S01]  /*5b0f0*/  @P1 STG.E desc[UR8][R10.64], R89 ;  /* 0x000000590a001986 */ /* 0x0009e2000c101908 */
[----:B------:R-:W-:-:S05]  /*5b100*/  ISETP.GE.AND P6, PT, R0, UR5, PT ;  /* 0x0000000500007c0c */ /* 0x000fca000bfc6270 */
[----:B------:R-:W-:Y:S01]  /*5b110*/  @P0 STG.E desc[UR8][R20.64], R50 ;  /* 0x0000003214000986 */ /* 0x000fe2000c101908 */
[----:B------:R-:W-:-:S03]  /*5b120*/  ISETP.LT.AND P3, PT, R23, UR4, !P6 ;  /* 0x0000000417007c0c */ /* 0x000fc6000f761270 */
[----:B------:R1:W-:Y:S01]  /*5b130*/  @P5 STG.E desc[UR8][R12.64], R46 ;  /* 0x0000002e0c005986 */ /* 0x0003e2000c101908 */
[----:B------:R-:W-:-:S03]  /*5b140*/  ISETP.LT.AND P0, PT, R152, UR4, !P6 ;  /* 0x0000000498007c0c */ /* 0x000fc6000f701270 */
[----:B------:R1:W-:Y:S01]  /*5b150*/  @P4 STG.E desc[UR8][R14.64], R62 ;  /* 0x0000003e0e004986 */ /* 0x0003e2000c101908 */
[----:B----4-:R-:W-:-:S03]  /*5b160*/  IMAD.WIDE R18, R149, 0x4, R2 ;  /* 0x0000000495127825 */ /* 0x010fc600078e0202 */
[----:B------:R3:W-:Y:S01]  /*5b170*/  @P2 STG.E desc[UR8][R16.64], R42 ;  /* 0x0000002a10002986 */ /* 0x0007e2000c101908 */
[----:B------:R-:W-:Y:S01]  /*5b180*/  ISETP.LT.AND P2, PT, R154, UR4, !P6 ;  /* 0x000000049a007c0c */ /* 0x000fe2000f741270 */
[----:B------:R-:W-:-:S04]  /*5b190*/  IMAD.WIDE R10, R149, 0x4, R4 ;  /* 0x00000004950a7825 */ /* 0x000fc800078e0204 */
[----:B-1----:R-:W-:-:S04]  /*5b1a0*/  IMAD.WIDE R12, R149, 0x4, R6 ;  /* 0x00000004950c7825 */ /* 0x002fc800078e0206 */
[----:B------:R-:W-:Y:S02]  /*5b1b0*/  IMAD.WIDE R14, R149, 0x4, R8 ;  /* 0x00000004950e7825 */ /* 0x000fe400078e0208 */
[----:B------:R-:W4:Y:S02]  /*5b1c0*/  LDL.LU R149, [R1+0x1354] ;  /* 0x0013540001957983 */ /* 0x000f240000300800 */
[----:B------:R-:W-:Y:S01]  /*5b1d0*/  VIADD R0, R22, 0xee ;  /* 0x000000ee16007836 */ /* 0x000fe20000000000 */
[----:B------:R-:W-:-:S04]  /*5b1e0*/  ISETP.LT.AND P6, PT, R153, UR4, !P6 ;  /* 0x0000000499007c0c */ /* 0x000fc8000f7c1270 */
[----:B------:R-:W-:Y:S01]  /*5b1f0*/  ISETP.GE.AND P1, PT, R0, UR5, PT ;  /* 0x0000000500007c0c */ /* 0x000fe2000bf26270 */
[----:B------:R1:W-:Y:S03]  /*5b200*/  @P3 STG.E desc[UR8][R18.64], R66 ;  /* 0x0000004212003986 */ /* 0x0003e6000c101908 */
[----:B------:R-:W-:Y:S01]  /*5b210*/  ISETP.LT.AND P5, PT, R23, UR4, !P1 ;  /* 0x0000000417007c0c */ /* 0x000fe2000cfa1270 */
[----:B------:R1:W-:Y:S01]  /*5b220*/  @P0 STG.E desc[UR8][R10.64], R70 ;  /* 0x000000460a000986 */ /* 0x0003e2000c101908 */
[----:B------:R-:W-:-:S03]  /*5b230*/  ISETP.LT.AND P4, PT, R152, UR4, !P1 ;  /* 0x0000000498007c0c */ /* 0x000fc6000cf81270 */
[----:B------:R1:W-:Y:S01]  /*5b240*/  @P2 STG.E desc[UR8][R12.64], R86 ;  /* 0x000000560c002986 */ /* 0x0003e2000c101908 */
[----:B------:R-:W-:-:S03]  /*5b250*/  VIADD R20, R22, 0xef ;  /* 0x000000ef16147836 */ /* 0x000fc60000000000 */
[----:B------:R2:W-:Y:S02]  /*5b260*/  @P6 STG.E desc[UR8][R14.64], R90 ;  /* 0x0000005a0e006986 */ /* 0x0005e4000c101908 */
[----:B------:R-:W-:Y:S01]  /*5b270*/  ISETP.GE.AND P3, PT, R20, UR5, PT ;  /* 0x0000000514007c0c */ /* 0x000fe2000bf66270 */
        /* <DEDUP_REMOVED lines=10> */
[----:B------:R-:W-:Y:S02]  /*5b320*/  IMAD.WIDE R18, R148, 0x4, R8 ;  /* 0x0000000494127825 */ /* 0x000fe400078e0208 */
[----:B------:R-:W2:Y:S01]  /*5b330*/  LDL.LU R148, [R1+0x1348] ;  /* 0x0013480001947983 */ /* 0x000ea20000300800 */
[----:B------:R-:W-:Y:S02]  /*5b340*/  ISETP.LT.AND P2, PT, R154, UR4, !P1 ;  /* 0x000000049a007c0c */ /* 0x000fe4000cf41270 */
[----:B------:R-:W-:Y:S02]  /*5b350*/  ISETP.LT.AND P1, PT, R153, UR4, !P1 ;  /* 0x0000000499007c0c */ /* 0x000fe4000cf21270 */
[----:B------:R-:W-:Y:S02]  /*5b360*/  ISETP.LT.AND P6, PT, R23, UR4, !P3 ;  /* 0x0000000417007c0c */ /* 0x000fe4000dfc1270 */
[----:B------:R-:W-:Y:S01]  /*5b370*/  ISETP.LT.AND P5, PT, R152, UR4, !P3 ;  /* 0x0000000498007c0c */ /* 0x000fe2000dfa1270 */
[----:B------:R-:W-:Y:S01]  /*5b380*/  VIADD R0, R22, 0xf0 ;  /* 0x000000f016007836 */ /* 0x000fe20000000000 */
[----:B------:R-:W-:-:S04]  /*5b390*/  ISETP.LT.AND P4, PT, R154, UR4, !P3 ;  /* 0x000000049a007c0c */ /* 0x000fc8000df81270 */
[----:B------:R-:W-:Y:S01]  /*5b3a0*/  ISETP.GE.AND P0, PT, R0, UR5, PT ;  /* 0x0000000500007c0c */ /* 0x000fe2000bf06270 */
[----:B------:R4:W-:Y:S01]  /*5b3b0*/  @P2 STG.E desc[UR8][R10.64], R63 ;  /* 0x0000003f0a002986 */ /* 0x0009e2000c101908 */
[----:B------:R-:W-:-:S03]  /*5b3c0*/  ISETP.LT.AND P3, PT, R153, UR4, !P3 ;  /* 0x0000000499007c0c */ /* 0x000fc6000df61270 */
[----:B------:R1:W-:Y:S01]  /*5b3d0*/  @P1 STG.E desc[UR8][R12.64], R43 ;  /* 0x0000002b0c001986 */ /* 0x0003e2000c101908 */
[----:B------:R-:W-:-:S03]  /*5b3e0*/  ISETP.LT.AND P1, PT, R23, UR4, !P0 ;  /* 0x0000000417007c0c */ /* 0x000fc6000c721270 */
[----:B------:R1:W-:Y:S04]  /*5b3f0*/  @P6 STG.E desc[UR8][R20.64], R67 ;  /* 0x0000004314006986 */ /* 0x0003e8000c101908 */
[----:B------:R1:W-:Y:S01]  /*5b400*/  @P5 STG.E desc[UR8][R14.64], R71 ;  /* 0x000000470e005986 */ /* 0x0003e2000c101908 */
[----:B------:R-:W-:Y:S01]  /*5b410*/  ISETP.LT.AND P5, PT, R152, UR4, !P0 ;  /* 0x0000000498007c0c */ /* 0x000fe2000c7a1270 */
[----:B------:R-:W-:Y:S02]  /*5b420*/  VIADD R0, R22, 0xf1 ;  /* 0x000000f116007836 */ /* 0x000fe40000000000 */
[----:B----4-:R-:W-:-:S04]  /*5b430*/  IMAD.WIDE R10, R149, 0x4, R2 ;  /* 0x00000004950a7825 */ /* 0x010fc800078e0202 */
[----:B-1----:R-:W-:-:S04]  /*5b440*/  IMAD.WIDE R12, R149, 0x4, R4 ;  /* 0x00000004950c7825 */ /* 0x002fc800078e0204 */
[----:B------:R-:W-:-:S04]  /*5b450*/  IMAD.WIDE R20, R149, 0x4, R6 ;  /* 0x0000000495147825 */ /* 0x000fc800078e0206 */
[----:B------:R-:W-:Y:S02]  /*5b460*/  IMAD.WIDE R14, R149, 0x4, R8 ;  /* 0x00000004950e7825 */ /* 0x000fe400078e0208 */
[----:B------:R-:W4:Y:S01]  /*5b470*/  LDL.LU R149, [R1+0x1344] ;  /* 0x0013440001957983 */ /* 0x000f220000300800 */
[----:B------:R-:W-:Y:S02]  /*5b480*/  ISETP.GE.AND P2, PT, R0, UR5, PT ;  /* 0x0000000500007c0c */ /* 0x000fe4000bf46270 */
[----:B------:R-:W-:Y:S01]  /*5b490*/  ISETP.LT.AND P6, PT, R154, UR4, !P0 ;  /* 0x000000049a007c0c */ /* 0x000fe2000c7c1270 */
[----:B------:R3:W-:Y:S01]  /*5b4a0*/  @P4 STG.E desc[UR8][R16.64], R87 ;  /* 0x0000005710004986 */ /* 0x0007e2000c101908 */
[----:B------:R-:W-:-:S03]  /*5b4b0*/  ISETP.LT.AND P0, PT, R153, UR4, !P0 ;  /* 0x0000000499007c0c */ /* 0x000fc6000c701270 */
[----:B------:R1:W-:Y:S01]  /*5b4c0*/  @P3 STG.E desc[UR8][R18.64], R91 ;  /* 0x0000005b12003986 */ /* 0x0003e2000c101908 */
[----:B------:R-:W-:Y:S02]  /*5b4d0*/  ISETP.LT.AND P3, PT, R23, UR4, !P2 ;  /* 0x0000000417007c0c */ /* 0x000fe4000d761270 */
[----:B------:R-:W-:Y:S01]  /*5b4e0*/  ISETP.LT.AND P4, PT, R152, UR4, !P2 ;  /* 0x0000000498007c0c */ /* 0x000fe2000d781270 */
        /* <DEDUP_REMOVED lines=19> */
[----:B------:R-:W-:-:S04]  /*5b620*/  ISETP.LT.AND P2, PT, R153, UR4, !P2 ;  /* 0x0000000499007c0c */ /* 0x000fc8000d741270 */
[----:B------:R-:W-:-:S04]  /*5b630*/  ISETP.GE.AND P1, PT, R0, UR5, PT ;  /* 0x0000000500007c0c */ /* 0x000fc8000bf26270 */
[----:B------:R-:W-:Y:S01]  /*5b640*/  ISETP.LT.AND P6, PT, R23, UR4, !P1 ;  /* 0x0000000417007c0c */ /* 0x000fe2000cfc1270 */
[----:B------:R-:W-:Y:S01]  /*5b650*/  VIADD R0, R22, 0xf3 ;  /* 0x000000f316007836 */ /* 0x000fe20000000000 */
[----:B------:R-:W-:Y:S02]  /*5b660*/  ISETP.LT.AND P4, PT, R152, UR4, !P1 ;  /* 0x0000000498007c0c */ /* 0x000fe4000cf81270 */
[----:B------:R-:W-:Y:S02]  /*5b670*/  ISETP.LT.AND P3, PT, R154, UR4, !P1 ;  /* 0x000000049a007c0c */ /* 0x000fe4000cf61270 */
[----:B------:R-:W-:Y:S01]  /*5b680*/  ISETP.GE.AND P0, PT, R0, UR5, PT ;  /* 0x0000000500007c0c */ /* 0x000fe2000bf06270 */
[----:B------:R4:W-:Y:S01]  /*5b690*/  @P2 STG.E desc[UR8][R12.64], R108 ;  /* 0x0000006c0c002986 */ /* 0x0009e2000c101908 */
[----:B------:R-:W-:Y:S02]  /*5b6a0*/  ISETP.LT.AND P2, PT, R153, UR4, !P1 ;  /* 0x0000000499007c0c */ /* 0x000fe4000cf41270 */
[----:B------:R-:W-:-:S03]  /*5b6b0*/  ISETP.LT.AND P5, PT, R23, UR4, !P0 ;  /* 0x0000000417007c0c */ /* 0x000fc6000c7a1270 */
[----:B------:R-:W-:Y:S01]  /*5b6c0*/  @P6 STG.E desc[UR8][R20.64], R77 ;  /* 0x0000004d14006986 */ /* 0x000fe2000c101908 */
[----:B------:R-:W-:Y:S01]  /*5b6d0*/  ISETP.LT.AND P6, PT, R152, UR4, !P0 ;  /* 0x0000000498007c0c */ /* 0x000fe2000c7c1270 */
[----:B------:R-:W-:Y:S02]  /*5b6e0*/  VIADD R0, R22, 0xf4 ;  /* 0x000000f416007836 */ /* 0x000fe40000000000 */
[----:B------:R1:W-:Y:S01]  /*5b6f0*/  @P4 STG.E desc[UR8][R14.64], R81 ;  /* 0x000000510e004986 */ /* 0x0003e2000c101908 */
[----:B------:R-:W-:Y:S02]  /*5b700*/  ISETP.LT.AND P4, PT, R154, UR4, !P0 ;  /* 0x000000049a007c0c */ /* 0x000fe4000c781270 */
[----:B------:R-:W-:Y:S01]  /*5b710*/  ISETP.GE.AND P1, PT, R0, UR5, PT ;  /* 0x0000000500007c0c */ /* 0x000fe2000bf26270 */
[----:B------:R1:W-:Y:S01]  /*5b720*/  @P3 STG.E desc[UR8][R16.64], R93 ;  /* 0x0000005d10003986 */ /* 0x0003e2000c101908 */
[----:B----4-:R-:W-:-:S04]  /*5b730*/  IMAD.WIDE R12, R149, 0x4, R2 ;  /* 0x00000004950c7825 */ /* 0x010fc800078e0202 */
[----:B------:R-:W-:Y:S01]  /*5b740*/  IMAD.WIDE R18, R149, 0x4, R4 ;  /* 0x0000000495127825 */ /* 0x000fe200078e0204 */
[----:B------:R-:W-:Y:S01]  /*5b750*/  @P2 STG.E desc[UR8][R10.64], R73 ;  /* 0x000000490a002986 */ /* 0x000fe2000c101908 */
[----:B------:R-:W-:Y:S02]  /*5b760*/  ISETP.LT.AND P0, PT, R153, UR4, !P0 ;  /* 0x0000000499007c0c */ /* 0x000fe4000c701270 */
[C---:B-1----:R-:W-:Y:S01]  /*5b770*/  IMAD.WIDE R14, R149.reuse, 0x4, R6 ;  /* 0x00000004950e7825 */ /* 0x042fe200078e0206 */
[----:B------:R-:W-:Y:S03]  /*5b780*/  @P5 STG.E desc[UR8][R12.64], R97 ;  /* 0x000000610c005986 */ /* 0x000fe6000c101908 */
[----:B------:R-:W-:Y:S02]  /*5b790*/  IMAD.WIDE R16, R149, 0x4, R8 ;  /* 0x0000000495107825 */ /* 0x000fe400078e0208 */
[----:B------:R-:W4:Y:S01]  /*5b7a0*/  LDL.LU R149, [R1+0x1330] ;  /* 0x0013300001957983 */ /* 0x000f220000300800 */
[----:B------:R-:W-:-:S03]  /*5b7b0*/  ISETP.LT.AND P2, PT, R152, UR4, !P1 ;  /* 0x0000000498007c0c */ /* 0x000fc6000cf41270 */
[----:B------:R-:W-:Y:S01]  /*5b7c0*/  @P6 STG.E desc[UR8][R18.64], R101 ;  /* 0x0000006512006986 */ /* 0x000fe2000c101908 */
[----:B------:R-:W-:Y:S02]  /*5b7d0*/  ISETP.LT.AND P6, PT, R23, UR4, !P1 ;  /* 0x0000000417007c0c */ /* 0x000fe4000cfc1270 */
[----:B------:R-:W-:Y:S02]  /*5b7e0*/  ISETP.LT.AND P5, PT, R154, UR4, !P1 ;  /* 0x000000049a007c0c */ /* 0x000fe4000cfa1270 */
[----:B------:R-:W-:Y:S01]  /*5b7f0*/  ISETP.LT.AND P1, PT, R153, UR4, !P1 ;  /* 0x0000000499007c0c */ /* 0x000fe2000cf21270 */
[----:B------:R-:W-:Y:S04]  /*5b800*/  @P4 STG.E desc[UR8][R14.64], R105 ;  /* 0x000000690e004986 */ /* 0x000fe8000c101908 */
[----:B------:R1:W-:Y:S02]  /*5b810*/  @P0 STG.E desc[UR8][R16.64], R109 ;  /* 0x0000006d10000986 */ /* 0x0003e4000c101908 */
[----:B-1----:R-:W-:-:S02]  /*5b820*/  VIADD R16, R22, 0xf7 ;  /* 0x000000f716107836 */ /* 0x002fc40000000000 */
[----:B---3--:R-:W-:-:S04]  /*5b830*/  IMAD.WIDE R10, R150, 0x4, R2 ;  /* 0x00000004960a7825 */ /* 0x008fc800078e0202 */
[----:B------:R-:W-:-:S04]  /*5b840*/  IMAD.WIDE R12, R150, 0x4, R4 ;  /* 0x00000004960c7825 */ /* 0x000fc800078e0204 */
[----:B------:R-:W-:-:S04]  /*5b850*/  IMAD.WIDE R18, R150, 0x4, R6 ;  /* 0x0000000496127825 */ /* 0x000fc800078e0206 */
[----:B------:R-:W-:Y:S02]  /*5b860*/  IMAD.WIDE R20, R150, 0x4, R8 ;  /* 0x0000000496147825 */ /* 0x000fe400078e0208 */
[----:B------:R-:W3:Y:S04]  /*5b870*/  LDL.LU R150, [R1+0x1328] ;  /* 0x0013280001967983 */ /* 0x000ee80000300800 */
[----:B------:R1:W-:Y:S04]  /*5b880*/  @P6 STG.E desc[UR8][R10.64], R78 ;  /* 0x0000004e0a006986 */ /* 0x0003e8000c101908 */
[----:B------:R1:W-:Y:S04]  /*5b890*/  @P2 STG.E desc[UR8][R12.64], R82 ;  /* 0x000000520c002986 */ /* 0x0003e8000c101908 */
[----:B------:R4:W-:Y:S04]  /*5b8a0*/  @P5 STG.E desc[UR8][R18.64], R94 ;  /* 0x0000005e12005986 */ /* 0x0009e8000c101908 */
[----:B------:R-:W-:Y:S01]  /*5b8b0*/  @P1 STG.E desc[UR8][R20.64], R74 ;  /* 0x0000004a14001986 */ /* 0x000fe2000c101908 */
[----:B------:R-:W-:Y:S01]  /*5b8c0*/  ISETP.GE.AND P1, PT, R16, UR5, PT ;  /* 0x0000000510007c0c */ /* 0x000fe2000bf26270 */
[----:B--2---:R-:W-:-:S04]  /*5b8d0*/  IMAD.WIDE R14, R148, 0x4, R2 ;  /* 0x00000004940e7825 */ /* 0x004fc800078e0202 */
[----:B-1----:R-:W-:-:S04]  /*5b8e0*/  IMAD.WIDE R10, R148, 0x4, R4 ;  /* 0x00000004940a7825 */ /* 0x002fc800078e0204 */
[----:B------:R-:W-:-:S04]  /*5b8f0*/  IMAD.WIDE R12, R148, 0x4, R6 ;  /* 0x00000004940c7825 */ /* 0x000fc800078e0206 */
[----:B------:R-:W-:Y:S02]  /*5b900*/  IMAD.WIDE R16, R148, 0x4, R8 ;  /* 0x0000000494107825 */ /* 0x000fe400078e0208 */
[----:B------:R-:W2:Y:S02]  /*5b910*/  LDL.LU R148, [R1+0x1324] ;  /* 0x0013240001947983 */ /* 0x000ea40000300800 */
[----:B------:R-:W-:-:S05]  /*5b920*/  VIADD R0, R22, 0xf5 ;  /* 0x000000f516007836 */ /* 0x000fca0000000000 */
[----:B------:R-:W-:-:S04]  /*5b930*/  ISETP.GE.AND P3, PT, R0, UR5, PT ;  /* 0x0000000500007c0c */ /* 0x000fc8000bf66270 */
[----:B------:R-:W-:Y:S02]  /*5b940*/  ISETP.LT.AND P0, PT, R23, UR4, !P3 ;  /* 0x0000000417007c0c */ /* 0x000fe4000df01270 */
[----:B------:R-:W-:Y:S02]  /*5b950*/  ISETP.LT.AND P2, PT, R152, UR4, !P3 ;  /* 0x0000000498007c0c */ /* 0x000fe4000df41270 */
[----:B------:R-:W-:Y:S01]  /*5b960*/  ISETP.LT.AND P5, PT, R154, UR4, !P3 ;  /* 0x000000049a007c0c */ /* 0x000fe2000dfa1270 */
[----:B------:R-:W-:Y:S01]  /*5b970*/  VIADD R0, R22, 0xf6 ;  /* 0x000000f616007836 */ /* 0x000fe20000000000 */
[----:B------:R-:W-:-:S04]  /*5b980*/  ISETP.LT.AND P3, PT, R153, UR4, !P3 ;  /* 0x0000000499007c0c */ /* 0x000fc8000df61270 */
[----:B------:R-:W-:-:S03]  /*5b990*/  ISETP.GE.AND P4, PT, R0, UR5, PT ;  /* 0x0000000500007c0c */ /* 0x000fc6000bf86270 */
[----:B------:R1:W-:Y:S01]  /*5b9a0*/  @P0 STG.E desc[UR8][R14.64], R98 ;  /* 0x000000620e000986 */ /* 0x0003e2000c101908 */
[----:B------:R-:W-:-:S03]  /*5b9b0*/  ISETP.LT.AND P6, PT, R23, UR4, !P4 ;  /* 0x0000000417007c0c */ /* 0x000fc6000e7c1270 */
[----:B------:R1:W-:Y:S01]  /*5b9c0*/  @P2 STG.E desc[UR8][R10.64], R102 ;  /* 0x000000660a002986 */ /* 0x0003e2000c101908 */
[----:B------:R-:W-:-:S03]  /*5b9d0*/  ISETP.LT.AND P2, PT, R152, UR4, !P4 ;  /* 0x0000000498007c0c */ /* 0x000fc6000e741270 */
[----:B------:R3:W-:Y:S01]  /*5b9e0*/  @P5 STG.E desc[UR8][R12.64], R106 ;  /* 0x0000006a0c005986 */ /* 0x0007e2000c101908 */
[----:B------:R-:W-:Y:S01]  /*5b9f0*/  ISETP.LT.AND P5, PT, R154, UR4, !P4 ;  /* 0x000000049a007c0c */ /* 0x000fe2000e7a1270 */
[----:B----4-:R-:W-:-:S04]  /*5ba00*/  IMAD.WIDE R18, R149, 0x4, R2 ;  /* 0x0000000495127825 */ /* 0x010fc800078e0202 */
[----:B-1----:R-:W-:-:S04]  /*5ba10*/  IMAD.WIDE R14, R149, 0x4, R4 ;  /* 0x00000004950e7825 */ /* 0x002fc800078e0204 */
[----:B------:R-:W-:-:S04]  /*5ba20*/  IMAD.WIDE R10, R149, 0x4, R6 ;  /* 0x00000004950a7825 */ /* 0x000fc800078e0206 */
[----:B------:R-:W-:Y:S02]  /*5ba30*/  IMAD.WIDE R20, R149, 0x4, R8 ;  /* 0x0000000495147825 */ /* 0x000fe400078e0208 */
[----:B------:R-:W4:Y:S01]  /*5ba40*/  LDL.LU R149, [R1+0x1320] ;  /* 0x0013200001957983 */ /* 0x000f220000300800 */
[----:B------:R-:W-:-:S03]  /*5ba50*/  ISETP.LT.AND P4, PT, R153, UR4, !P4 ;  /* 0x0000000499007c0c */ /* 0x000fc6000e781270 */
[----:B------:R1:W-:Y:S01]  /*5ba60*/  @P3 STG.E desc[UR8][R16.64], R110 ;  /* 0x0000006e10003986 */ /* 0x0003e2000c101908 */
[----:B------:R-:W-:-:S03]  /*5ba70*/  ISETP.LT.AND P3, PT, R152, UR4, !P1 ;  /* 0x0000000498007c0c */ /* 0x000fc6000cf61270 */
[----:B------:R-:W-:Y:S01]  /*5ba80*/  @P6 STG.E desc[UR8][R18.64], R79 ;  /* 0x0000004f12006986 */ /* 0x000fe2000c101908 */
[----:B------:R-:W-:-:S03]  /*5ba90*/  ISETP.LT.AND P6, PT, R23, UR4, !P1 ;  /* 0x0000000417007c0c */ /* 0x000fc6000cfc1270 */
[----:B------:R1:W-:Y:S04]  /*5baa0*/  @P2 STG.E desc[UR8][R14.64], R83 ;  /* 0x000000530e002986 */ /* 0x0003e8000c101908 */
[----:B------:R1:W-:Y:S04]  /*5bab0*/  @P5 STG.E desc[UR8][R10.64], R95 ;  /* 0x0000005f0a005986 */ /* 0x0003e8000c101908 */
[----:B------:R-:W-:Y:S01]  /*5bac0*/  @P4 STG.E desc[UR8][R20.64], R75 ;  /* 0x0000004b14004986 */ /* 0x000fe2000c101908 */
        /* <DEDUP_REMOVED lines=10> */
[----:B------:R-:W-:Y:S02]  /*5bb70*/  IMAD.WIDE R20, R148, 0x4, R8 ;  /* 0x0000000494147825 */ /* 0x000fe400078e0208 */
[----:B------:R-:W2:Y:S02]  /*5bb80*/  LDL.LU R148, [R1+0x1314] ;  /* 0x0013140001947983 */ /* 0x000ea40000300800 */
[----:B------:R-:W-:Y:S01]  /*5bb90*/  VIADD R0, R22, 0xf8 ;  /* 0x000000f816007836 */ /* 0x000fe20000000000 */
[----:B------:R-:W-:Y:S01]  /*5bba0*/  ISETP.LT.AND P4, PT, R154, UR4, !P1 ;  /* 0x000000049a007c0c */ /* 0x000fe2000cf81270 */
[----:B------:R-:W2:Y:S03]  /*5bbb0*/  LDL.LU R151, [R1+0x1310] ;  /* 0x0013100001977983 */ /* 0x000ea60000300800 */
[----:B------:R-:W-:Y:S02]  /*5bbc0*/  ISETP.GE.AND P0, PT, R0, UR5, PT ;  /* 0x0000000500007c0c */ /* 0x000fe4000bf06270 */
[----:B------:R-:W-:-:S02]  /*5bbd0*/  ISETP.LT.AND P1, PT, R153, UR4, !P1 ;  /* 0x0000000499007c0c */ /* 0x000fc4000cf21270 */
[----:B------:R-:W-:Y:S02]  /*5bbe0*/  ISETP.LT.AND P5, PT, R23, UR4, !P0 ;  /* 0x0000000417007c0c */ /* 0x000fe4000c7a1270 */
[----:B------:R-:W-:Y:S01]  /*5bbf0*/  ISETP.LT.AND P6, PT, R152, UR4, !P0 ;  /* 0x0000000498007c0c */ /* 0x000fe2000c7c1270 */
[----:B------:R-:W-:Y:S01]  /*5bc00*/  VIADD R0, R22, 0xf9 ;  /* 0x000000f916007836 */ /* 0x000fe20000000000 */
[----:B------:R-:W-:Y:S01]  /*5bc10*/  ISETP.LT.AND P3, PT, R154, UR4, !P0 ;  /* 0x000000049a007c0c */ /* 0x000fe2000c761270 */
[----:B------:R-:W-:Y:S03]  /*5bc20*/  @P4 STG.E desc[UR8][R14.64], R107 ;  /* 0x0000006b0e004986 */ /* 0x000fe6000c101908 */
[----:B------:R-:W-:Y:S02]  /*5bc30*/  ISETP.GE.AND P2, PT, R0, UR5, PT ;  /* 0x0000000500007c0c */ /* 0x000fe4000bf46270 */
[----:B------:R-:W-:Y:S01]  /*5bc40*/  ISETP.LT.AND P0, PT, R153, UR4, !P0 ;  /* 0x0000000499007c0c */ /* 0x000fe2000c701270 */
[----:B------:R4:W-:Y:S01]  /*5bc50*/  @P1 STG.E desc[UR8][R10.64], R111 ;  /* 0x0000006f0a001986 */ /* 0x0009e2000c101908 */
[----:B------:R-:W-:-:S03]  /*5bc60*/  ISETP.LT.AND P1, PT, R23, UR4, !P2 ;  /* 0x0000000417007c0c */ /* 0x000fc6000d721270 */
[----:B------:R1:W-:Y:S01]  /*5bc70*/  @P5 STG.E desc[UR8][R18.64], R112 ;  /* 0x0000007012005986 */ /* 0x0003e2000c101908 */
[----:B------:R-:W-:-:S03]  /*5bc80*/  ISETP.LT.AND P5, PT, R154, UR4, !P2 ;  /* 0x000000049a007c0c */ /* 0x000fc6000d7a1270 */
[----:B------:R1:W-:Y:S01]  /*5bc90*/  @P6 STG.E desc[UR8][R12.64], R120 ;  /* 0x000000780c006986 */ /* 0x0003e2000c101908 */
[----:B------:R-:W-:Y:S01]  /*5bca0*/  ISETP.LT.AND P6, PT, R152, UR4, !P2 ;  /* 0x0000000498007c0c */ /* 0x000fe2000d7c1270 */
[----:B------:R-:W-:Y:S02]  /*5bcb0*/  VIADD R0, R22, 0xfa ;  /* 0x000000fa16007836 */ /* 0x000fe40000000000 */
[C---:B----4-:R-:W-:Y:S01]  /*5bcc0*/  IMAD.WIDE R10, R149.reuse, 0x4, R2 ;  /* 0x00000004950a7825 */ /* 0x050fe200078e0202 */
[----:B------:R3:W-:Y:S02]  /*5bcd0*/  @P3 STG.E desc[UR8][R16.64], R124 ;  /* 0x0000007c10003986 */ /* 0x0007e4000c101908 */
[----:B------:R-:W-:Y:S01]  /*5bce0*/  ISETP.GE.AND P4, PT, R0, UR5, PT ;  /* 0x0000000500007c0c */ /* 0x000fe2000bf86270 */
[C---:B------:R-:W-:Y:S01]  /*5bcf0*/  IMAD.WIDE R14, R149.reuse, 0x4, R4 ;  /* 0x00000004950e7825 */ /* 0x040fe200078e0204 */
[----:B------:R4:W-:Y:S03]  /*5bd00*/  @P0 STG.E desc[UR8][R20.64], R116 ;  /* 0x0000007414000986 */ /* 0x0009e6000c101908 */
[----:B-1----:R-:W-:Y:S01]  /*5bd10*/  IMAD.WIDE R18, R149, 0x4, R6 ;  /* 0x0000000495127825 */ /* 0x002fe200078e0206 */
[----:B------:R-:W-:Y:S01]  /*5bd20*/  ISETP.LT.AND P2, PT, R153, UR4, !P2 ;  /* 0x0000000499007c0c */ /* 0x000fe2000d741270 */
[----:B------:R1:W-:Y:S02]  /*5bd30*/  @P1 STG.E desc[UR8][R10.64], R128 ;  /* 0x000000800a001986 */ /* 0x0003e4000c101908 */
[----:B------:R-:W-:-:S02]  /*5bd40*/  IMAD.WIDE R12, R149, 0x4, R8 ;  /* 0x00000004950c7825 */ /* 0x000fc400078e0208 */
[----:B------:R-:W2:Y:S01]  /*5bd50*/  LDL.LU R149, [R1+0x1304] ;  /* 0x0013040001957983 */ /* 0x000ea20000300800 */
[----:B------:R-:W-:Y:S02]  /*5bd60*/  ISETP.LT.AND P0, PT, R23, UR4, !P4 ;  /* 0x0000000417007c0c */ /* 0x000fe4000e701270 */
[----:B------:R-:W-:Y:S01]  /*5bd70*/  ISETP.LT.AND P3, PT, R152, UR4, !P4 ;  /* 0x0000000498007c0c */ /* 0x000fe2000e761270 */
[----:B------:R1:W-:Y:S04]  /*5bd80*/  @P6 STG.E desc[UR8][R14.64], R136 ;  /* 0x000000880e006986 */ /* 0x0003e8000c101908 */
[----:B------:R2:W-:Y:S01]  /*5bd90*/  @P5 STG.E desc[UR8][R18.64], R144 ;  /* 0x0000009012005986 */ /* 0x0005e2000c101908 */
[----:B------:R-:W-:-:S03]  /*5bda0*/  ISETP.LT.AND P5, PT, R154, UR4, !P4 ;  /* 0x000000049a007c0c */ /* 0x000fc6000e7a1270 */
[----:B------:R2:W-:Y:S01]  /*5bdb0*/  @P2 STG.E desc[UR8][R12.64], R24 ;  /* 0x000000180c002986 */ /* 0x0005e2000c101908 */
[----:B---3--:R-:W-:-:S04]  /*5bdc0*/  IMAD.WIDE R16, R150, 0x4, R2 ;  /* 0x0000000496107825 */ /* 0x008fc800078e0202 */
[----:B----4-:R-:W-:-:S04]  /*5bdd0*/  IMAD.WIDE R20, R150, 0x4, R4 ;  /* 0x0000000496147825 */ /* 0x010fc800078e0204 */
[----:B-1----:R-:W-:-:S04]  /*5bde0*/  IMAD.WIDE R10, R150, 0x4, R6 ;  /* 0x00000004960a7825 */ /* 0x002fc800078e0206 */
        /* <DEDUP_REMOVED lines=8> */
[----:B----4-:R-:W-:Y:S02]  /*5be70*/  IMAD.WIDE R10, R148, 0x4, R8 ;  /* 0x00000004940a7825 */ /* 0x010fe400078e0208 */
[----:B------:R-:W2:Y:S02]  /*5be80*/  LDL.LU R148, [R1+0x13e0] ;  /* 0x0013e00001947983 */ /* 0x000ea40000300800 */
[----:B------:R-:W-:Y:S01]  /*5be90*/  VIADD R0, R22, 0xfb ;  /* 0x000000fb16007836 */ /* 0x000fe20000000000 */
[----:B------:R-:W-:-:S04]  /*5bea0*/  ISETP.LT.AND P4, PT, R153, UR4, !P4 ;  /* 0x0000000499007c0c */ /* 0x000fc8000e781270 */
[----:B------:R-:W-:Y:S01]  /*5beb0*/  ISETP.GE.AND P1, PT, R0, UR5, PT ;  /* 0x0000000500007c0c */ /* 0x000fe2000bf26270 */
[----:B------:R-:W-:-:S03]  /*5bec0*/  VIADD R0, R22, 0xfc ;  /* 0x000000fc16007836 */ /* 0x000fc60000000000 */
[----:B------:R-:W-:Y:S02]  /*5bed0*/  ISETP.LT.AND P6, PT, R23, UR4, !P1 ;  /* 0x0000000417007c0c */ /* 0x000fe4000cfc1270 */
[----:B------:R-:W-:Y:S02]  /*5bee0*/  ISETP.LT.AND P3, PT, R152, UR4, !P1 ;  /* 0x0000000498007c0c */ /* 0x000fe4000cf61270 */
[----:B------:R-:W-:Y:S01]  /*5bef0*/  ISETP.GE.AND P0, PT, R0, UR5, PT ;  /* 0x0000000500007c0c */ /* 0x000fe2000bf06270 */
[----:B------:R1:W-:Y:S01]  /*5bf00*/  @P4 STG.E desc[UR8][R14.64], R117 ;  /* 0x000000750e004986 */ /* 0x0003e2000c101908 */
[----:B------:R-:W-:Y:S02]  /*5bf10*/  ISETP.LT.AND P2, PT, R154, UR4, !P1 ;  /* 0x000000049a007c0c */ /* 0x000fe4000cf41270 */
[----:B------:R-:W-:Y:S02]  /*5bf20*/  ISETP.LT.AND P4, PT, R153, UR4, !P1 ;  /* 0x0000000499007c0c */ /* 0x000fe4000cf81270 */
[----:B------:R-:W-:-:S03]  /*5bf30*/  ISETP.LT.AND P5, PT, R23, UR4, !P0 ;  /* 0x0000000417007c0c */ /* 0x000fc6000c7a1270 */
[----:B------:R4:W-:Y:S01]  /*5bf40*/  @P6 STG.E desc[UR8][R18.64], R129 ;  /* 0x0000008112006986 */ /* 0x0009e2000c101908 */
[----:B------:R-:W-:Y:S01]  /*5bf50*/  ISETP.LT.AND P6, PT, R152, UR4, !P0 ;  /* 0x0000000498007c0c */ /* 0x000fe2000c7c1270 */
[----:B------:R-:W-:Y:S02]  /*5bf60*/  VIADD R0, R22, 0xfd ;  /* 0x000000fd16007836 */ /* 0x000fe40000000000 */
[----:B------:R4:W-:Y:S01]  /*5bf70*/  @P3 STG.E desc[UR8][R12.64], R137 ;  /* 0x000000890c003986 */ /* 0x0009e2000c101908 */
[----:B------:R-:W-:Y:S01]  /*5bf80*/  ISETP.LT.AND P3, PT, R154, UR4, !P0 ;  /* 0x000000049a007c0c */ /* 0x000fe2000c761270 */
[----:B-1----:R-:W-:Y:S01]  /*5bf90*/  IMAD.WIDE R14, R151, 0x4, R2 ;  /* 0x00000004970e7825 */ /* 0x002fe200078e0202 */
[----:B------:R-:W-:Y:S01]  /*5bfa0*/  ISETP.LT.AND P0, PT, R153, UR4, !P0 ;  /* 0x0000000499007c0c */ /* 0x000fe2000c701270 */
[----:B------:R1:W-:Y:S01]  /*5bfb0*/  @P2 STG.E desc[UR8][R16.64], R145 ;  /* 0x0000009110002986 */ /* 0x0003e2000c101908 */
[----:B------:R-:W-:Y:S01]  /*5bfc0*/  ISETP.GE.AND P1, PT, R0, UR5, PT ;  /* 0x0000000500007c0c */ /* 0x000fe2000bf26270 */
[----:B------:R-:W-:-:S02]  /*5bfd0*/  VIADD R0, R22, 0xfe ;  /* 0x000000fe16007836 */ /* 0x000fc40000000000 */
[C---:B----4-:R-:W-:Y:S01]  /*5bfe0*/  IMAD.WIDE R18, R151.reuse, 0x4, R4 ;  /* 0x0000000497127825 */ /* 0x050fe200078e0204 */
[----:B------:R4:W-:Y:S01]  /*5bff0*/  @P4 STG.E desc[UR8][R10.64], R25 ;  /* 0x000000190a004986 */ /* 0x0009e2000c101908 */
[----:B------:R-:W-:Y:S02]  /*5c000*/  ISETP.LT.AND P4, PT, R152, UR4, !P1 ;  /* 0x0000000498007c0c */ /* 0x000fe4000cf81270 */
[----:B------:R-:W-:Y:S01]  /*5c010*/  IMAD.WIDE R12, R151, 0x4, R6 ;  /* 0x00000004970c7825 */ /* 0x000fe200078e0206 */
[----:B------:R4:W-:Y:S01]  /*5c020*/  @P5 STG.E desc[UR8][R14.64], R114 ;  /* 0x000000720e005986 */ /* 0x0009e2000c101908 */
[----:B------:R-:W-:Y:S02]  /*5c030*/  ISETP.LT.AND P5, PT, R23, UR4, !P1 ;  /* 0x0000000417007c0c */ /* 0x000fe4000cfa1270 */
[----:B-1----:R-:W-:Y:S01]  /*5c040*/  IMAD.WIDE R16, R151, 0x4, R8 ;  /* 0x0000000497107825 */ /* 0x002fe200078e0208 */
[----:B------:R1:W-:Y:S01]  /*5c050*/  @P6 STG.E desc[UR8][R18.64], R122 ;  /* 0x0000007a12006986 */ /* 0x0003e2000c101908 */
[----:B------:R-:W-:-:S02]  /*5c060*/  ISETP.LT.AND P6, PT, R154, UR4, !P1 ;  /* 0x000000049a007c0c */ /* 0x000fc4000cfc1270 */
[----:B------:R-:W-:Y:S02]  /*5c070*/  ISETP.GE.AND P2, PT, R0, UR5, PT ;  /* 0x0000000500007c0c */ /* 0x000fe4000bf46270 */
[----:B------:R-:W-:Y:S01]  /*5c080*/  ISETP.LT.AND P1, PT, R153, UR4, !P1 ;  /* 0x0000000499007c0c */ /* 0x000fe2000cf21270 */
[----:B------:R1:W-:Y:S01]  /*5c090*/  @P3 STG.E desc[UR8][R12.64], R126 ;  /* 0x0000007e0c003986 */ /* 0x0003e2000c101908 */
[----:B----4-:R-:W-:-:S03]  /*5c0a0*/  IMAD.WIDE R10, R149, 0x4, R2 ;  /* 0x00000004950a7825 */ /* 0x010fc600078e0202 */
[----:B------:R-:W-:Y:S01]  /*5c0b0*/  @P0 STG.E desc[UR8][R16.64], R118 ;  /* 0x0000007610000986 */ /* 0x000fe2000c101908 */
[----:B------:R-:W-:Y:S01]  /*5c0c0*/  ISETP.LT.AND P0, PT, R23, UR4, !P2 ;  /* 0x0000000417007c0c */ /* 0x000fe2000d701270 */
[----:B------:R-:W-:-:S04]  /*5c0d0*/  IMAD.WIDE R14, R149, 0x4, R4 ;  /* 0x00000004950e7825 */ /* 0x000fc800078e0204 */
[----:B------:R-:W-:Y:S02]  /*5c0e0*/  VIADD R22, R22, 0xff ;  /* 0x000000ff16167836 */ /* 0x000fe40000000000 */
[C---:B-1----:R-:W-:Y:S01]  /*5c0f0*/  IMAD.WIDE R18, R149.reuse, 0x4, R6 ;  /* 0x0000000495127825 */ /* 0x042fe200078e0206 */
[----:B------:R1:W-:Y:S03]  /*5c100*/  @P5 STG.E desc[UR8][R10.64], R130 ;  /* 0x000000820a005986 */ /* 0x0003e6000c101908 */
[----:B------:R-:W-:Y:S01]  /*5c110*/  IMAD.WIDE R12, R149, 0x4, R8 ;  /* 0x00000004950c7825 */ /* 0x000fe200078e0208 */
[----:B------:R4:W-:Y:S01]  /*5c120*/  @P4 STG.E desc[UR8][R14.64], R138 ;  /* 0x0000008a0e004986 */ /* 0x0009e2000c101908 */
[----:B------:R-:W-:Y:S02]  /*5c130*/  ISETP.GE.AND P3, PT, R22, UR5, PT ;  /* 0x0000000516007c0c */ /* 0x000fe4000bf66270 */
[----:B------:R-:W-:Y:S01]  /*5c140*/  ISETP.LT.AND P4, PT, R152, UR4, !P2 ;  /* 0x0000000498007c0c */ /* 0x000fe2000d781270 */
[----:B------:R1:W-:Y:S01]  /*5c150*/  @P6 STG.E desc[UR8][R18.64], R146 ;  /* 0x0000009212006986 */ /* 0x0003e2000c101908 */
[----:B------:R-:W-:-:S03]  /*5c160*/  ISETP.LT.AND P5, PT, R23, UR4, !P3 ;  /* 0x0000000417007c0c */ /* 0x000fc6000dfa1270 */
[----:B------:R1:W-:Y:S01]  /*5c170*/  @P1 STG.E desc[UR8][R12.64], R26 ;  /* 0x0000001a0c001986 */ /* 0x0003e2000c101908 */
[----:B------:R-:W-:Y:S02]  /*5c180*/  ISETP.LT.AND P1, PT, R154, UR4, !P2 ;  /* 0x000000049a007c0c */ /* 0x000fe4000d721270 */
[----:B------:R-:W-:Y:S02]  /*5c190*/  ISETP.LT.AND P2, PT, R153, UR4, !P2 ;  /* 0x0000000499007c0c */ /* 0x000fe4000d741270 */
[----:B------:R-:W-:Y:S01]  /*5c1a0*/  ISETP.LT.AND P6, PT, R152, UR4, !P3 ;  /* 0x0000000498007c0c */ /* 0x000fe2000dfc1270 */
[----:B---3--:R-:W-:-:S05]  /*5c1b0*/  IMAD.WIDE R20, R150, 0x4, R2 ;  /* 0x0000000496147825 */ /* 0x008fca00078e0202 */
[----:B------:R3:W-:Y:S01]  /*5c1c0*/  @P0 STG.E desc[UR8][R20.64], R115 ;  /* 0x0000007314000986 */ /* 0x0007e2000c101908 */
[----:B------:R-:W-:Y:S02]  /*5c1d0*/  ISETP.LT.AND P0, PT, R154, UR4, !P3 ;  /* 0x000000049a007c0c */ /* 0x000fe4000df01270 */
[----:B------:R-:W-:Y:S01]  /*5c1e0*/  ISETP.LT.AND P3, PT, R153, UR4, !P3 ;  /* 0x0000000499007c0c */ /* 0x000fe2000df61270 */
[----:B-1----:R-:W-:-:S04]  /*5c1f0*/  IMAD.WIDE R10, R150, 0x4, R4 ;  /* 0x00000004960a7825 */ /* 0x002fc800078e0204 */
[C---:B----4-:R-:W-:Y:S01]  /*5c200*/  IMAD.WIDE R14, R150.reuse, 0x4, R6 ;  /* 0x00000004960e7825 */ /* 0x050fe200078e0206 */
[----:B------:R3:W-:Y:S03]  /*5c210*/  @P4 STG.E desc[UR8][R10.64], R123 ;  /* 0x0000007b0a004986 */ /* 0x0007e6000c101908 */
[----:B------:R-:W-:Y:S01]  /*5c220*/  IMAD.WIDE R16, R150, 0x4, R8 ;  /* 0x0000000496107825 */ /* 0x000fe200078e0208 */
[----:B------:R3:W-:Y:S04]  /*5c230*/  @P1 STG.E desc[UR8][R14.64], R127 ;  /* 0x0000007f0e001986 */ /* 0x0007e8000c101908 */
[----:B------:R3:W-:Y:S01]  /*5c240*/  @P2 STG.E desc[UR8][R16.64], R119 ;  /* 0x0000007710002986 */ /* 0x0007e2000c101908 */
[----:B--2---:R-:W-:-:S04]  /*5c250*/  IMAD.WIDE R2, R148, 0x4, R2 ;  /* 0x0000000494027825 */ /* 0x004fc800078e0202 */
[C---:B------:R-:W-:Y:S01]  /*5c260*/  IMAD.WIDE R4, R148.reuse, 0x4, R4 ;  /* 0x0000000494047825 */ /* 0x040fe200078e0204 */
[----:B------:R3:W-:Y:S03]  /*5c270*/  @P5 STG.E desc[UR8][R2.64], R131 ;  /* 0x0000008302005986 */ /* 0x0007e6000c101908 */
[C---:B------:R-:W-:Y:S01]  /*5c280*/  IMAD.WIDE R6, R148.reuse, 0x4, R6 ;  /* 0x0000000494067825 */ /* 0x040fe200078e0206 */
[----:B------:R3:W-:Y:S04]  /*5c290*/  @P6 STG.E desc[UR8][R4.64], R139 ;  /* 0x0000008b04006986 */ /* 0x0007e8000c101908 */
[----:B------:R3:W-:Y:S01]  /*5c2a0*/  @P0 STG.E desc[UR8][R6.64], R147 ;  /* 0x0000009306000986 */ /* 0x0007e2000c101908 */
[----:B------:R-:W-:Y:S01]  /*5c2b0*/  IMAD.WIDE R8, R148, 0x4, R8 ;  /* 0x0000000494087825 */ /* 0x000fe200078e0208 */
[----:B------:R-:W-:Y:S06]  /*5c2c0*/  @!P3 EXIT ;  /* 0x000000000000b94d */ /* 0x000fec0003800000 */
[----:B------:R-:W-:Y:S01]  /*5c2d0*/  STG.E desc[UR8][R8.64], R27 ;  /* 0x0000001b08007986 */ /* 0x000fe2000c101908 */
[----:B------:R-:W-:Y:S05]  /*5c2e0*/  EXIT ;  /* 0x000000000000794d */ /* 0x000fea0003800000 */
.L_x_2:
[----:B------:R-:W-:-:S00]  /*5c2f0*/  BRA `(.L_x_2) ;  /* 0xfffffffc00fc7947 */ /* 0x000fc0000383ffff */
[----:B------:R-:W-:-:S00]  /*5c300*/  NOP ;  /* 0x0000000000007918 */ /* 0x000fc00000000000 */
[----:B------:R-:W-:-:S00]  /*5c310*/  NOP ;  /* 0x0000000000007918 */ /* 0x000fc00000000000 */
[----:B------:R-:W-:-:S00]  /*5c320*/  NOP ;  /* 0x0000000000007918 */ /* 0x000fc00000000000 */
[----:B------:R-:W-:-:S00]  /*5c330*/  NOP ;  /* 0x0000000000007918 */ /* 0x000fc00000000000 */
[----:B------:R-:W-:-:S00]  /*5c340*/  NOP ;  /* 0x0000000000007918 */ /* 0x000fc00000000000 */
[----:B------:R-:W-:-:S00]  /*5c350*/  NOP ;  /* 0x0000000000007918 */ /* 0x000fc00000000000 */
[----:B------:R-:W-:-:S00]  /*5c360*/  NOP ;  /* 0x0000000000007918 */ /* 0x000fc00000000000 */
[----:B------:R-:W-:-:S00]  /*5c370*/  NOP ;  /* 0x0000000000007918 */ /* 0x000fc00000000000 */
.L_x_3:


//--------------------- .nv.shared.matmul_kernel  --------------------------
	.section	.nv.shared.matmul_kernel,"aw",@nobits
	.sectionflags	@""
	.align	16
	.zero		1024


//--------------------- .nv.shared.reserved.0     --------------------------
	.section	.nv.shared.reserved.0,"aw",@nobits
	.weak		__nv_reservedSMEM_offset_0_alias
	.size		__nv_reservedSMEM_offset_0_alias, 0, 0
	.other		__nv_reservedSMEM_offset_0_alias,@"STO_CUDA_RESERVED_SHARED STV_DEFAULT"
__nv_reservedSMEM_offset_0_alias:
	.zero		0


//--------------------- .nv.constant0.matmul_kernel --------------------------
	.section	.nv.constant0.matmul_kernel,"a",@progbits
	.sectionflags	@""
	.align	4
.nv.constant0.matmul_kernel:
	.zero		608


//--------------------- SYMBOLS --------------------------

	.type		.nv.reservedSmem.offset0,@object
	.size		.nv.reservedSmem.offset0,0x4
